	.target	sm_100a

	.elftype	@"ET_EXEC"


//--------------------- .note.nv.tkinfo           --------------------------
	.section	.note.nv.tkinfo,"",@"SHT_NOTE"
	.sectionflags	@"SHF_NOTE_NV_TKINFO"
	.tkinfo
        /*0018*/ 	.word	0x00000002
        /*0030*/ 	.string	""
        /*0030*/ 	.string	"ptxas"
        /*0030*/ 	.string	"Cuda compilation tools, release 13.0, V13.0.88"
        /*0030*/ 	.string	"Build cuda_13.0.r13.0/compiler.36424714_0"
        /*0030*/ 	.string	"-arch sm_100a -m 64 "



//--------------------- .note.nv.cuinfo           --------------------------
	.section	.note.nv.cuinfo,"",@"SHT_NOTE"
	.sectionflags	@"SHF_NOTE_NV_CUINFO"
        /*0018*/ 	.short	0x0002
        /*001a*/ 	.short	0x0064
        /*001c*/ 	.short	0x0082
	.zero		2


//--------------------- .nv.info                  --------------------------
	.section	.nv.info,"",@"SHT_CUDA_INFO"
	.align	4


	//----- nvinfo : EIATTR_REGCOUNT
	.align		4
        /*0000*/ 	.byte	0x04, 0x2f
        /*0002*/ 	.short	(.L_29 - .L_28)
	.align		4
.L_28:
        /*0004*/ 	.word	index@(_Z30focal_loss_forward_cuda_kernelILb0ELi2EdldfEvPT4_PT1_PKS2_PKT2_PKflllfff)
        /*0008*/ 	.word	0x00000046


	//----- nvinfo : EIATTR_FRAME_SIZE
	.align		4
.L_29:
        /*000c*/ 	.byte	0x04, 0x11
        /*000e*/ 	.short	(.L_31 - .L_30)
	.align		4
.L_30:
        /*0010*/ 	.word	index@($_Z30focal_loss_forward_cuda_kernelILb0ELi2EdldfEvPT4_PT1_PKS2_PKT2_PKflllfff$__internal_accurate_pow)
        /*0014*/ 	.word	0x00000000


	//----- nvinfo : EIATTR_FRAME_SIZE
	.align		4
.L_31:
        /*0018*/ 	.byte	0x04, 0x11
        /*001a*/ 	.short	(.L_33 - .L_32)
	.align		4
.L_32:
        /*001c*/ 	.word	index@($__internal_8_$__cuda_sm20_div_s64)
        /*0020*/ 	.word	0x00000000


	//----- nvinfo : EIATTR_FRAME_SIZE
	.align		4
.L_33:
        /*0024*/ 	.byte	0x04, 0x11
        /*0026*/ 	.short	(.L_35 - .L_34)
	.align		4
.L_34:
        /*0028*/ 	.word	index@($__internal_7_$__cuda_sm20_dblrcp_rn_slowpath_v3)
        /*002c*/ 	.word	0x00000000


	//----- nvinfo : EIATTR_FRAME_SIZE
	.align		4
.L_35:
        /*0030*/ 	.byte	0x04, 0x11
        /*0032*/ 	.short	(.L_37 - .L_36)
	.align		4
.L_36:
        /*0034*/ 	.word	index@(_Z30focal_loss_forward_cuda_kernelILb0ELi2EdldfEvPT4_PT1_PKS2_PKT2_PKflllfff)
        /*0038*/ 	.word	0x00000000


	//----- nvinfo : EIATTR_REGCOUNT
	.align		4
.L_37:
        /*003c*/ 	.byte	0x04, 0x2f
        /*003e*/ 	.short	(.L_39 - .L_38)
	.align		4
.L_38:
        /*0040*/ 	.word	index@(_Z30focal_loss_forward_cuda_kernelILb0ELi4EflffEvPT4_PT1_PKS2_PKT2_PKflllfff)
        /*0044*/ 	.word	0x00000020


	//----- nvinfo : EIATTR_FRAME_SIZE
	.align		4
.L_39:
        /*0048*/ 	.byte	0x04, 0x11
        /*004a*/ 	.short	(.L_41 - .L_40)
	.align		4
.L_40:
        /*004c*/ 	.word	index@($__internal_6_$__cuda_sm20_div_s64)
        /*0050*/ 	.word	0x00000000


	//----- nvinfo : EIATTR_FRAME_SIZE
	.align		4
.L_41:
        /*0054*/ 	.byte	0x04, 0x11
        /*0056*/ 	.short	(.L_43 - .L_42)
	.align		4
.L_42:
        /*0058*/ 	.word	index@(_Z30focal_loss_forward_cuda_kernelILb0ELi4EflffEvPT4_PT1_PKS2_PKT2_PKflllfff)
        /*005c*/ 	.word	0x00000000


	//----- nvinfo : EIATTR_REGCOUNT
	.align		4
.L_43:
        /*0060*/ 	.byte	0x04, 0x2f
        /*0062*/ 	.short	(.L_45 - .L_44)
	.align		4
.L_44:
        /*0064*/ 	.word	index@(_Z30focal_loss_forward_cuda_kernelILb0ELi8EN3c104HalfElffEvPT4_PT1_PKS4_PKT2_PKflllfff)
        /*0068*/ 	.word	0x00000020


	//----- nvinfo : EIATTR_FRAME_SIZE
	.align		4
.L_45:
        /*006c*/ 	.byte	0x04, 0x11
        /*006e*/ 	.short	(.L_47 - .L_46)
	.align		4
.L_46:
        /*0070*/ 	.word	index@($__internal_5_$__cuda_sm20_div_s64)
        /*0074*/ 	.word	0x00000000


	//----- nvinfo : EIATTR_FRAME_SIZE
	.align		4
.L_47:
        /*0078*/ 	.byte	0x04, 0x11
        /*007a*/ 	.short	(.L_49 - .L_48)
	.align		4
.L_48:
        /*007c*/ 	.word	index@(_Z30focal_loss_forward_cuda_kernelILb0ELi8EN3c104HalfElffEvPT4_PT1_PKS4_PKT2_PKflllfff)
        /*0080*/ 	.word	0x00000000


	//----- nvinfo : EIATTR_REGCOUNT
	.align		4
.L_49:
        /*0084*/ 	.byte	0x04, 0x2f
        /*0086*/ 	.short	(.L_51 - .L_50)
	.align		4
.L_50:
        /*0088*/ 	.word	index@(_Z30focal_loss_forward_cuda_kernelILb1ELi2EdldfEvPT4_PT1_PKS2_PKT2_PKflllfff)
        /*008c*/ 	.word	0x0000004e


	//----- nvinfo : EIATTR_FRAME_SIZE
	.align		4
.L_51:
        /*0090*/ 	.byte	0x04, 0x11
        /*0092*/ 	.short	(.L_53 - .L_52)
	.align		4
.L_52:
        /*0094*/ 	.word	index@($_Z30focal_loss_forward_cuda_kernelILb1ELi2EdldfEvPT4_PT1_PKS2_PKT2_PKflllfff$__internal_accurate_pow)
        /*0098*/ 	.word	0x00000000


	//----- nvinfo : EIATTR_FRAME_SIZE
	.align		4
.L_53:
        /*009c*/ 	.byte	0x04, 0x11
        /*009e*/ 	.short	(.L_55 - .L_54)
	.align		4
.L_54:
        /*00a0*/ 	.word	index@($__internal_4_$__cuda_sm20_div_s64)
        /*00a4*/ 	.word	0x00000000


	//----- nvinfo : EIATTR_FRAME_SIZE
	.align		4
.L_55:
        /*00a8*/ 	.byte	0x04, 0x11
        /*00aa*/ 	.short	(.L_57 - .L_56)
	.align		4
.L_56:
        /*00ac*/ 	.word	index@($__internal_3_$__cuda_sm20_dblrcp_rn_slowpath_v3)
        /*00b0*/ 	.word	0x00000000


	//----- nvinfo : EIATTR_FRAME_SIZE
	.align		4
.L_57:
        /*00b4*/ 	.byte	0x04, 0x11
        /*00b6*/ 	.short	(.L_59 - .L_58)
	.align		4
.L_58:
        /*00b8*/ 	.word	index@(_Z30focal_loss_forward_cuda_kernelILb1ELi2EdldfEvPT4_PT1_PKS2_PKT2_PKflllfff)
        /*00bc*/ 	.word	0x00000000


	//----- nvinfo : EIATTR_REGCOUNT
	.align		4
.L_59:
        /*00c0*/ 	.byte	0x04, 0x2f
        /*00c2*/ 	.short	(.L_61 - .L_60)
	.align		4
.L_60:
        /*00c4*/ 	.word	index@(_Z30focal_loss_forward_cuda_kernelILb1ELi4EflffEvPT4_PT1_PKS2_PKT2_PKflllfff)
        /*00c8*/ 	.word	0x00000026


	//----- nvinfo : EIATTR_FRAME_SIZE
	.align		4
.L_61:
        /*00cc*/ 	.byte	0x04, 0x11
        /*00ce*/ 	.short	(.L_63 - .L_62)
	.align		4
.L_62:
        /*00d0*/ 	.word	index@($__internal_2_$__cuda_sm20_div_s64)
        /*00d4*/ 	.word	0x00000000


	//----- nvinfo : EIATTR_FRAME_SIZE
	.align		4
.L_63:
        /*00d8*/ 	.byte	0x04, 0x11
        /*00da*/ 	.short	(.L_65 - .L_64)
	.align		4
.L_64:
        /*00dc*/ 	.word	index@(_Z30focal_loss_forward_cuda_kernelILb1ELi4EflffEvPT4_PT1_PKS2_PKT2_PKflllfff)
        /*00e0*/ 	.word	0x00000000


	//----- nvinfo : EIATTR_REGCOUNT
	.align		4
.L_65:
        /*00e4*/ 	.byte	0x04, 0x2f
        /*00e6*/ 	.short	(.L_67 - .L_66)
	.align		4
.L_66:
        /*00e8*/ 	.word	index@(_Z30focal_loss_forward_cuda_kernelILb1ELi8EN3c104HalfElffEvPT4_PT1_PKS4_PKT2_PKflllfff)
        /*00ec*/ 	.word	0x00000027


	//----- nvinfo : EIATTR_FRAME_SIZE
	.align		4
.L_67:
        /*00f0*/ 	.byte	0x04, 0x11
        /*00f2*/ 	.short	(.L_69 - .L_68)
	.align		4
.L_68:
        /*00f4*/ 	.word	index@($__internal_1_$__cuda_sm20_div_s64)
        /*00f8*/ 	.word	0x00000000


	//----- nvinfo : EIATTR_FRAME_SIZE
	.align		4
.L_69:
        /*00fc*/ 	.byte	0x04, 0x11
        /*00fe*/ 	.short	(.L_71 - .L_70)
	.align		4
.L_70:
        /*0100*/ 	.word	index@(_Z30focal_loss_forward_cuda_kernelILb1ELi8EN3c104HalfElffEvPT4_PT1_PKS4_PKT2_PKflllfff)
        /*0104*/ 	.word	0x00000000


	//----- nvinfo : EIATTR_REGCOUNT
	.align		4
.L_71:
        /*0108*/ 	.byte	0x04, 0x2f
        /*010a*/ 	.short	(.L_73 - .L_72)
	.align		4
.L_72:
        /*010c*/ 	.word	index@(_Z31focal_loss_backward_cuda_kernelILi2EddfEvPT0_PKT2_PKfm)
        /*0110*/ 	.word	0x00000019


	//----- nvinfo : EIATTR_FRAME_SIZE
	.align		4
.L_73:
        /*0114*/ 	.byte	0x04, 0x11
        /*0116*/ 	.short	(.L_75 - .L_74)
	.align		4
.L_74:
        /*0118*/ 	.word	index@($__internal_0_$__cuda_sm20_div_rn_f64_full)
        /*011c*/ 	.word	0x00000000


	//----- nvinfo : EIATTR_FRAME_SIZE
	.align		4
.L_75:
        /*0120*/ 	.byte	0x04, 0x11
        /*0122*/ 	.short	(.L_77 - .L_76)
	.align		4
.L_76:
        /*0124*/ 	.word	index@(_Z31focal_loss_backward_cuda_kernelILi2EddfEvPT0_PKT2_PKfm)
        /*0128*/ 	.word	0x00000000


	//----- nvinfo : EIATTR_REGCOUNT
	.align		4
.L_77:
        /*012c*/ 	.byte	0x04, 0x2f
        /*012e*/ 	.short	(.L_79 - .L_78)
	.align		4
.L_78:
        /*0130*/ 	.word	index@(_Z31focal_loss_backward_cuda_kernelILi4EfffEvPT0_PKT2_PKfm)
        /*0134*/ 	.word	0x0000000e


	//----- nvinfo : EIATTR_FRAME_SIZE
	.align		4
.L_79:
        /*0138*/ 	.byte	0x04, 0x11
        /*013a*/ 	.short	(.L_81 - .L_80)
	.align		4
.L_80:
        /*013c*/ 	.word	index@(_Z31focal_loss_backward_cuda_kernelILi4EfffEvPT0_PKT2_PKfm)
        /*0140*/ 	.word	0x00000000


	//----- nvinfo : EIATTR_REGCOUNT
	.align		4
.L_81:
        /*0144*/ 	.byte	0x04, 0x2f
        /*0146*/ 	.short	(.L_83 - .L_82)
	.align		4
.L_82:
        /*0148*/ 	.word	index@(_Z31focal_loss_backward_cuda_kernelILi8EN3c104HalfEffEvPT0_PKT2_PKfm)
        /*014c*/ 	.word	0x0000001c


	//----- nvinfo : EIATTR_FRAME_SIZE
	.align		4
.L_83:
        /*0150*/ 	.byte	0x04, 0x11
        /*0152*/ 	.short	(.L_85 - .L_84)
	.align		4
.L_84:
        /*0154*/ 	.word	index@(_Z31focal_loss_backward_cuda_kernelILi8EN3c104HalfEffEvPT0_PKT2_PKfm)
        /*0158*/ 	.word	0x00000000


	//----- nvinfo : EIATTR_MIN_STACK_SIZE
	.align		4
.L_85:
        /*015c*/ 	.byte	0x04, 0x12
        /*015e*/ 	.short	(.L_87 - .L_86)
	.align		4
.L_86:
        /*0160*/ 	.word	index@(_Z31focal_loss_backward_cuda_kernelILi8EN3c104HalfEffEvPT0_PKT2_PKfm)
        /*0164*/ 	.word	0x00000000


	//----- nvinfo : EIATTR_MIN_STACK_SIZE
	.align		4
.L_87:
        /*0168*/ 	.byte	0x04, 0x12
        /*016a*/ 	.short	(.L_89 - .L_88)
	.align		4
.L_88:
        /*016c*/ 	.word	index@(_Z31focal_loss_backward_cuda_kernelILi4EfffEvPT0_PKT2_PKfm)
        /*0170*/ 	.word	0x00000000


	//----- nvinfo : EIATTR_MIN_STACK_SIZE
	.align		4
.L_89:
        /*0174*/ 	.byte	0x04, 0x12
        /*0176*/ 	.short	(.L_91 - .L_90)
	.align		4
.L_90:
        /*0178*/ 	.word	index@(_Z31focal_loss_backward_cuda_kernelILi2EddfEvPT0_PKT2_PKfm)
        /*017c*/ 	.word	0x00000000


	//----- nvinfo : EIATTR_MIN_STACK_SIZE
	.align		4
.L_91:
        /*0180*/ 	.byte	0x04, 0x12
        /*0182*/ 	.short	(.L_93 - .L_92)
	.align		4
.L_92:
        /*0184*/ 	.word	index@(_Z30focal_loss_forward_cuda_kernelILb1ELi8EN3c104HalfElffEvPT4_PT1_PKS4_PKT2_PKflllfff)
        /*0188*/ 	.word	0x00000000


	//----- nvinfo : EIATTR_MIN_STACK_SIZE
	.align		4
.L_93:
        /*018c*/ 	.byte	0x04, 0x12
        /*018e*/ 	.short	(.L_95 - .L_94)
	.align		4
.L_94:
        /*0190*/ 	.word	index@(_Z30focal_loss_forward_cuda_kernelILb1ELi4EflffEvPT4_PT1_PKS2_PKT2_PKflllfff)
        /*0194*/ 	.word	0x00000000


	//----- nvinfo : EIATTR_MIN_STACK_SIZE
	.align		4
.L_95:
        /*0198*/ 	.byte	0x04, 0x12
        /*019a*/ 	.short	(.L_97 - .L_96)
	.align		4
.L_96:
        /*019c*/ 	.word	index@(_Z30focal_loss_forward_cuda_kernelILb1ELi2EdldfEvPT4_PT1_PKS2_PKT2_PKflllfff)
        /*01a0*/ 	.word	0x00000000


	//----- nvinfo : EIATTR_MIN_STACK_SIZE
	.align		4
.L_97:
        /*01a4*/ 	.byte	0x04, 0x12
        /*01a6*/ 	.short	(.L_99 - .L_98)
	.align		4
.L_98:
        /*01a8*/ 	.word	index@(_Z30focal_loss_forward_cuda_kernelILb0ELi8EN3c104HalfElffEvPT4_PT1_PKS4_PKT2_PKflllfff)
        /*01ac*/ 	.word	0x00000000


	//----- nvinfo : EIATTR_MIN_STACK_SIZE
	.align		4
.L_99:
        /*01b0*/ 	.byte	0x04, 0x12
        /*01b2*/ 	.short	(.L_101 - .L_100)
	.align		4
.L_100:
        /*01b4*/ 	.word	index@(_Z30focal_loss_forward_cuda_kernelILb0ELi4EflffEvPT4_PT1_PKS2_PKT2_PKflllfff)
        /*01b8*/ 	.word	0x00000000


	//----- nvinfo : EIATTR_MIN_STACK_SIZE
	.align		4
.L_101:
        /*01bc*/ 	.byte	0x04, 0x12
        /*01be*/ 	.short	(.L_103 - .L_102)
	.align		4
.L_102:
        /*01c0*/ 	.word	index@(_Z30focal_loss_forward_cuda_kernelILb0ELi2EdldfEvPT4_PT1_PKS2_PKT2_PKflllfff)
        /*01c4*/ 	.word	0x00000000
.L_103:


//--------------------- .nv.compat                --------------------------
	.section	.nv.compat,"",@"SHT_CUDA_COMPAT_INFO"
	.align	4
        /*0000*/ 	.byte	0x02, 0x09, 0x01, 0x00, 0x02, 0x02, 0x01, 0x00, 0x02, 0x05, 0x05, 0x00, 0x03, 0x07, 0x01, 0x01
        /*0010*/ 	.byte	0x02, 0x03, 0x00, 0x00, 0x02, 0x06, 0x01, 0x00, 0x04, 0x0b, 0x08, 0x00, 0x01, 0x00, 0x00, 0x00
        /*0020*/ 	.byte	0x00, 0x00, 0x00, 0x00


//--------------------- .nv.info._Z31focal_loss_backward_cuda_kernelILi8EN3c104HalfEffEvPT0_PKT2_PKfm --------------------------
	.section	.nv.info._Z31focal_loss_backward_cuda_kernelILi8EN3c104HalfEffEvPT0_PKT2_PKfm,"",@"SHT_CUDA_INFO"
	.sectionflags	@""
	.align	4


	//----- nvinfo : EIATTR_CUDA_API_VERSION
	.align		4
        /*0000*/ 	.byte	0x04, 0x37
        /*0002*/ 	.short	(.L_105 - .L_104)
.L_104:
        /*0004*/ 	.word	0x00000082


	//----- nvinfo : EIATTR_KPARAM_INFO
	.align		4
.L_105:
        /*0008*/ 	.byte	0x04, 0x17
        /*000a*/ 	.short	(.L_107 - .L_106)
.L_106:
        /*000c*/ 	.word	0x00000000
        /*0010*/ 	.short	0x0003
        /*0012*/ 	.short	0x0018
        /*0014*/ 	.byte	0x00, 0xf0, 0x21, 0x00


	//----- nvinfo : EIATTR_KPARAM_INFO
	.align		4
.L_107:
        /*0018*/ 	.byte	0x04, 0x17
        /*001a*/ 	.short	(.L_109 - .L_108)
.L_108:
        /*001c*/ 	.word	0x00000000
        /*0020*/ 	.short	0x0002
        /*0022*/ 	.short	0x0010
        /*0024*/ 	.byte	0x00, 0xf5, 0x21, 0x00


	//----- nvinfo : EIATTR_KPARAM_INFO
	.align		4
.L_109:
        /*0028*/ 	.byte	0x04, 0x17
        /*002a*/ 	.short	(.L_111 - .L_110)
.L_110:
        /*002c*/ 	.word	0x00000000
        /*0030*/ 	.short	0x0001
        /*0032*/ 	.short	0x0008
        /*0034*/ 	.byte	0x00, 0xf5, 0x21, 0x00


	//----- nvinfo : EIATTR_KPARAM_INFO
	.align		4
.L_111:
        /*0038*/ 	.byte	0x04, 0x17
        /*003a*/ 	.short	(.L_113 - .L_112)
.L_112:
        /*003c*/ 	.word	0x00000000
        /*0040*/ 	.short	0x0000
        /*0042*/ 	.short	0x0000
        /*0044*/ 	.byte	0x00, 0xf5, 0x21, 0x00


	//----- nvinfo : EIATTR_SPARSE_MMA_MASK
	.align		4
.L_113:
        /*0048*/ 	.byte	0x03, 0x50
        /*004a*/ 	.short	0x0000


	//----- nvinfo : EIATTR_MAXREG_COUNT
	.align		4
        /*004c*/ 	.byte	0x03, 0x1b
        /*004e*/ 	.short	0x00ff


	//----- nvinfo : EIATTR_MERCURY_ISA_VERSION
	.align		4
        /*0050*/ 	.byte	0x03, 0x5f
        /*0052*/ 	.short	0x0101


	//----- nvinfo : EIATTR_VRC_CTA_INIT_COUNT
	.align		4
        /*0054*/ 	.byte	0x02, 0x4a
	.zero		1
	.zero		1


	//----- nvinfo : EIATTR_EXIT_INSTR_OFFSETS
	.align		4
        /*0058*/ 	.byte	0x04, 0x1c
        /*005a*/ 	.short	(.L_115 - .L_114)


	//   ....[0]....
.L_114:
        /*005c*/ 	.word	0x000000e0


	//   ....[1]....
        /*0060*/ 	.word	0x000002a0


	//----- nvinfo : EIATTR_CBANK_PARAM_SIZE
	.align		4
.L_115:
        /*0064*/ 	.byte	0x03, 0x19
        /*0066*/ 	.short	0x0020


	//----- nvinfo : EIATTR_PARAM_CBANK
	.align		4
        /*0068*/ 	.byte	0x04, 0x0a
        /*006a*/ 	.short	(.L_117 - .L_116)
	.align		4
.L_116:
        /*006c*/ 	.word	index@(.nv.constant0._Z31focal_loss_backward_cuda_kernelILi8EN3c104HalfEffEvPT0_PKT2_PKfm)
        /*0070*/ 	.short	0x0380
        /*0072*/ 	.short	0x0020


	//----- nvinfo : EIATTR_SW_WAR
	.align		4
.L_117:
        /*0074*/ 	.byte	0x04, 0x36
        /*0076*/ 	.short	(.L_119 - .L_118)
.L_118:
        /*0078*/ 	.word	0x00000008
.L_119:


//--------------------- .nv.info._Z31focal_loss_backward_cuda_kernelILi4EfffEvPT0_PKT2_PKfm --------------------------
	.section	.nv.info._Z31focal_loss_backward_cuda_kernelILi4EfffEvPT0_PKT2_PKfm,"",@"SHT_CUDA_INFO"
	.sectionflags	@""
	.align	4


	//----- nvinfo : EIATTR_CUDA_API_VERSION
	.align		4
        /*0000*/ 	.byte	0x04, 0x37
        /*0002*/ 	.short	(.L_121 - .L_120)
.L_120:
        /*0004*/ 	.word	0x00000082


	//----- nvinfo : EIATTR_KPARAM_INFO
	.align		4
.L_121:
        /*0008*/ 	.byte	0x04, 0x17
        /*000a*/ 	.short	(.L_123 - .L_122)
.L_122:
        /*000c*/ 	.word	0x00000000
        /*0010*/ 	.short	0x0003
        /*0012*/ 	.short	0x0018
        /*0014*/ 	.byte	0x00, 0xf0, 0x21, 0x00


	//----- nvinfo : EIATTR_KPARAM_INFO
	.align		4
.L_123:
        /*0018*/ 	.byte	0x04, 0x17
        /*001a*/ 	.short	(.L_125 - .L_124)
.L_124:
        /*001c*/ 	.word	0x00000000
        /*0020*/ 	.short	0x0002
        /*0022*/ 	.short	0x0010
        /*0024*/ 	.byte	0x00, 0xf5, 0x21, 0x00


	//----- nvinfo : EIATTR_KPARAM_INFO
	.align		4
.L_125:
        /*0028*/ 	.byte	0x04, 0x17
        /*002a*/ 	.short	(.L_127 - .L_126)
.L_126:
        /*002c*/ 	.word	0x00000000
        /*0030*/ 	.short	0x0001
        /*0032*/ 	.short	0x0008
        /*0034*/ 	.byte	0x00, 0xf5, 0x21, 0x00


	//----- nvinfo : EIATTR_KPARAM_INFO
	.align		4
.L_127:
        /*0038*/ 	.byte	0x04, 0x17
        /*003a*/ 	.short	(.L_129 - .L_128)
.L_128:
        /*003c*/ 	.word	0x00000000
        /*0040*/ 	.short	0x0000
        /*0042*/ 	.short	0x0000
        /*0044*/ 	.byte	0x00, 0xf5, 0x21, 0x00


	//----- nvinfo : EIATTR_SPARSE_MMA_MASK
	.align		4
.L_129:
        /*0048*/ 	.byte	0x03, 0x50
        /*004a*/ 	.short	0x0000


	//----- nvinfo : EIATTR_MAXREG_COUNT
	.align		4
        /*004c*/ 	.byte	0x03, 0x1b
        /*004e*/ 	.short	0x00ff


	//----- nvinfo : EIATTR_MERCURY_ISA_VERSION
	.align		4
        /*0050*/ 	.byte	0x03, 0x5f
        /*0052*/ 	.short	0x0101


	//----- nvinfo : EIATTR_VRC_CTA_INIT_COUNT
	.align		4
        /*0054*/ 	.byte	0x02, 0x4a
	.zero		1
	.zero		1


	//----- nvinfo : EIATTR_EXIT_INSTR_OFFSETS
	.align		4
        /*0058*/ 	.byte	0x04, 0x1c
        /*005a*/ 	.short	(.L_131 - .L_130)


	//   ....[0]....
.L_130:
        /*005c*/ 	.word	0x000000e0


	//   ....[1]....
        /*0060*/ 	.word	0x000001a0


	//----- nvinfo : EIATTR_CBANK_PARAM_SIZE
	.align		4
.L_131:
        /*0064*/ 	.byte	0x03, 0x19
        /*0066*/ 	.short	0x0020


	//----- nvinfo : EIATTR_PARAM_CBANK
	.align		4
        /*0068*/ 	.byte	0x04, 0x0a
        /*006a*/ 	.short	(.L_133 - .L_132)
	.align		4
.L_132:
        /*006c*/ 	.word	index@(.nv.constant0._Z31focal_loss_backward_cuda_kernelILi4EfffEvPT0_PKT2_PKfm)
        /*0070*/ 	.short	0x0380
        /*0072*/ 	.short	0x0020


	//----- nvinfo : EIATTR_SW_WAR
	.align		4
.L_133:
        /*0074*/ 	.byte	0x04, 0x36
        /*0076*/ 	.short	(.L_135 - .L_134)
.L_134:
        /*0078*/ 	.word	0x00000008
.L_135:


//--------------------- .nv.info._Z31focal_loss_backward_cuda_kernelILi2EddfEvPT0_PKT2_PKfm --------------------------
	.section	.nv.info._Z31focal_loss_backward_cuda_kernelILi2EddfEvPT0_PKT2_PKfm,"",@"SHT_CUDA_INFO"
	.sectionflags	@""
	.align	4


	//----- nvinfo : EIATTR_CUDA_API_VERSION
	.align		4
        /*0000*/ 	.byte	0x04, 0x37
        /*0002*/ 	.short	(.L_137 - .L_136)
.L_136:
        /*0004*/ 	.word	0x00000082


	//----- nvinfo : EIATTR_KPARAM_INFO
	.align		4
.L_137:
        /*0008*/ 	.byte	0x04, 0x17
        /*000a*/ 	.short	(.L_139 - .L_138)
.L_138:
        /*000c*/ 	.word	0x00000000
        /*0010*/ 	.short	0x0003
        /*0012*/ 	.short	0x0018
        /*0014*/ 	.byte	0x00, 0xf0, 0x21, 0x00


	//----- nvinfo : EIATTR_KPARAM_INFO
	.align		4
.L_139:
        /*0018*/ 	.byte	0x04, 0x17
        /*001a*/ 	.short	(.L_141 - .L_140)
.L_140:
        /*001c*/ 	.word	0x00000000
        /*0020*/ 	.short	0x0002
        /*0022*/ 	.short	0x0010
        /*0024*/ 	.byte	0x00, 0xf5, 0x21, 0x00


	//----- nvinfo : EIATTR_KPARAM_INFO
	.align		4
.L_141:
        /*0028*/ 	.byte	0x04, 0x17
        /*002a*/ 	.short	(.L_143 - .L_142)
.L_142:
        /*002c*/ 	.word	0x00000000
        /*0030*/ 	.short	0x0001
        /*0032*/ 	.short	0x0008
        /*0034*/ 	.byte	0x00, 0xf5, 0x21, 0x00


	//----- nvinfo : EIATTR_KPARAM_INFO
	.align		4
.L_143:
        /*0038*/ 	.byte	0x04, 0x17
        /*003a*/ 	.short	(.L_145 - .L_144)
.L_144:
        /*003c*/ 	.word	0x00000000
        /*0040*/ 	.short	0x0000
        /*0042*/ 	.short	0x0000
        /*0044*/ 	.byte	0x00, 0xf5, 0x21, 0x00


	//----- nvinfo : EIATTR_SPARSE_MMA_MASK
	.align		4
.L_145:
        /*0048*/ 	.byte	0x03, 0x50
        /*004a*/ 	.short	0x0000


	//----- nvinfo : EIATTR_MAXREG_COUNT
	.align		4
        /*004c*/ 	.byte	0x03, 0x1b
        /*004e*/ 	.short	0x00ff


	//----- nvinfo : EIATTR_MERCURY_ISA_VERSION
	.align		4
        /*0050*/ 	.byte	0x03, 0x5f
        /*0052*/ 	.short	0x0101


	//----- nvinfo : EIATTR_VRC_CTA_INIT_COUNT
	.align		4
        /*0054*/ 	.byte	0x02, 0x4a
	.zero		1
	.zero		1


	//----- nvinfo : EIATTR_EXIT_INSTR_OFFSETS
	.align		4
        /*0058*/ 	.byte	0x04, 0x1c
        /*005a*/ 	.short	(.L_147 - .L_146)


	//   ....[0]....
.L_146:
        /*005c*/ 	.word	0x00000220


	//   ....[1]....
        /*0060*/ 	.word	0x000002a0


	//----- nvinfo : EIATTR_CRS_STACK_SIZE
	.align		4
.L_147:
        /*0064*/ 	.byte	0x04, 0x1e
        /*0066*/ 	.short	(.L_149 - .L_148)
.L_148:
        /*0068*/ 	.word	0x00000000


	//----- nvinfo : EIATTR_CBANK_PARAM_SIZE
	.align		4
.L_149:
        /*006c*/ 	.byte	0x03, 0x19
        /*006e*/ 	.short	0x0020


	//----- nvinfo : EIATTR_PARAM_CBANK
	.align		4
        /*0070*/ 	.byte	0x04, 0x0a
        /*0072*/ 	.short	(.L_151 - .L_150)
	.align		4
.L_150:
        /*0074*/ 	.word	index@(.nv.constant0._Z31focal_loss_backward_cuda_kernelILi2EddfEvPT0_PKT2_PKfm)
        /*0078*/ 	.short	0x0380
        /*007a*/ 	.short	0x0020


	//----- nvinfo : EIATTR_SW_WAR
	.align		4
.L_151:
        /*007c*/ 	.byte	0x04, 0x36
        /*007e*/ 	.short	(.L_153 - .L_152)
.L_152:
        /*0080*/ 	.word	0x00000008
.L_153:


//--------------------- .nv.info._Z30focal_loss_forward_cuda_kernelILb1ELi8EN3c104HalfElffEvPT4_PT1_PKS4_PKT2_PKflllfff --------------------------
	.section	.nv.info._Z30focal_loss_forward_cuda_kernelILb1ELi8EN3c104HalfElffEvPT4_PT1_PKS4_PKT2_PKflllfff,"",@"SHT_CUDA_INFO"
	.sectionflags	@""
	.align	4


	//----- nvinfo : EIATTR_CUDA_API_VERSION
	.align		4
        /*0000*/ 	.byte	0x04, 0x37
        /*0002*/ 	.short	(.L_155 - .L_154)
.L_154:
        /*0004*/ 	.word	0x00000082


	//----- nvinfo : EIATTR_KPARAM_INFO
	.align		4
.L_155:
        /*0008*/ 	.byte	0x04, 0x17
        /*000a*/ 	.short	(.L_157 - .L_156)
.L_156:
        /*000c*/ 	.word	0x00000000
        /*0010*/ 	.short	0x000a
        /*0012*/ 	.short	0x0048
        /*0014*/ 	.byte	0x00, 0xf0, 0x11, 0x00


	//----- nvinfo : EIATTR_KPARAM_INFO
	.align		4
.L_157:
        /*0018*/ 	.byte	0x04, 0x17
        /*001a*/ 	.short	(.L_159 - .L_158)
.L_158:
        /*001c*/ 	.word	0x00000000
        /*0020*/ 	.short	0x0009
        /*0022*/ 	.short	0x0044
        /*0024*/ 	.byte	0x00, 0xf0, 0x11, 0x00


	//----- nvinfo : EIATTR_KPARAM_INFO
	.align		4
.L_159:
        /*0028*/ 	.byte	0x04, 0x17
        /*002a*/ 	.short	(.L_161 - .L_160)
.L_160:
        /*002c*/ 	.word	0x00000000
        /*0030*/ 	.short	0x0008
        /*0032*/ 	.short	0x0040
        /*0034*/ 	.byte	0x00, 0xf0, 0x11, 0x00


	//----- nvinfo : EIATTR_KPARAM_INFO
	.align		4
.L_161:
        /*0038*/ 	.byte	0x04, 0x17
        /*003a*/ 	.short	(.L_163 - .L_162)
.L_162:
        /*003c*/ 	.word	0x00000000
        /*0040*/ 	.short	0x0007
        /*0042*/ 	.short	0x0038
        /*0044*/ 	.byte	0x00, 0xf0, 0x21, 0x00


	//----- nvinfo : EIATTR_KPARAM_INFO
	.align		4
.L_163:
        /*0048*/ 	.byte	0x04, 0x17
        /*004a*/ 	.short	(.L_165 - .L_164)
.L_164:
        /*004c*/ 	.word	0x00000000
        /*0050*/ 	.short	0x0006
        /*0052*/ 	.short	0x0030
        /*0054*/ 	.byte	0x00, 0xf0, 0x21, 0x00


	//----- nvinfo : EIATTR_KPARAM_INFO
	.align		4
.L_165:
        /*0058*/ 	.byte	0x04, 0x17
        /*005a*/ 	.short	(.L_167 - .L_166)
.L_166:
        /*005c*/ 	.word	0x00000000
        /*0060*/ 	.short	0x0005
        /*0062*/ 	.short	0x0028
        /*0064*/ 	.byte	0x00, 0xf0, 0x21, 0x00


	//----- nvinfo : EIATTR_KPARAM_INFO
	.align		4
.L_167:
        /*0068*/ 	.byte	0x04, 0x17
        /*006a*/ 	.short	(.L_169 - .L_168)
.L_168:
        /*006c*/ 	.word	0x00000000
        /*0070*/ 	.short	0x0004
        /*0072*/ 	.short	0x0020
        /*0074*/ 	.byte	0x00, 0xf5, 0x21, 0x00


	//----- nvinfo : EIATTR_KPARAM_INFO
	.align		4
.L_169:
        /*0078*/ 	.byte	0x04, 0x17
        /*007a*/ 	.short	(.L_171 - .L_170)
.L_170:
        /*007c*/ 	.word	0x00000000
        /*0080*/ 	.short	0x0003
        /*0082*/ 	.short	0x0018
        /*0084*/ 	.byte	0x00, 0xf5, 0x21, 0x00


	//----- nvinfo : EIATTR_KPARAM_INFO
	.align		4
.L_171:
        /*0088*/ 	.byte	0x04, 0x17
        /*008a*/ 	.short	(.L_173 - .L_172)
.L_172:
        /*008c*/ 	.word	0x00000000
        /*0090*/ 	.short	0x0002
        /*0092*/ 	.short	0x0010
        /*0094*/ 	.byte	0x00, 0xf5, 0x21, 0x00


	//----- nvinfo : EIATTR_KPARAM_INFO
	.align		4
.L_173:
        /*0098*/ 	.byte	0x04, 0x17
        /*009a*/ 	.short	(.L_175 - .L_174)
.L_174:
        /*009c*/ 	.word	0x00000000
        /*00a0*/ 	.short	0x0001
        /*00a2*/ 	.short	0x0008
        /*00a4*/ 	.byte	0x00, 0xf5, 0x21, 0x00


	//----- nvinfo : EIATTR_KPARAM_INFO
	.align		4
.L_175:
        /*00a8*/ 	.byte	0x04, 0x17
        /*00aa*/ 	.short	(.L_177 - .L_176)
.L_176:
        /*00ac*/ 	.word	0x00000000
        /*00b0*/ 	.short	0x0000
        /*00b2*/ 	.short	0x0000
        /*00b4*/ 	.byte	0x00, 0xf5, 0x21, 0x00


	//----- nvinfo : EIATTR_SPARSE_MMA_MASK
	.align		4
.L_177:
        /*00b8*/ 	.byte	0x03, 0x50
        /*00ba*/ 	.short	0x0000


	//----- nvinfo : EIATTR_MAXREG_COUNT
	.align		4
        /*00bc*/ 	.byte	0x03, 0x1b
        /*00be*/ 	.short	0x00ff


	//----- nvinfo : EIATTR_NUM_BARRIERS
	.align		4
        /*00c0*/ 	.byte	0x02, 0x4c
        /*00c2*/ 	.byte	0x01
	.zero		1


	//----- nvinfo : EIATTR_MERCURY_ISA_VERSION
	.align		4
        /*00c4*/ 	.byte	0x03, 0x5f
        /*00c6*/ 	.short	0x0101


	//----- nvinfo : EIATTR_VRC_CTA_INIT_COUNT
	.align		4
        /*00c8*/ 	.byte	0x02, 0x4a
	.zero		1
	.zero		1


	//----- nvinfo : EIATTR_EXIT_INSTR_OFFSETS
	.align		4
        /*00cc*/ 	.byte	0x04, 0x1c
        /*00ce*/ 	.short	(.L_179 - .L_178)


	//   ....[0]....
.L_178:
        /*00d0*/ 	.word	0x00002260


	//   ....[1]....
        /*00d4*/ 	.word	0x000022f0


	//----- nvinfo : EIATTR_CRS_STACK_SIZE
	.align		4
.L_179:
        /*00d8*/ 	.byte	0x04, 0x1e
        /*00da*/ 	.short	(.L_181 - .L_180)
.L_180:
        /*00dc*/ 	.word	0x00000000


	//----- nvinfo : EIATTR_CBANK_PARAM_SIZE
	.align		4
.L_181:
        /*00e0*/ 	.byte	0x03, 0x19
        /*00e2*/ 	.short	0x004c


	//----- nvinfo : EIATTR_PARAM_CBANK
	.align		4
        /*00e4*/ 	.byte	0x04, 0x0a
        /*00e6*/ 	.short	(.L_183 - .L_182)
	.align		4
.L_182:
        /*00e8*/ 	.word	index@(.nv.constant0._Z30focal_loss_forward_cuda_kernelILb1ELi8EN3c104HalfElffEvPT4_PT1_PKS4_PKT2_PKflllfff)
        /*00ec*/ 	.short	0x0380
        /*00ee*/ 	.short	0x004c


	//----- nvinfo : EIATTR_SW_WAR
	.align		4
.L_183:
        /*00f0*/ 	.byte	0x04, 0x36
        /*00f2*/ 	.short	(.L_185 - .L_184)
.L_184:
        /*00f4*/ 	.word	0x00000008
.L_185:


//--------------------- .nv.info._Z30focal_loss_forward_cuda_kernelILb1ELi4EflffEvPT4_PT1_PKS2_PKT2_PKflllfff --------------------------
	.section	.nv.info._Z30focal_loss_forward_cuda_kernelILb1ELi4EflffEvPT4_PT1_PKS2_PKT2_PKflllfff,"",@"SHT_CUDA_INFO"
	.sectionflags	@""
	.align	4


	//----- nvinfo : EIATTR_CUDA_API_VERSION
	.align		4
        /*0000*/ 	.byte	0x04, 0x37
        /*0002*/ 	.short	(.L_187 - .L_186)
.L_186:
        /*0004*/ 	.word	0x00000082


	//----- nvinfo : EIATTR_KPARAM_INFO
	.align		4
.L_187:
        /*0008*/ 	.byte	0x04, 0x17
        /*000a*/ 	.short	(.L_189 - .L_188)
.L_188:
        /*000c*/ 	.word	0x00000000
        /*0010*/ 	.short	0x000a
        /*0012*/ 	.short	0x0048
        /*0014*/ 	.byte	0x00, 0xf0, 0x11, 0x00


	//----- nvinfo : EIATTR_KPARAM_INFO
	.align		4
.L_189:
        /*0018*/ 	.byte	0x04, 0x17
        /*001a*/ 	.short	(.L_191 - .L_190)
.L_190:
        /*001c*/ 	.word	0x00000000
        /*0020*/ 	.short	0x0009
        /*0022*/ 	.short	0x0044
        /*0024*/ 	.byte	0x00, 0xf0, 0x11, 0x00


	//----- nvinfo : EIATTR_KPARAM_INFO
	.align		4
.L_191:
        /*0028*/ 	.byte	0x04, 0x17
        /*002a*/ 	.short	(.L_193 - .L_192)
.L_192:
        /*002c*/ 	.word	0x00000000
        /*0030*/ 	.short	0x0008
        /*0032*/ 	.short	0x0040
        /*0034*/ 	.byte	0x00, 0xf0, 0x11, 0x00


	//----- nvinfo : EIATTR_KPARAM_INFO
	.align		4
.L_193:
        /*0038*/ 	.byte	0x04, 0x17
        /*003a*/ 	.short	(.L_195 - .L_194)
.L_194:
        /*003c*/ 	.word	0x00000000
        /*0040*/ 	.short	0x0007
        /*0042*/ 	.short	0x0038
        /*0044*/ 	.byte	0x00, 0xf0, 0x21, 0x00


	//----- nvinfo : EIATTR_KPARAM_INFO
	.align		4
.L_195:
        /*0048*/ 	.byte	0x04, 0x17
        /*004a*/ 	.short	(.L_197 - .L_196)
.L_196:
        /*004c*/ 	.word	0x00000000
        /*0050*/ 	.short	0x0006
        /*0052*/ 	.short	0x0030
        /*0054*/ 	.byte	0x00, 0xf0, 0x21, 0x00


	//----- nvinfo : EIATTR_KPARAM_INFO
	.align		4
.L_197:
        /*0058*/ 	.byte	0x04, 0x17
        /*005a*/ 	.short	(.L_199 - .L_198)
.L_198:
        /*005c*/ 	.word	0x00000000
        /*0060*/ 	.short	0x0005
        /*0062*/ 	.short	0x0028
        /*0064*/ 	.byte	0x00, 0xf0, 0x21, 0x00


	//----- nvinfo : EIATTR_KPARAM_INFO
	.align		4
.L_199:
        /*0068*/ 	.byte	0x04, 0x17
        /*006a*/ 	.short	(.L_201 - .L_200)
.L_200:
        /*006c*/ 	.word	0x00000000
        /*0070*/ 	.short	0x0004
        /*0072*/ 	.short	0x0020
        /*0074*/ 	.byte	0x00, 0xf5, 0x21, 0x00


	//----- nvinfo : EIATTR_KPARAM_INFO
	.align		4
.L_201:
        /*0078*/ 	.byte	0x04, 0x17
        /*007a*/ 	.short	(.L_203 - .L_202)
.L_202:
        /*007c*/ 	.word	0x00000000
        /*0080*/ 	.short	0x0003
        /*0082*/ 	.short	0x0018
        /*0084*/ 	.byte	0x00, 0xf5, 0x21, 0x00


	//----- nvinfo : EIATTR_KPARAM_INFO
	.align		4
.L_203:
        /*0088*/ 	.byte	0x04, 0x17
        /*008a*/ 	.short	(.L_205 - .L_204)
.L_204:
        /*008c*/ 	.word	0x00000000
        /*0090*/ 	.short	0x0002
        /*0092*/ 	.short	0x0010
        /*0094*/ 	.byte	0x00, 0xf5, 0x21, 0x00


	//----- nvinfo : EIATTR_KPARAM_INFO
	.align		4
.L_205:
        /*0098*/ 	.byte	0x04, 0x17
        /*009a*/ 	.short	(.L_207 - .L_206)
.L_206:
        /*009c*/ 	.word	0x00000000
        /*00a0*/ 	.short	0x0001
        /*00a2*/ 	.short	0x0008
        /*00a4*/ 	.byte	0x00, 0xf5, 0x21, 0x00


	//----- nvinfo : EIATTR_KPARAM_INFO
	.align		4
.L_207:
        /*00a8*/ 	.byte	0x04, 0x17
        /*00aa*/ 	.short	(.L_209 - .L_208)
.L_208:
        /*00ac*/ 	.word	0x00000000
        /*00b0*/ 	.short	0x0000
        /*00b2*/ 	.short	0x0000
        /*00b4*/ 	.byte	0x00, 0xf5, 0x21, 0x00


	//----- nvinfo : EIATTR_SPARSE_MMA_MASK
	.align		4
.L_209:
        /*00b8*/ 	.byte	0x03, 0x50
        /*00ba*/ 	.short	0x0000


	//----- nvinfo : EIATTR_MAXREG_COUNT
	.align		4
        /*00bc*/ 	.byte	0x03, 0x1b
        /*00be*/ 	.short	0x00ff


	//----- nvinfo : EIATTR_NUM_BARRIERS
	.align		4
        /*00c0*/ 	.byte	0x02, 0x4c
        /*00c2*/ 	.byte	0x01
	.zero		1


	//----- nvinfo : EIATTR_MERCURY_ISA_VERSION
	.align		4
        /*00c4*/ 	.byte	0x03, 0x5f
        /*00c6*/ 	.short	0x0101


	//----- nvinfo : EIATTR_VRC_CTA_INIT_COUNT
	.align		4
        /*00c8*/ 	.byte	0x02, 0x4a
	.zero		1
	.zero		1


	//----- nvinfo : EIATTR_EXIT_INSTR_OFFSETS
	.align		4
        /*00cc*/ 	.byte	0x04, 0x1c
        /*00ce*/ 	.short	(.L_211 - .L_210)


	//   ....[0]....
.L_210:
        /*00d0*/ 	.word	0x00001490


	//   ....[1]....
        /*00d4*/ 	.word	0x00001520


	//----- nvinfo : EIATTR_CRS_STACK_SIZE
	.align		4
.L_211:
        /*00d8*/ 	.byte	0x04, 0x1e
        /*00da*/ 	.short	(.L_213 - .L_212)
.L_212:
        /*00dc*/ 	.word	0x00000000


	//----- nvinfo : EIATTR_CBANK_PARAM_SIZE
	.align		4
.L_213:
        /*00e0*/ 	.byte	0x03, 0x19
        /*00e2*/ 	.short	0x004c


	//----- nvinfo : EIATTR_PARAM_CBANK
	.align		4
        /*00e4*/ 	.byte	0x04, 0x0a
        /*00e6*/ 	.short	(.L_215 - .L_214)
	.align		4
.L_214:
        /*00e8*/ 	.word	index@(.nv.constant0._Z30focal_loss_forward_cuda_kernelILb1ELi4EflffEvPT4_PT1_PKS2_PKT2_PKflllfff)
        /*00ec*/ 	.short	0x0380
        /*00ee*/ 	.short	0x004c


	//----- nvinfo : EIATTR_SW_WAR
	.align		4
.L_215:
        /*00f0*/ 	.byte	0x04, 0x36
        /*00f2*/ 	.short	(.L_217 - .L_216)
.L_216:
        /*00f4*/ 	.word	0x00000008
.L_217:


//--------------------- .nv.info._Z30focal_loss_forward_cuda_kernelILb1ELi2EdldfEvPT4_PT1_PKS2_PKT2_PKflllfff --------------------------
	.section	.nv.info._Z30focal_loss_forward_cuda_kernelILb1ELi2EdldfEvPT4_PT1_PKS2_PKT2_PKflllfff,"",@"SHT_CUDA_INFO"
	.sectionflags	@""
	.align	4


	//----- nvinfo : EIATTR_CUDA_API_VERSION
	.align		4
        /*0000*/ 	.byte	0x04, 0x37
        /*0002*/ 	.short	(.L_219 - .L_218)
.L_218:
        /*0004*/ 	.word	0x00000082


	//----- nvinfo : EIATTR_KPARAM_INFO
	.align		4
.L_219:
        /*0008*/ 	.byte	0x04, 0x17
        /*000a*/ 	.short	(.L_221 - .L_220)
.L_220:
        /*000c*/ 	.word	0x00000000
        /*0010*/ 	.short	0x000a
        /*0012*/ 	.short	0x0048
        /*0014*/ 	.byte	0x00, 0xf0, 0x11, 0x00


	//----- nvinfo : EIATTR_KPARAM_INFO
	.align		4
.L_221:
        /*0018*/ 	.byte	0x04, 0x17
        /*001a*/ 	.short	(.L_223 - .L_222)
.L_222:
        /*001c*/ 	.word	0x00000000
        /*0020*/ 	.short	0x0009
        /*0022*/ 	.short	0x0044
        /*0024*/ 	.byte	0x00, 0xf0, 0x11, 0x00


	//----- nvinfo : EIATTR_KPARAM_INFO
	.align		4
.L_223:
        /*0028*/ 	.byte	0x04, 0x17
        /*002a*/ 	.short	(.L_225 - .L_224)
.L_224:
        /*002c*/ 	.word	0x00000000
        /*0030*/ 	.short	0x0008
        /*0032*/ 	.short	0x0040
        /*0034*/ 	.byte	0x00, 0xf0, 0x11, 0x00


	//----- nvinfo : EIATTR_KPARAM_INFO
	.align		4
.L_225:
        /*0038*/ 	.byte	0x04, 0x17
        /*003a*/ 	.short	(.L_227 - .L_226)
.L_226:
        /*003c*/ 	.word	0x00000000
        /*0040*/ 	.short	0x0007
        /*0042*/ 	.short	0x0038
        /*0044*/ 	.byte	0x00, 0xf0, 0x21, 0x00


	//----- nvinfo : EIATTR_KPARAM_INFO
	.align		4
.L_227:
        /*0048*/ 	.byte	0x04, 0x17
        /*004a*/ 	.short	(.L_229 - .L_228)
.L_228:
        /*004c*/ 	.word	0x00000000
        /*0050*/ 	.short	0x0006
        /*0052*/ 	.short	0x0030
        /*0054*/ 	.byte	0x00, 0xf0, 0x21, 0x00


	//----- nvinfo : EIATTR_KPARAM_INFO
	.align		4
.L_229:
        /*0058*/ 	.byte	0x04, 0x17
        /*005a*/ 	.short	(.L_231 - .L_230)
.L_230:
        /*005c*/ 	.word	0x00000000
        /*0060*/ 	.short	0x0005
        /*0062*/ 	.short	0x0028
        /*0064*/ 	.byte	0x00, 0xf0, 0x21, 0x00


	//----- nvinfo : EIATTR_KPARAM_INFO
	.align		4
.L_231:
        /*0068*/ 	.byte	0x04, 0x17
        /*006a*/ 	.short	(.L_233 - .L_232)
.L_232:
        /*006c*/ 	.word	0x00000000
        /*0070*/ 	.short	0x0004
        /*0072*/ 	.short	0x0020
        /*0074*/ 	.byte	0x00, 0xf5, 0x21, 0x00


	//----- nvinfo : EIATTR_KPARAM_INFO
	.align		4
.L_233:
        /*0078*/ 	.byte	0x04, 0x17
        /*007a*/ 	.short	(.L_235 - .L_234)
.L_234:
        /*007c*/ 	.word	0x00000000
        /*0080*/ 	.short	0x0003
        /*0082*/ 	.short	0x0018
        /*0084*/ 	.byte	0x00, 0xf5, 0x21, 0x00


	//----- nvinfo : EIATTR_KPARAM_INFO
	.align		4
.L_235:
        /*0088*/ 	.byte	0x04, 0x17
        /*008a*/ 	.short	(.L_237 - .L_236)
.L_236:
        /*008c*/ 	.word	0x00000000
        /*0090*/ 	.short	0x0002
        /*0092*/ 	.short	0x0010
        /*0094*/ 	.byte	0x00, 0xf5, 0x21, 0x00


	//----- nvinfo : EIATTR_KPARAM_INFO
	.align		4
.L_237:
        /*0098*/ 	.byte	0x04, 0x17
        /*009a*/ 	.short	(.L_239 - .L_238)
.L_238:
        /*009c*/ 	.word	0x00000000
        /*00a0*/ 	.short	0x0001
        /*00a2*/ 	.short	0x0008
        /*00a4*/ 	.byte	0x00, 0xf5, 0x21, 0x00


	//----- nvinfo : EIATTR_KPARAM_INFO
	.align		4
.L_239:
        /*00a8*/ 	.byte	0x04, 0x17
        /*00aa*/ 	.short	(.L_241 - .L_240)
.L_240:
        /*00ac*/ 	.word	0x00000000
        /*00b0*/ 	.short	0x0000
        /*00b2*/ 	.short	0x0000
        /*00b4*/ 	.byte	0x00, 0xf5, 0x21, 0x00


	//----- nvinfo : EIATTR_SPARSE_MMA_MASK
	.align		4
.L_241:
        /*00b8*/ 	.byte	0x03, 0x50
        /*00ba*/ 	.short	0x0000


	//----- nvinfo : EIATTR_MAXREG_COUNT
	.align		4
        /*00bc*/ 	.byte	0x03, 0x1b
        /*00be*/ 	.short	0x00ff


	//----- nvinfo : EIATTR_NUM_BARRIERS
	.align		4
        /*00c0*/ 	.byte	0x02, 0x4c
        /*00c2*/ 	.byte	0x01
	.zero		1


	//----- nvinfo : EIATTR_MERCURY_ISA_VERSION
	.align		4
        /*00c4*/ 	.byte	0x03, 0x5f
        /*00c6*/ 	.short	0x0101


	//----- nvinfo : EIATTR_VRC_CTA_INIT_COUNT
	.align		4
        /*00c8*/ 	.byte	0x02, 0x4a
	.zero		1
	.zero		1


	//----- nvinfo : EIATTR_EXIT_INSTR_OFFSETS
	.align		4
        /*00cc*/ 	.byte	0x04, 0x1c
        /*00ce*/ 	.short	(.L_243 - .L_242)


	//   ....[0]....
.L_242:
        /*00d0*/ 	.word	0x000030e0


	//   ....[1]....
        /*00d4*/ 	.word	0x000032e0


	//----- nvinfo : EIATTR_CRS_STACK_SIZE
	.align		4
.L_243:
        /*00d8*/ 	.byte	0x04, 0x1e
        /*00da*/ 	.short	(.L_245 - .L_244)
.L_244:
        /*00dc*/ 	.word	0x00000000


	//----- nvinfo : EIATTR_CBANK_PARAM_SIZE
	.align		4
.L_245:
        /*00e0*/ 	.byte	0x03, 0x19
        /*00e2*/ 	.short	0x004c


	//----- nvinfo : EIATTR_PARAM_CBANK
	.align		4
        /*00e4*/ 	.byte	0x04, 0x0a
        /*00e6*/ 	.short	(.L_247 - .L_246)
	.align		4
.L_246:
        /*00e8*/ 	.word	index@(.nv.constant0._Z30focal_loss_forward_cuda_kernelILb1ELi2EdldfEvPT4_PT1_PKS2_PKT2_PKflllfff)
        /*00ec*/ 	.short	0x0380
        /*00ee*/ 	.short	0x004c


	//----- nvinfo : EIATTR_SW_WAR
	.align		4
.L_247:
        /*00f0*/ 	.byte	0x04, 0x36
        /*00f2*/ 	.short	(.L_249 - .L_248)
.L_248:
        /*00f4*/ 	.word	0x00000008
.L_249:


//--------------------- .nv.info._Z30focal_loss_forward_cuda_kernelILb0ELi8EN3c104HalfElffEvPT4_PT1_PKS4_PKT2_PKflllfff --------------------------
	.section	.nv.info._Z30focal_loss_forward_cuda_kernelILb0ELi8EN3c104HalfElffEvPT4_PT1_PKS4_PKT2_PKflllfff,"",@"SHT_CUDA_INFO"
	.sectionflags	@""
	.align	4


	//----- nvinfo : EIATTR_CUDA_API_VERSION
	.align		4
        /*0000*/ 	.byte	0x04, 0x37
        /*0002*/ 	.short	(.L_251 - .L_250)
.L_250:
        /*0004*/ 	.word	0x00000082


	//----- nvinfo : EIATTR_KPARAM_INFO
	.align		4
.L_251:
        /*0008*/ 	.byte	0x04, 0x17
        /*000a*/ 	.short	(.L_253 - .L_252)
.L_252:
        /*000c*/ 	.word	0x00000000
        /*0010*/ 	.short	0x000a
        /*0012*/ 	.short	0x0048
        /*0014*/ 	.byte	0x00, 0xf0, 0x11, 0x00


	//----- nvinfo : EIATTR_KPARAM_INFO
	.align		4
.L_253:
        /*0018*/ 	.byte	0x04, 0x17
        /*001a*/ 	.short	(.L_255 - .L_254)
.L_254:
        /*001c*/ 	.word	0x00000000
        /*0020*/ 	.short	0x0009
        /*0022*/ 	.short	0x0044
        /*0024*/ 	.byte	0x00, 0xf0, 0x11, 0x00


	//----- nvinfo : EIATTR_KPARAM_INFO
	.align		4
.L_255:
        /*0028*/ 	.byte	0x04, 0x17
        /*002a*/ 	.short	(.L_257 - .L_256)
.L_256:
        /*002c*/ 	.word	0x00000000
        /*0030*/ 	.short	0x0008
        /*0032*/ 	.short	0x0040
        /*0034*/ 	.byte	0x00, 0xf0, 0x11, 0x00


	//----- nvinfo : EIATTR_KPARAM_INFO
	.align		4
.L_257:
        /*0038*/ 	.byte	0x04, 0x17
        /*003a*/ 	.short	(.L_259 - .L_258)
.L_258:
        /*003c*/ 	.word	0x00000000
        /*0040*/ 	.short	0x0007
        /*0042*/ 	.short	0x0038
        /*0044*/ 	.byte	0x00, 0xf0, 0x21, 0x00


	//----- nvinfo : EIATTR_KPARAM_INFO
	.align		4
.L_259:
        /*0048*/ 	.byte	0x04, 0x17
        /*004a*/ 	.short	(.L_261 - .L_260)
.L_260:
        /*004c*/ 	.word	0x00000000
        /*0050*/ 	.short	0x0006
        /*0052*/ 	.short	0x0030
        /*0054*/ 	.byte	0x00, 0xf0, 0x21, 0x00


	//----- nvinfo : EIATTR_KPARAM_INFO
	.align		4
.L_261:
        /*0058*/ 	.byte	0x04, 0x17
        /*005a*/ 	.short	(.L_263 - .L_262)
.L_262:
        /*005c*/ 	.word	0x00000000
        /*0060*/ 	.short	0x0005
        /*0062*/ 	.short	0x0028
        /*0064*/ 	.byte	0x00, 0xf0, 0x21, 0x00


	//----- nvinfo : EIATTR_KPARAM_INFO
	.align		4
.L_263:
        /*0068*/ 	.byte	0x04, 0x17
        /*006a*/ 	.short	(.L_265 - .L_264)
.L_264:
        /*006c*/ 	.word	0x00000000
        /*0070*/ 	.short	0x0004
        /*0072*/ 	.short	0x0020
        /*0074*/ 	.byte	0x00, 0xf5, 0x21, 0x00


	//----- nvinfo : EIATTR_KPARAM_INFO
	.align		4
.L_265:
        /*0078*/ 	.byte	0x04, 0x17
        /*007a*/ 	.short	(.L_267 - .L_266)
.L_266:
        /*007c*/ 	.word	0x00000000
        /*0080*/ 	.short	0x0003
        /*0082*/ 	.short	0x0018
        /*0084*/ 	.byte	0x00, 0xf5, 0x21, 0x00


	//----- nvinfo : EIATTR_KPARAM_INFO
	.align		4
.L_267:
        /*0088*/ 	.byte	0x04, 0x17
        /*008a*/ 	.short	(.L_269 - .L_268)
.L_268:
        /*008c*/ 	.word	0x00000000
        /*0090*/ 	.short	0x0002
        /*0092*/ 	.short	0x0010
        /*0094*/ 	.byte	0x00, 0xf5, 0x21, 0x00


	//----- nvinfo : EIATTR_KPARAM_INFO
	.align		4
.L_269:
        /*0098*/ 	.byte	0x04, 0x17
        /*009a*/ 	.short	(.L_271 - .L_270)
.L_270:
        /*009c*/ 	.word	0x00000000
        /*00a0*/ 	.short	0x0001
        /*00a2*/ 	.short	0x0008
        /*00a4*/ 	.byte	0x00, 0xf5, 0x21, 0x00


	//----- nvinfo : EIATTR_KPARAM_INFO
	.align		4
.L_271:
        /*00a8*/ 	.byte	0x04, 0x17
        /*00aa*/ 	.short	(.L_273 - .L_272)
.L_272:
        /*00ac*/ 	.word	0x00000000
        /*00b0*/ 	.short	0x0000
        /*00b2*/ 	.short	0x0000
        /*00b4*/ 	.byte	0x00, 0xf5, 0x21, 0x00


	//----- nvinfo : EIATTR_SPARSE_MMA_MASK
	.align		4
.L_273:
        /*00b8*/ 	.byte	0x03, 0x50
        /*00ba*/ 	.short	0x0000


	//----- nvinfo : EIATTR_MAXREG_COUNT
	.align		4
        /*00bc*/ 	.byte	0x03, 0x1b
        /*00be*/ 	.short	0x00ff


	//----- nvinfo : EIATTR_NUM_BARRIERS
	.align		4
        /*00c0*/ 	.byte	0x02, 0x4c
        /*00c2*/ 	.byte	0x01
	.zero		1


	//----- nvinfo : EIATTR_MERCURY_ISA_VERSION
	.align		4
        /*00c4*/ 	.byte	0x03, 0x5f
        /*00c6*/ 	.short	0x0101


	//----- nvinfo : EIATTR_VRC_CTA_INIT_COUNT
	.align		4
        /*00c8*/ 	.byte	0x02, 0x4a
	.zero		1
	.zero		1


	//----- nvinfo : EIATTR_EXIT_INSTR_OFFSETS
	.align		4
        /*00cc*/ 	.byte	0x04, 0x1c
        /*00ce*/ 	.short	(.L_275 - .L_274)


	//   ....[0]....
.L_274:
        /*00d0*/ 	.word	0x00002120


	//   ....[1]....
        /*00d4*/ 	.word	0x000021b0


	//----- nvinfo : EIATTR_CRS_STACK_SIZE
	.align		4
.L_275:
        /*00d8*/ 	.byte	0x04, 0x1e
        /*00da*/ 	.short	(.L_277 - .L_276)
.L_276:
        /*00dc*/ 	.word	0x00000000


	//----- nvinfo : EIATTR_CBANK_PARAM_SIZE
	.align		4
.L_277:
        /*00e0*/ 	.byte	0x03, 0x19
        /*00e2*/ 	.short	0x004c


	//----- nvinfo : EIATTR_PARAM_CBANK
	.align		4
        /*00e4*/ 	.byte	0x04, 0x0a
        /*00e6*/ 	.short	(.L_279 - .L_278)
	.align		4
.L_278:
        /*00e8*/ 	.word	index@(.nv.constant0._Z30focal_loss_forward_cuda_kernelILb0ELi8EN3c104HalfElffEvPT4_PT1_PKS4_PKT2_PKflllfff)
        /*00ec*/ 	.short	0x0380
        /*00ee*/ 	.short	0x004c


	//----- nvinfo : EIATTR_SW_WAR
	.align		4
.L_279:
        /*00f0*/ 	.byte	0x04, 0x36
        /*00f2*/ 	.short	(.L_281 - .L_280)
.L_280:
        /*00f4*/ 	.word	0x00000008
.L_281:


//--------------------- .nv.info._Z30focal_loss_forward_cuda_kernelILb0ELi4EflffEvPT4_PT1_PKS2_PKT2_PKflllfff --------------------------
	.section	.nv.info._Z30focal_loss_forward_cuda_kernelILb0ELi4EflffEvPT4_PT1_PKS2_PKT2_PKflllfff,"",@"SHT_CUDA_INFO"
	.sectionflags	@""
	.align	4


	//----- nvinfo : EIATTR_CUDA_API_VERSION
	.align		4
        /*0000*/ 	.byte	0x04, 0x37
        /*0002*/ 	.short	(.L_283 - .L_282)
.L_282:
        /*0004*/ 	.word	0x00000082


	//----- nvinfo : EIATTR_KPARAM_INFO
	.align		4
.L_283:
        /*0008*/ 	.byte	0x04, 0x17
        /*000a*/ 	.short	(.L_285 - .L_284)
.L_284:
        /*000c*/ 	.word	0x00000000
        /*0010*/ 	.short	0x000a
        /*0012*/ 	.short	0x0048
        /*0014*/ 	.byte	0x00, 0xf0, 0x11, 0x00


	//----- nvinfo : EIATTR_KPARAM_INFO
	.align		4
.L_285:
        /*0018*/ 	.byte	0x04, 0x17
        /*001a*/ 	.short	(.L_287 - .L_286)
.L_286:
        /*001c*/ 	.word	0x00000000
        /*0020*/ 	.short	0x0009
        /*0022*/ 	.short	0x0044
        /*0024*/ 	.byte	0x00, 0xf0, 0x11, 0x00


	//----- nvinfo : EIATTR_KPARAM_INFO
	.align		4
.L_287:
        /*0028*/ 	.byte	0x04, 0x17
        /*002a*/ 	.short	(.L_289 - .L_288)
.L_288:
        /*002c*/ 	.word	0x00000000
        /*0030*/ 	.short	0x0008
        /*0032*/ 	.short	0x0040
        /*0034*/ 	.byte	0x00, 0xf0, 0x11, 0x00


	//----- nvinfo : EIATTR_KPARAM_INFO
	.align		4
.L_289:
        /*0038*/ 	.byte	0x04, 0x17
        /*003a*/ 	.short	(.L_291 - .L_290)
.L_290:
        /*003c*/ 	.word	0x00000000
        /*0040*/ 	.short	0x0007
        /*0042*/ 	.short	0x0038
        /*0044*/ 	.byte	0x00, 0xf0, 0x21, 0x00


	//----- nvinfo : EIATTR_KPARAM_INFO
	.align		4
.L_291:
        /*0048*/ 	.byte	0x04, 0x17
        /*004a*/ 	.short	(.L_293 - .L_292)
.L_292:
        /*004c*/ 	.word	0x00000000
        /*0050*/ 	.short	0x0006
        /*0052*/ 	.short	0x0030
        /*0054*/ 	.byte	0x00, 0xf0, 0x21, 0x00


	//----- nvinfo : EIATTR_KPARAM_INFO
	.align		4
.L_293:
        /*0058*/ 	.byte	0x04, 0x17
        /*005a*/ 	.short	(.L_295 - .L_294)
.L_294:
        /*005c*/ 	.word	0x00000000
        /*0060*/ 	.short	0x0005
        /*0062*/ 	.short	0x0028
        /*0064*/ 	.byte	0x00, 0xf0, 0x21, 0x00


	//----- nvinfo : EIATTR_KPARAM_INFO
	.align		4
.L_295:
        /*0068*/ 	.byte	0x04, 0x17
        /*006a*/ 	.short	(.L_297 - .L_296)
.L_296:
        /*006c*/ 	.word	0x00000000
        /*0070*/ 	.short	0x0004
        /*0072*/ 	.short	0x0020
        /*0074*/ 	.byte	0x00, 0xf5, 0x21, 0x00


	//----- nvinfo : EIATTR_KPARAM_INFO
	.align		4
.L_297:
        /*0078*/ 	.byte	0x04, 0x17
        /*007a*/ 	.short	(.L_299 - .L_298)
.L_298:
        /*007c*/ 	.word	0x00000000
        /*0080*/ 	.short	0x0003
        /*0082*/ 	.short	0x0018
        /*0084*/ 	.byte	0x00, 0xf5, 0x21, 0x00


	//----- nvinfo : EIATTR_KPARAM_INFO
	.align		4
.L_299:
        /*0088*/ 	.byte	0x04, 0x17
        /*008a*/ 	.short	(.L_301 - .L_300)
.L_300:
        /*008c*/ 	.word	0x00000000
        /*0090*/ 	.short	0x0002
        /*0092*/ 	.short	0x0010
        /*0094*/ 	.byte	0x00, 0xf5, 0x21, 0x00


	//----- nvinfo : EIATTR_KPARAM_INFO
	.align		4
.L_301:
        /*0098*/ 	.byte	0x04, 0x17
        /*009a*/ 	.short	(.L_303 - .L_302)
.L_302:
        /*009c*/ 	.word	0x00000000
        /*00a0*/ 	.short	0x0001
        /*00a2*/ 	.short	0x0008
        /*00a4*/ 	.byte	0x00, 0xf5, 0x21, 0x00


	//----- nvinfo : EIATTR_KPARAM_INFO
	.align		4
.L_303:
        /*00a8*/ 	.byte	0x04, 0x17
        /*00aa*/ 	.short	(.L_305 - .L_304)
.L_304:
        /*00ac*/ 	.word	0x00000000
        /*00b0*/ 	.short	0x0000
        /*00b2*/ 	.short	0x0000
        /*00b4*/ 	.byte	0x00, 0xf5, 0x21, 0x00


	//----- nvinfo : EIATTR_SPARSE_MMA_MASK
	.align		4
.L_305:
        /*00b8*/ 	.byte	0x03, 0x50
        /*00ba*/ 	.short	0x0000


	//----- nvinfo : EIATTR_MAXREG_COUNT
	.align		4
        /*00bc*/ 	.byte	0x03, 0x1b
        /*00be*/ 	.short	0x00ff


	//----- nvinfo : EIATTR_NUM_BARRIERS
	.align		4
        /*00c0*/ 	.byte	0x02, 0x4c
        /*00c2*/ 	.byte	0x01
	.zero		1


	//----- nvinfo : EIATTR_MERCURY_ISA_VERSION
	.align		4
        /*00c4*/ 	.byte	0x03, 0x5f
        /*00c6*/ 	.short	0x0101


	//----- nvinfo : EIATTR_VRC_CTA_INIT_COUNT
	.align		4
        /*00c8*/ 	.byte	0x02, 0x4a
	.zero		1
	.zero		1


	//----- nvinfo : EIATTR_EXIT_INSTR_OFFSETS
	.align		4
        /*00cc*/ 	.byte	0x04, 0x1c
        /*00ce*/ 	.short	(.L_307 - .L_306)


	//   ....[0]....
.L_306:
        /*00d0*/ 	.word	0x000013e0


	//   ....[1]....
        /*00d4*/ 	.word	0x00001470


	//----- nvinfo : EIATTR_CRS_STACK_SIZE
	.align		4
.L_307:
        /*00d8*/ 	.byte	0x04, 0x1e
        /*00da*/ 	.short	(.L_309 - .L_308)
.L_308:
        /*00dc*/ 	.word	0x00000000


	//----- nvinfo : EIATTR_CBANK_PARAM_SIZE
	.align		4
.L_309:
        /*00e0*/ 	.byte	0x03, 0x19
        /*00e2*/ 	.short	0x004c


	//----- nvinfo : EIATTR_PARAM_CBANK
	.align		4
        /*00e4*/ 	.byte	0x04, 0x0a
        /*00e6*/ 	.short	(.L_311 - .L_310)
	.align		4
.L_310:
        /*00e8*/ 	.word	index@(.nv.constant0._Z30focal_loss_forward_cuda_kernelILb0ELi4EflffEvPT4_PT1_PKS2_PKT2_PKflllfff)
        /*00ec*/ 	.short	0x0380
        /*00ee*/ 	.short	0x004c


	//----- nvinfo : EIATTR_SW_WAR
	.align		4
.L_311:
        /*00f0*/ 	.byte	0x04, 0x36
        /*00f2*/ 	.short	(.L_313 - .L_312)
.L_312:
        /*00f4*/ 	.word	0x00000008
.L_313:


//--------------------- .nv.info._Z30focal_loss_forward_cuda_kernelILb0ELi2EdldfEvPT4_PT1_PKS2_PKT2_PKflllfff --------------------------
	.section	.nv.info._Z30focal_loss_forward_cuda_kernelILb0ELi2EdldfEvPT4_PT1_PKS2_PKT2_PKflllfff,"",@"SHT_CUDA_INFO"
	.sectionflags	@""
	.align	4


	//----- nvinfo : EIATTR_CUDA_API_VERSION
	.align		4
        /*0000*/ 	.byte	0x04, 0x37
        /*0002*/ 	.short	(.L_315 - .L_314)
.L_314:
        /*0004*/ 	.word	0x00000082


	//----- nvinfo : EIATTR_KPARAM_INFO
	.align		4
.L_315:
        /*0008*/ 	.byte	0x04, 0x17
        /*000a*/ 	.short	(.L_317 - .L_316)
.L_316:
        /*000c*/ 	.word	0x00000000
        /*0010*/ 	.short	0x000a
        /*0012*/ 	.short	0x0048
        /*0014*/ 	.byte	0x00, 0xf0, 0x11, 0x00


	//----- nvinfo : EIATTR_KPARAM_INFO
	.align		4
.L_317:
        /*0018*/ 	.byte	0x04, 0x17
        /*001a*/ 	.short	(.L_319 - .L_318)
.L_318:
        /*001c*/ 	.word	0x00000000
        /*0020*/ 	.short	0x0009
        /*0022*/ 	.short	0x0044
        /*0024*/ 	.byte	0x00, 0xf0, 0x11, 0x00


	//----- nvinfo : EIATTR_KPARAM_INFO
	.align		4
.L_319:
        /*0028*/ 	.byte	0x04, 0x17
        /*002a*/ 	.short	(.L_321 - .L_320)
.L_320:
        /*002c*/ 	.word	0x00000000
        /*0030*/ 	.short	0x0008
        /*0032*/ 	.short	0x0040
        /*0034*/ 	.byte	0x00, 0xf0, 0x11, 0x00


	//----- nvinfo : EIATTR_KPARAM_INFO
	.align		4
.L_321:
        /*0038*/ 	.byte	0x04, 0x17
        /*003a*/ 	.short	(.L_323 - .L_322)
.L_322:
        /*003c*/ 	.word	0x00000000
        /*0040*/ 	.short	0x0007
        /*0042*/ 	.short	0x0038
        /*0044*/ 	.byte	0x00, 0xf0, 0x21, 0x00


	//----- nvinfo : EIATTR_KPARAM_INFO
	.align		4
.L_323:
        /*0048*/ 	.byte	0x04, 0x17
        /*004a*/ 	.short	(.L_325 - .L_324)
.L_324:
        /*004c*/ 	.word	0x00000000
        /*0050*/ 	.short	0x0006
        /*0052*/ 	.short	0x0030
        /*0054*/ 	.byte	0x00, 0xf0, 0x21, 0x00


	//----- nvinfo : EIATTR_KPARAM_INFO
	.align		4
.L_325:
        /*0058*/ 	.byte	0x04, 0x17
        /*005a*/ 	.short	(.L_327 - .L_326)
.L_326:
        /*005c*/ 	.word	0x00000000
        /*0060*/ 	.short	0x0005
        /*0062*/ 	.short	0x0028
        /*0064*/ 	.byte	0x00, 0xf0, 0x21, 0x00


	//----- nvinfo : EIATTR_KPARAM_INFO
	.align		4
.L_327:
        /*0068*/ 	.byte	0x04, 0x17
        /*006a*/ 	.short	(.L_329 - .L_328)
.L_328:
        /*006c*/ 	.word	0x00000000
        /*0070*/ 	.short	0x0004
        /*0072*/ 	.short	0x0020
        /*0074*/ 	.byte	0x00, 0xf5, 0x21, 0x00


	//----- nvinfo : EIATTR_KPARAM_INFO
	.align		4
.L_329:
        /*0078*/ 	.byte	0x04, 0x17
        /*007a*/ 	.short	(.L_331 - .L_330)
.L_330:
        /*007c*/ 	.word	0x00000000
        /*0080*/ 	.short	0x0003
        /*0082*/ 	.short	0x0018
        /*0084*/ 	.byte	0x00, 0xf5, 0x21, 0x00


	//----- nvinfo : EIATTR_KPARAM_INFO
	.align		4
.L_331:
        /*0088*/ 	.byte	0x04, 0x17
        /*008a*/ 	.short	(.L_333 - .L_332)
.L_332:
        /*008c*/ 	.word	0x00000000
        /*0090*/ 	.short	0x0002
        /*0092*/ 	.short	0x0010
        /*0094*/ 	.byte	0x00, 0xf5, 0x21, 0x00


	//----- nvinfo : EIATTR_KPARAM_INFO
	.align		4
.L_333:
        /*0098*/ 	.byte	0x04, 0x17
        /*009a*/ 	.short	(.L_335 - .L_334)
.L_334:
        /*009c*/ 	.word	0x00000000
        /*00a0*/ 	.short	0x0001
        /*00a2*/ 	.short	0x0008
        /*00a4*/ 	.byte	0x00, 0xf5, 0x21, 0x00


	//----- nvinfo : EIATTR_KPARAM_INFO
	.align		4
.L_335:
        /*00a8*/ 	.byte	0x04, 0x17
        /*00aa*/ 	.short	(.L_337 - .L_336)
.L_336:
        /*00ac*/ 	.word	0x00000000
        /*00b0*/ 	.short	0x0000
        /*00b2*/ 	.short	0x0000
        /*00b4*/ 	.byte	0x00, 0xf5, 0x21, 0x00


	//----- nvinfo : EIATTR_SPARSE_MMA_MASK
	.align		4
.L_337:
        /*00b8*/ 	.byte	0x03, 0x50
        /*00ba*/ 	.short	0x0000


	//----- nvinfo : EIATTR_MAXREG_COUNT
	.align		4
        /*00bc*/ 	.byte	0x03, 0x1b
        /*00be*/ 	.short	0x00ff


	//----- nvinfo : EIATTR_NUM_BARRIERS
	.align		4
        /*00c0*/ 	.byte	0x02, 0x4c
        /*00c2*/ 	.byte	0x01
	.zero		1


	//----- nvinfo : EIATTR_MERCURY_ISA_VERSION
	.align		4
        /*00c4*/ 	.byte	0x03, 0x5f
        /*00c6*/ 	.short	0x0101


	//----- nvinfo : EIATTR_VRC_CTA_INIT_COUNT
	.align		4
        /*00c8*/ 	.byte	0x02, 0x4a
	.zero		1
	.zero		1


	//----- nvinfo : EIATTR_EXIT_INSTR_OFFSETS
	.align		4
        /*00cc*/ 	.byte	0x04, 0x1c
        /*00ce*/ 	.short	(.L_339 - .L_338)


	//   ....[0]....
.L_338:
        /*00d0*/ 	.word	0x00002fa0


	//   ....[1]....
        /*00d4*/ 	.word	0x000031a0


	//----- nvinfo : EIATTR_CRS_STACK_SIZE
	.align		4
.L_339:
        /*00d8*/ 	.byte	0x04, 0x1e
        /*00da*/ 	.short	(.L_341 - .L_340)
.L_340:
        /*00dc*/ 	.word	0x00000000


	//----- nvinfo : EIATTR_CBANK_PARAM_SIZE
	.align		4
.L_341:
        /*00e0*/ 	.byte	0x03, 0x19
        /*00e2*/ 	.short	0x004c


	//----- nvinfo : EIATTR_PARAM_CBANK
	.align		4
        /*00e4*/ 	.byte	0x04, 0x0a
        /*00e6*/ 	.short	(.L_343 - .L_342)
	.align		4
.L_342:
        /*00e8*/ 	.word	index@(.nv.constant0._Z30focal_loss_forward_cuda_kernelILb0ELi2EdldfEvPT4_PT1_PKS2_PKT2_PKflllfff)
        /*00ec*/ 	.short	0x0380
        /*00ee*/ 	.short	0x004c


	//----- nvinfo : EIATTR_SW_WAR
	.align		4
.L_343:
        /*00f0*/ 	.byte	0x04, 0x36
        /*00f2*/ 	.short	(.L_345 - .L_344)
.L_344:
        /*00f4*/ 	.word	0x00000008
.L_345:


//--------------------- .nv.callgraph             --------------------------
	.section	.nv.callgraph,"",@"SHT_CUDA_CALLGRAPH"
	.align	4
	.sectionentsize	8
	.align		4
        /*0000*/ 	.word	0x00000000
	.align		4
        /*0004*/ 	.word	0xffffffff
	.align		4
        /*0008*/ 	.word	0x00000000
	.align		4
        /*000c*/ 	.word	0xfffffffe
	.align		4
        /*0010*/ 	.word	0x00000000
	.align		4
        /*0014*/ 	.word	0xfffffffd
	.align		4
        /*0018*/ 	.word	0x00000000
	.align		4
        /*001c*/ 	.word	0xfffffffc


//--------------------- .nv.constant4             --------------------------
	.section	.nv.constant4,"a",@progbits
	.align	8
	.align		8
.nv.constant4:
        /*0000*/ 	.dword	_ZN56_INTERNAL_4ee2d566_25_focal_loss_cuda_kernel_cu_665b2e694cuda3std3__45__cpo5beginE
	.align		8
        /*0008*/ 	.dword	_ZN56_INTERNAL_4ee2d566_25_focal_loss_cuda_kernel_cu_665b2e694cuda3std3__45__cpo3endE
	.align		8
        /*0010*/ 	.dword	_ZN56_INTERNAL_4ee2d566_25_focal_loss_cuda_kernel_cu_665b2e694cuda3std3__45__cpo6cbeginE
	.align		8
        /*0018*/ 	.dword	_ZN56_INTERNAL_4ee2d566_25_focal_loss_cuda_kernel_cu_665b2e694cuda3std3__45__cpo4cendE
	.align		8
        /*0020*/ 	.dword	_ZN56_INTERNAL_4ee2d566_25_focal_loss_cuda_kernel_cu_665b2e694cuda3std3__45__cpo6rbeginE
	.align		8
        /*0028*/ 	.dword	_ZN56_INTERNAL_4ee2d566_25_focal_loss_cuda_kernel_cu_665b2e694cuda3std3__45__cpo4rendE
	.align		8
        /*0030*/ 	.dword	_ZN56_INTERNAL_4ee2d566_25_focal_loss_cuda_kernel_cu_665b2e694cuda3std3__45__cpo7crbeginE
	.align		8
        /*0038*/ 	.dword	_ZN56_INTERNAL_4ee2d566_25_focal_loss_cuda_kernel_cu_665b2e694cuda3std3__45__cpo5crendE
	.align		8
        /*0040*/ 	.dword	_ZN56_INTERNAL_4ee2d566_25_focal_loss_cuda_kernel_cu_665b2e694cuda3std3__458_GLOBAL__N__4ee2d566_25_focal_loss_cuda_kernel_cu_665b2e696ignoreE
	.align		8
        /*0048*/ 	.dword	_ZN56_INTERNAL_4ee2d566_25_focal_loss_cuda_kernel_cu_665b2e694cuda3std3__419piecewise_constructE
	.align		8
        /*0050*/ 	.dword	_ZN56_INTERNAL_4ee2d566_25_focal_loss_cuda_kernel_cu_665b2e694cuda3std3__48in_placeE
	.align		8
        /*0058*/ 	.dword	_ZN56_INTERNAL_4ee2d566_25_focal_loss_cuda_kernel_cu_665b2e694cuda3std3__420unreachable_sentinelE
	.align		8
        /*0060*/ 	.dword	_ZN56_INTERNAL_4ee2d566_25_focal_loss_cuda_kernel_cu_665b2e694cuda3std6ranges3__45__cpo4swapE
	.align		8
        /*0068*/ 	.dword	_ZN56_INTERNAL_4ee2d566_25_focal_loss_cuda_kernel_cu_665b2e694cuda3std6ranges3__45__cpo9iter_moveE
	.align		8
        /*0070*/ 	.dword	_ZN56_INTERNAL_4ee2d566_25_focal_loss_cuda_kernel_cu_665b2e694cuda3std6ranges3__45__cpo5beginE
	.align		8
        /*0078*/ 	.dword	_ZN56_INTERNAL_4ee2d566_25_focal_loss_cuda_kernel_cu_665b2e694cuda3std6ranges3__45__cpo3endE
	.align		8
        /*0080*/ 	.dword	_ZN56_INTERNAL_4ee2d566_25_focal_loss_cuda_kernel_cu_665b2e694cuda3std6ranges3__45__cpo6cbeginE
	.align		8
        /*0088*/ 	.dword	_ZN56_INTERNAL_4ee2d566_25_focal_loss_cuda_kernel_cu_665b2e694cuda3std6ranges3__45__cpo4cendE
	.align		8
        /*0090*/ 	.dword	_ZN56_INTERNAL_4ee2d566_25_focal_loss_cuda_kernel_cu_665b2e694cuda3std6ranges3__45__cpo7advanceE
	.align		8
        /*0098*/ 	.dword	_ZN56_INTERNAL_4ee2d566_25_focal_loss_cuda_kernel_cu_665b2e694cuda3std6ranges3__45__cpo9iter_swapE
	.align		8
        /*00a0*/ 	.dword	_ZN56_INTERNAL_4ee2d566_25_focal_loss_cuda_kernel_cu_665b2e694cuda3std6ranges3__45__cpo4nextE
	.align		8
        /*00a8*/ 	.dword	_ZN56_INTERNAL_4ee2d566_25_focal_loss_cuda_kernel_cu_665b2e694cuda3std6ranges3__45__cpo4prevE
	.align		8
        /*00b0*/ 	.dword	_ZN56_INTERNAL_4ee2d566_25_focal_loss_cuda_kernel_cu_665b2e694cuda3std6ranges3__45__cpo4dataE
	.align		8
        /*00b8*/ 	.dword	_ZN56_INTERNAL_4ee2d566_25_focal_loss_cuda_kernel_cu_665b2e694cuda3std6ranges3__45__cpo5cdataE
	.align		8
        /*00c0*/ 	.dword	_ZN56_INTERNAL_4ee2d566_25_focal_loss_cuda_kernel_cu_665b2e694cuda3std6ranges3__45__cpo4sizeE
	.align		8
        /*00c8*/ 	.dword	_ZN56_INTERNAL_4ee2d566_25_focal_loss_cuda_kernel_cu_665b2e694cuda3std6ranges3__45__cpo5ssizeE
	.align		8
        /*00d0*/ 	.dword	_ZN56_INTERNAL_4ee2d566_25_focal_loss_cuda_kernel_cu_665b2e694cuda3std6ranges3__45__cpo8distanceE
	.align		8
        /*00d8*/ 	.dword	_ZN56_INTERNAL_4ee2d566_25_focal_loss_cuda_kernel_cu_665b2e696thrust24THRUST_300001_SM_1000_NS6system6detail10sequential3seqE


//--------------------- .text._Z31focal_loss_backward_cuda_kernelILi8EN3c104HalfEffEvPT0_PKT2_PKfm --------------------------
	.section	.text._Z31focal_loss_backward_cuda_kernelILi8EN3c104HalfEffEvPT0_PKT2_PKfm,"ax",@progbits
	.align	128
        .global         _Z31focal_loss_backward_cuda_kernelILi8EN3c104HalfEffEvPT0_PKT2_PKfm
        .type           _Z31focal_loss_backward_cuda_kernelILi8EN3c104HalfEffEvPT0_PKT2_PKfm,@function
        .size           _Z31focal_loss_backward_cuda_kernelILi8EN3c104HalfEffEvPT0_PKT2_PKfm,(.L_x_211 - _Z31focal_loss_backward_cuda_kernelILi8EN3c104HalfEffEvPT0_PKT2_PKfm)
        .other          _Z31focal_loss_backward_cuda_kernelILi8EN3c104HalfEffEvPT0_PKT2_PKfm,@"STO_CUDA_ENTRY STV_DEFAULT"
_Z31focal_loss_backward_cuda_kernelILi8EN3c104HalfEffEvPT0_PKT2_PKfm:
.text._Z31focal_loss_backward_cuda_kernelILi8EN3c104HalfEffEvPT0_PKT2_PKfm:
[----:B------:R-:W-:Y:S01]  /*0000*/  LDC R1, c[0x0][0x37c] ;  /* 0x0000df00ff017b82 */ /* 0x000fe20000000800 */
[----:B------:R-:W0:Y:S07]  /*0010*/  S2R R7, SR_TID.X ;  /* 0x0000000000077919 */ /* 0x000e2e0000002100 */
[----:B------:R-:W0:Y:S01]  /*0020*/  S2UR UR4, SR_CTAID.X ;  /* 0x00000000000479c3 */ /* 0x000e220000002500 */
[----:B------:R-:W1:Y:S07]  /*0030*/  LDCU.64 UR6, c[0x0][0x398] ;  /* 0x00007300ff0677ac */ /* 0x000e6e0008000a00 */
[----:B------:R-:W0:Y:S08]  /*0040*/  LDC R0, c[0x0][0x360] ;  /* 0x0000d800ff007b82 */ /* 0x000e300000000800 */
[----:B------:R-:W2:Y:S08]  /*0050*/  LDC.64 R2, c[0x0][0x388] ;  /* 0x0000e200ff027b82 */ /* 0x000eb00000000a00 */
[----:B------:R-:W3:Y:S01]  /*0060*/  LDC.64 R4, c[0x0][0x390] ;  /* 0x0000e400ff047b82 */ /* 0x000ee20000000a00 */
[----:B0-----:R-:W-:Y:S01]  /*0070*/  IMAD R0, R0, UR4, R7 ;  /* 0x0000000400007c24 */ /* 0x001fe2000f8e0207 */
[----:B------:R-:W2:Y:S04]  /*0080*/  LDCU.64 UR4, c[0x0][0x358] ;  /* 0x00006b00ff0477ac */ /* 0x000ea80008000a00 */
[----:B------:R-:W-:-:S04]  /*0090*/  SHF.L.U32 R0, R0, 0x3, RZ ;  /* 0x0000000300007819 */ /* 0x000fc800000006ff */
[----:B-1----:R-:W-:-:S04]  /*00a0*/  ISETP.GE.U32.AND P0, PT, R0, UR6, PT ;  /* 0x0000000600007c0c */ /* 0x002fc8000bf06070 */
[----:B------:R-:W-:Y:S01]  /*00b0*/  ISETP.GE.U32.AND.EX P0, PT, RZ, UR7, PT, P0 ;  /* 0x00000007ff007c0c */ /* 0x000fe2000bf06100 */
[----:B--2---:R0:W5:Y:S04]  /*00c0*/  LDG.E.CONSTANT R8, desc[UR4][R2.64] ;  /* 0x0000000402087981 */ /* 0x004168000c1e9900 */
[----:B---3--:R0:W5:Y:S08]  /*00d0*/  LDG.E.CONSTANT R9, desc[UR4][R4.64] ;  /* 0x0000000404097981 */ /* 0x008170000c1e9900 */
[----:B------:R-:W-:Y:S05]  /*00e0*/  @P0 EXIT ;  /* 0x000000000000094d */ /* 0x000fea0003800000 */
[----:B------:R-:W0:Y:S02]  /*00f0*/  LDCU.64 UR6, c[0x0][0x380] ;  /* 0x00007000ff0677ac */ /* 0x000e240008000a00 */
[----:B0-----:R-:W-:-:S04]  /*0100*/  LEA R2, P0, R0, UR6, 0x1 ;  /* 0x0000000600027c11 */ /* 0x001fc8000f8008ff */
[----:B------:R-:W-:-:S05]  /*0110*/  LEA.HI.X R3, R0, UR7, RZ, 0x1, P0 ;  /* 0x0000000700037c11 */ /* 0x000fca00080f0cff */
[----:B------:R-:W2:Y:S01]  /*0120*/  LDG.E.128 R4, desc[UR4][R2.64] ;  /* 0x0000000402047981 */ /* 0x000ea2000c1e1d00 */
[----:B-----5:R-:W0:Y:S02]  /*0130*/  MUFU.RCP R9, R9 ;  /* 0x0000000900097308 */ /* 0x020e240000001000 */
[----:B0-----:R-:W-:Y:S01]  /*0140*/  FMUL.FTZ R8, R8, R9 ;  /* 0x0000000908087220 */ /* 0x001fe20000410000 */
[--C-:B--2---:R-:W-:Y:S02]  /*0150*/  HADD2.F32 R11, -RZ, R4.reuse.H0_H0 ;  /* 0x20000004ff0b7230 */ /* 0x104fe40000004100 */
[----:B------:R-:W-:Y:S02]  /*0160*/  HADD2.F32 R13, -RZ, R4.H1_H1 ;  /* 0x30000004ff0d7230 */ /* 0x000fe40000004100 */
[--C-:B------:R-:W-:Y:S02]  /*0170*/  HADD2.F32 R15, -RZ, R5.reuse.H0_H0 ;  /* 0x20000005ff0f7230 */ /* 0x100fe40000004100 */
[----:B------:R-:W-:Y:S01]  /*0180*/  FMUL.FTZ R4, R8, R11 ;  /* 0x0000000b08047220 */ /* 0x000fe20000410000 */
[----:B------:R-:W-:-:S02]  /*0190*/  HADD2.F32 R17, -RZ, R5.H1_H1 ;  /* 0x30000005ff117230 */ /* 0x000fc40000004100 */
[C---:B------:R-:W-:Y:S01]  /*01a0*/  FMUL.FTZ R13, R8.reuse, R13 ;  /* 0x0000000d080d7220 */ /* 0x040fe20000410000 */
[--C-:B------:R-:W-:Y:S02]  /*01b0*/  HADD2.F32 R19, -RZ, R6.reuse.H0_H0 ;  /* 0x20000006ff137230 */ /* 0x100fe40000004100 */
[C---:B------:R-:W-:Y:S01]  /*01c0*/  FMUL.FTZ R5, R8.reuse, R15 ;  /* 0x0000000f08057220 */ /* 0x040fe20000410000 */
[----:B------:R-:W-:Y:S02]  /*01d0*/  HADD2.F32 R21, -RZ, R6.H1_H1 ;  /* 0x30000006ff157230 */ /* 0x000fe40000004100 */
[C---:B------:R-:W-:Y:S01]  /*01e0*/  FMUL.FTZ R0, R8.reuse, R17 ;  /* 0x0000001108007220 */ /* 0x040fe20000410000 */
[--C-:B------:R-:W-:Y:S02]  /*01f0*/  HADD2.F32 R23, -RZ, R7.reuse.H0_H0 ;  /* 0x20000007ff177230 */ /* 0x100fe40000004100 */
[----:B------:R-:W-:Y:S01]  /*0200*/  FMUL.FTZ R6, R8, R19 ;  /* 0x0000001308067220 */ /* 0x000fe20000410000 */
[----:B------:R-:W-:-:S02]  /*0210*/  HADD2.F32 R25, -RZ, R7.H1_H1 ;  /* 0x30000007ff197230 */ /* 0x000fc40000004100 */
[C---:B------:R-:W-:Y:S01]  /*0220*/  FMUL.FTZ R21, R8.reuse, R21 ;  /* 0x0000001508157220 */ /* 0x040fe20000410000 */
[----:B------:R-:W-:Y:S01]  /*0230*/  F2FP.F16.F32.PACK_AB R4, R13, R4 ;  /* 0x000000040d04723e */ /* 0x000fe200000000ff */
[----:B------:R-:W-:Y:S01]  /*0240*/  FMUL.FTZ R7, R8, R23 ;  /* 0x0000001708077220 */ /* 0x000fe20000410000 */
[----:B------:R-:W-:Y:S01]  /*0250*/  F2FP.F16.F32.PACK_AB R5, R0, R5 ;  /* 0x000000050005723e */ /* 0x000fe200000000ff */
[----:B------:R-:W-:Y:S01]  /*0260*/  FMUL.FTZ R8, R8, R25 ;  /* 0x0000001908087220 */ /* 0x000fe20000410000 */
[----:B------:R-:W-:-:S04]  /*0270*/  F2FP.F16.F32.PACK_AB R6, R21, R6 ;  /* 0x000000061506723e */ /* 0x000fc800000000ff */
[----:B------:R-:W-:-:S05]  /*0280*/  F2FP.F16.F32.PACK_AB R7, R8, R7 ;  /* 0x000000070807723e */ /* 0x000fca00000000ff */
[----:B------:R-:W-:Y:S01]  /*0290*/  STG.E.128 desc[UR4][R2.64], R4 ;  /* 0x0000000402007986 */ /* 0x000fe2000c101d04 */
[----:B------:R-:W-:Y:S05]  /*02a0*/  EXIT ;  /* 0x000000000000794d */ /* 0x000fea0003800000 */
.L_x_0:
[----:B------:R-:W-:-:S00]  /*02b0*/  BRA `(.L_x_0) ;  /* 0xfffffffc00fc7947 */ /* 0x000fc0000383ffff */
[----:B------:R-:W-:-:S00]  /*02c0*/  NOP ;  /* 0x0000000000007918 */ /* 0x000fc00000000000 */
        /* <DEDUP_REMOVED lines=11> */
.L_x_211:


//--------------------- .text._Z31focal_loss_backward_cuda_kernelILi4EfffEvPT0_PKT2_PKfm --------------------------
	.section	.text._Z31focal_loss_backward_cuda_kernelILi4EfffEvPT0_PKT2_PKfm,"ax",@progbits
	.align	128
        .global         _Z31focal_loss_backward_cuda_kernelILi4EfffEvPT0_PKT2_PKfm
        .type           _Z31focal_loss_backward_cuda_kernelILi4EfffEvPT0_PKT2_PKfm,@function
        .size           _Z31focal_loss_backward_cuda_kernelILi4EfffEvPT0_PKT2_PKfm,(.L_x_212 - _Z31focal_loss_backward_cuda_kernelILi4EfffEvPT0_PKT2_PKfm)
        .other          _Z31focal_loss_backward_cuda_kernelILi4EfffEvPT0_PKT2_PKfm,@"STO_CUDA_ENTRY STV_DEFAULT"
_Z31focal_loss_backward_cuda_kernelILi4EfffEvPT0_PKT2_PKfm:
.text._Z31focal_loss_backward_cuda_kernelILi4EfffEvPT0_PKT2_PKfm:
        /* <DEDUP_REMOVED lines=20> */
[----:B0-----:R-:W-:-:S04]  /*0140*/  FMUL.FTZ R6, R6, R5 ;  /* 0x0000000506067220 */ /* 0x001fc80000410000 */
[C---:B--2---:R-:W-:Y:S01]  /*0150*/  FMUL.FTZ R8, R6.reuse, R8 ;  /* 0x0000000806087220 */ /* 0x044fe20000410000 */
[C---:B------:R-:W-:Y:S01]  /*0160*/  FMUL.FTZ R9, R6.reuse, R9 ;  /* 0x0000000906097220 */ /* 0x040fe20000410000 */
[C---:B------:R-:W-:Y:S01]  /*0170*/  FMUL.FTZ R10, R6.reuse, R10 ;  /* 0x0000000a060a7220 */ /* 0x040fe20000410000 */
[----:B------:R-:W-:-:S05]  /*0180*/  FMUL.FTZ R11, R6, R11 ;  /* 0x0000000b060b7220 */ /* 0x000fca0000410000 */
[----:B------:R-:W-:Y:S01]  /*0190*/  STG.E.128 desc[UR4][R2.64], R8 ;  /* 0x0000000802007986 */ /* 0x000fe2000c101d04 */
[----:B------:R-:W-:Y:S05]  /*01a0*/  EXIT ;  /* 0x000000000000794d */ /* 0x000fea0003800000 */
.L_x_1:
        /* <DEDUP_REMOVED lines=13> */
.L_x_212:


//--------------------- .text._Z31focal_loss_backward_cuda_kernelILi2EddfEvPT0_PKT2_PKfm --------------------------
	.section	.text._Z31focal_loss_backward_cuda_kernelILi2EddfEvPT0_PKT2_PKfm,"ax",@progbits
	.align	128
        .global         _Z31focal_loss_backward_cuda_kernelILi2EddfEvPT0_PKT2_PKfm
        .type           _Z31focal_loss_backward_cuda_kernelILi2EddfEvPT0_PKT2_PKfm,@function
        .size           _Z31focal_loss_backward_cuda_kernelILi2EddfEvPT0_PKT2_PKfm,(.L_x_200 - _Z31focal_loss_backward_cuda_kernelILi2EddfEvPT0_PKT2_PKfm)
        .other          _Z31focal_loss_backward_cuda_kernelILi2EddfEvPT0_PKT2_PKfm,@"STO_CUDA_ENTRY STV_DEFAULT"
_Z31focal_loss_backward_cuda_kernelILi2EddfEvPT0_PKT2_PKfm:
.text._Z31focal_loss_backward_cuda_kernelILi2EddfEvPT0_PKT2_PKfm:
[----:B------:R-:W-:Y:S08]  /*0000*/  LDC R1, c[0x0][0x37c] ;  /* 0x0000df00ff017b82 */ /* 0x000ff00000000800 */
[----:B------:R-:W0:Y:S01]  /*0010*/  LDC.64 R6, c[0x0][0x390] ;  /* 0x0000e400ff067b82 */ /* 0x000e220000000a00 */
[----:B------:R-:W0:Y:S02]  /*0020*/  LDCU.64 UR4, c[0x0][0x358] ;  /* 0x00006b00ff0477ac */ /* 0x000e240008000a00 */
[----:B0-----:R-:W2:Y:S05]  /*0030*/  LDG.E.CONSTANT R6, desc[UR4][R6.64] ;  /* 0x0000000406067981 */ /* 0x001eaa000c1e9900 */
[----:B------:R-:W0:Y:S02]  /*0040*/  LDC.64 R2, c[0x0][0x388] ;  /* 0x0000e200ff027b82 */ /* 0x000e240000000a00 */
[----:B0-----:R-:W3:Y:S01]  /*0050*/  LDG.E.CONSTANT R2, desc[UR4][R2.64] ;  /* 0x0000000402027981 */ /* 0x001ee2000c1e9900 */
[----:B------:R-:W-:-:S05]  /*0060*/  IMAD.MOV.U32 R8, RZ, RZ, 0x1 ;  /* 0x00000001ff087424 */ /* 0x000fca00078e00ff */
[----:B------:R-:W0:Y:S01]  /*0070*/  S2UR UR6, SR_CTAID.X ;  /* 0x00000000000679c3 */ /* 0x000e220000002500 */
[----:B------:R-:W0:Y:S07]  /*0080*/  S2R R13, SR_TID.X ;  /* 0x00000000000d7919 */ /* 0x000e2e0000002100 */
[----:B------:R-:W0:Y:S01]  /*0090*/  LDC R12, c[0x0][0x360] ;  /* 0x0000d800ff0c7b82 */ /* 0x000e220000000800 */
[----:B--2---:R-:W-:-:S06]  /*00a0*/  FMUL.FTZ R4, R6, 1 ;  /* 0x3f80000006047820 */ /* 0x004fcc0000410000 */
[----:B------:R-:W1:Y:S08]  /*00b0*/  F2F.F64.F32 R4, R4 ;  /* 0x0000000400047310 */ /* 0x000e700000201800 */
[----:B-1----:R-:W1:Y:S01]  /*00c0*/  MUFU.RCP64H R9, R5 ;  /* 0x0000000500097308 */ /* 0x002e620000001800 */
[----:B---3--:R-:W-:-:S07]  /*00d0*/  FMUL.FTZ R0, R2, 1 ;  /* 0x3f80000002007820 */ /* 0x008fce0000410000 */
[----:B------:R0:W2:Y:S02]  /*00e0*/  F2F.F64.F32 R6, R0 ;  /* 0x0000000000067310 */ /* 0x0000a40000201800 */
[----:B0-----:R-:W-:Y:S01]  /*00f0*/  IMAD R0, R12, UR6, R13 ;  /* 0x000000060c007c24 */ /* 0x001fe2000f8e020d */
[----:B-1----:R-:W-:-:S03]  /*0100*/  DFMA R10, -R4, R8, 1 ;  /* 0x3ff00000040a742b */ /* 0x002fc60000000108 */
[----:B------:R-:W-:Y:S01]  /*0110*/  IMAD.SHL.U32 R0, R0, 0x2, RZ ;  /* 0x0000000200007824 */ /* 0x000fe200078e00ff */
[----:B--2---:R-:W-:-:S04]  /*0120*/  FSETP.GEU.AND P1, PT, |R7|, 6.5827683646048100446e-37, PT ;  /* 0x036000000700780b */ /* 0x004fc80003f2e200 */
[----:B------:R-:W-:-:S08]  /*0130*/  DFMA R10, R10, R10, R10 ;  /* 0x0000000a0a0a722b */ /* 0x000fd0000000000a */
[----:B------:R-:W-:-:S08]  /*0140*/  DFMA R10, R8, R10, R8 ;  /* 0x0000000a080a722b */ /* 0x000fd00000000008 */
[----:B------:R-:W-:-:S08]  /*0150*/  DFMA R8, -R4, R10, 1 ;  /* 0x3ff000000408742b */ /* 0x000fd0000000010a */
[----:B------:R-:W-:-:S08]  /*0160*/  DFMA R8, R10, R8, R10 ;  /* 0x000000080a08722b */ /* 0x000fd0000000000a */
[----:B------:R-:W-:-:S08]  /*0170*/  DMUL R2, R6, R8 ;  /* 0x0000000806027228 */ /* 0x000fd00000000000 */
[----:B------:R-:W-:-:S08]  /*0180*/  DFMA R10, -R4, R2, R6 ;  /* 0x00000002040a722b */ /* 0x000fd00000000106 */
[----:B------:R-:W-:-:S10]  /*0190*/  DFMA R2, R8, R10, R2 ;  /* 0x0000000a0802722b */ /* 0x000fd40000000002 */
[----:B------:R-:W-:-:S05]  /*01a0*/  FFMA R8, RZ, R5, R3 ;  /* 0x00000005ff087223 */ /* 0x000fca0000000003 */
[----:B------:R-:W-:-:S13]  /*01b0*/  FSETP.GT.AND P0, PT, |R8|, 1.469367938527859385e-39, PT ;  /* 0x001000000800780b */ /* 0x000fda0003f04200 */
[----:B------:R-:W-:Y:S05]  /*01c0*/  @P0 BRA P1, `(.L_x_2) ;  /* 0x0000000000080947 */ /* 0x000fea0000800000 */
[----:B------:R-:W-:-:S07]  /*01d0*/  MOV R10, 0x1f0 ;  /* 0x000001f0000a7802 */ /* 0x000fce0000000f00 */
[----:B------:R-:W-:Y:S05]  /*01e0*/  CALL.REL.NOINC `($__internal_0_$__cuda_sm20_div_rn_f64_full) ;  /* 0x0000000000307944 */ /* 0x000fea0003c00000 */
.L_x_2:
[----:B------:R-:W0:Y:S02]  /*01f0*/  LDCU.64 UR6, c[0x0][0x398] ;  /* 0x00007300ff0677ac */ /* 0x000e240008000a00 */
[----:B0-----:R-:W-:-:S04]  /*0200*/  ISETP.GE.U32.AND P0, PT, R0, UR6, PT ;  /* 0x0000000600007c0c */ /* 0x001fc8000bf06070 */
[----:B------:R-:W-:-:S13]  /*0210*/  ISETP.GE.U32.AND.EX P0, PT, RZ, UR7, PT, P0 ;  /* 0x00000007ff007c0c */ /* 0x000fda000bf06100 */
[----:B------:R-:W-:Y:S05]  /*0220*/  @P0 EXIT ;  /* 0x000000000000094d */ /* 0x000fea0003800000 */
[----:B------:R-:W0:Y:S02]  /*0230*/  LDCU.64 UR6, c[0x0][0x380] ;  /* 0x00007000ff0677ac */ /* 0x000e240008000a00 */
[----:B0-----:R-:W-:-:S04]  /*0240*/  LEA R4, P0, R0, UR6, 0x3 ;  /* 0x0000000600047c11 */ /* 0x001fc8000f8018ff */
[----:B------:R-:W-:-:S05]  /*0250*/  LEA.HI.X R5, R0, UR7, RZ, 0x3, P0 ;  /* 0x0000000700057c11 */ /* 0x000fca00080f1cff */
[----:B------:R-:W2:Y:S02]  /*0260*/  LDG.E.128 R8, desc[UR4][R4.64] ;  /* 0x0000000404087981 */ /* 0x000ea4000c1e1d00 */
[-C--:B--2---:R-:W-:Y:S02]  /*0270*/  DMUL R8, R8, R2.reuse ;  /* 0x0000000208087228 */ /* 0x084fe40000000000 */
[----:B------:R-:W-:-:S07]  /*0280*/  DMUL R10, R10, R2 ;  /* 0x000000020a0a7228 */ /* 0x000fce0000000000 */
[----:B------:R-:W-:Y:S01]  /*0290*/  STG.E.128 desc[UR4][R4.64], R8 ;  /* 0x0000000804007986 */ /* 0x000fe2000c101d04 */
[----:B------:R-:W-:Y:S05]  /*02a0*/  EXIT ;  /* 0x000000000000794d */ /* 0x000fea0003800000 */
        .weak           $__internal_0_$__cuda_sm20_div_rn_f64_full
        .type           $__internal_0_$__cuda_sm20_div_rn_f64_full,@function
        .size           $__internal_0_$__cuda_sm20_div_rn_f64_full,(.L_x_200 - $__internal_0_$__cuda_sm20_div_rn_f64_full)
$__internal_0_$__cuda_sm20_div_rn_f64_full:
[C---:B------:R-:W-:Y:S01]  /*02b0*/  FSETP.GEU.AND P0, PT, |R5|.reuse, 1.469367938527859385e-39, PT ;  /* 0x001000000500780b */ /* 0x040fe20003f0e200 */
[----:B------:R-:W-:Y:S01]  /*02c0*/  IMAD.MOV.U32 R8, RZ, RZ, 0x1 ;  /* 0x00000001ff087424 */ /* 0x000fe200078e00ff */
[C---:B------:R-:W-:Y:S01]  /*02d0*/  LOP3.LUT R2, R5.reuse, 0x800fffff, RZ, 0xc0, !PT ;  /* 0x800fffff05027812 */ /* 0x040fe200078ec0ff */
[----:B------:R-:W-:Y:S01]  /*02e0*/  IMAD.MOV.U32 R11, RZ, RZ, 0x1ca00000 ;  /* 0x1ca00000ff0b7424 */ /* 0x000fe200078e00ff */
[----:B------:R-:W-:Y:S02]  /*02f0*/  LOP3.LUT R15, R5, 0x7ff00000, RZ, 0xc0, !PT ;  /* 0x7ff00000050f7812 */ /* 0x000fe400078ec0ff */
[----:B------:R-:W-:Y:S01]  /*0300*/  LOP3.LUT R3, R2, 0x3ff00000, RZ, 0xfc, !PT ;  /* 0x3ff0000002037812 */ /* 0x000fe200078efcff */
[----:B------:R-:W-:Y:S01]  /*0310*/  IMAD.MOV.U32 R2, RZ, RZ, R4 ;  /* 0x000000ffff027224 */ /* 0x000fe200078e0004 */
[----:B------:R-:W-:-:S04]  /*0320*/  LOP3.LUT R14, R7, 0x7ff00000, RZ, 0xc0, !PT ;  /* 0x7ff00000070e7812 */ /* 0x000fc800078ec0ff */
[----:B------:R-:W-:Y:S01]  /*0330*/  ISETP.GE.U32.AND P1, PT, R14, R15, PT ;  /* 0x0000000f0e00720c */ /* 0x000fe20003f26070 */
[----:B------:R-:W-:Y:S01]  /*0340*/  @!P0 DMUL R2, R4, 8.98846567431157953865e+307 ;  /* 0x7fe0000004028828 */ /* 0x000fe20000000000 */
[----:B------:R-:W-:-:S05]  /*0350*/  IMAD.MOV.U32 R21, RZ, RZ, R14 ;  /* 0x000000ffff157224 */ /* 0x000fca00078e000e */
[----:B------:R-:W0:Y:S02]  /*0360*/  MUFU.RCP64H R9, R3 ;  /* 0x0000000300097308 */ /* 0x000e240000001800 */
[----:B0-----:R-:W-:-:S08]  /*0370*/  DFMA R12, R8, -R2, 1 ;  /* 0x3ff00000080c742b */ /* 0x001fd00000000802 */
[----:B------:R-:W-:-:S08]  /*0380*/  DFMA R12, R12, R12, R12 ;  /* 0x0000000c0c0c722b */ /* 0x000fd0000000000c */
[----:B------:R-:W-:Y:S01]  /*0390*/  DFMA R12, R8, R12, R8 ;  /* 0x0000000c080c722b */ /* 0x000fe20000000008 */
[----:B------:R-:W-:Y:S01]  /*03a0*/  SEL R9, R11, 0x63400000, !P1 ;  /* 0x634000000b097807 */ /* 0x000fe20004800000 */
[----:B------:R-:W-:Y:S01]  /*03b0*/  IMAD.MOV.U32 R8, RZ, RZ, R6 ;  /* 0x000000ffff087224 */ /* 0x000fe200078e0006 */
[----:B------:R-:W-:Y:S02]  /*03c0*/  FSETP.GEU.AND P1, PT, |R7|, 1.469367938527859385e-39, PT ;  /* 0x001000000700780b */ /* 0x000fe40003f2e200 */
[----:B------:R-:W-:-:S03]  /*03d0*/  LOP3.LUT R9, R9, 0x800fffff, R7, 0xf8, !PT ;  /* 0x800fffff09097812 */ /* 0x000fc600078ef807 */
[----:B------:R-:W-:-:S08]  /*03e0*/  DFMA R16, R12, -R2, 1 ;  /* 0x3ff000000c10742b */ /* 0x000fd00000000802 */
[----:B------:R-:W-:Y:S01]  /*03f0*/  DFMA R12, R12, R16, R12 ;  /* 0x000000100c0c722b */ /* 0x000fe2000000000c */
[----:B------:R-:W-:Y:S10]  /*0400*/  @P1 BRA `(.L_x_3) ;  /* 0x0000000000201947 */ /* 0x000ff40003800000 */
[----:B------:R-:W-:Y:S01]  /*0410*/  LOP3.LUT R17, R5, 0x7ff00000, RZ, 0xc0, !PT ;  /* 0x7ff0000005117812 */ /* 0x000fe200078ec0ff */
[----:B------:R-:W-:-:S03]  /*0420*/  IMAD.MOV.U32 R16, RZ, RZ, RZ ;  /* 0x000000ffff107224 */ /* 0x000fc600078e00ff */
[----:B------:R-:W-:-:S04]  /*0430*/  ISETP.GE.U32.AND P1, PT, R14, R17, PT ;  /* 0x000000110e00720c */ /* 0x000fc80003f26070 */
[----:B------:R-:W-:-:S04]  /*0440*/  SEL R17, R11, 0x63400000, !P1 ;  /* 0x634000000b117807 */ /* 0x000fc80004800000 */
[----:B------:R-:W-:-:S04]  /*0450*/  LOP3.LUT R17, R17, 0x80000000, R7, 0xf8, !PT ;  /* 0x8000000011117812 */ /* 0x000fc800078ef807 */
[----:B------:R-:W-:-:S06]  /*0460*/  LOP3.LUT R17, R17, 0x100000, RZ, 0xfc, !PT ;  /* 0x0010000011117812 */ /* 0x000fcc00078efcff */
[----:B------:R-:W-:-:S10]  /*0470*/  DFMA R8, R8, 2, -R16 ;  /* 0x400000000808782b */ /* 0x000fd40000000810 */
[----:B------:R-:W-:-:S07]  /*0480*/  LOP3.LUT R21, R9, 0x7ff00000, RZ, 0xc0, !PT ;  /* 0x7ff0000009157812 */ /* 0x000fce00078ec0ff */
.L_x_3:
[----:B------:R-:W-:Y:S01]  /*0490*/  IMAD.MOV.U32 R20, RZ, RZ, R15 ;  /* 0x000000ffff147224 */ /* 0x000fe200078e000f */
[----:B------:R-:W-:Y:S01]  /*04a0*/  @!P0 LOP3.LUT R20, R3, 0x7ff00000, RZ, 0xc0, !PT ;  /* 0x7ff0000003148812 */ /* 0x000fe200078ec0ff */
[----:B------:R-:W-:Y:S01]  /*04b0*/  VIADD R15, R21, 0xffffffff ;  /* 0xffffffff150f7836 */ /* 0x000fe20000000000 */
[----:B------:R-:W-:-:S03]  /*04c0*/  DMUL R16, R12, R8 ;  /* 0x000000080c107228 */ /* 0x000fc60000000000 */
[----:B------:R-:W-:Y:S01]  /*04d0*/  VIADD R22, R20, 0xffffffff ;  /* 0xffffffff14167836 */ /* 0x000fe20000000000 */
[----:B------:R-:W-:-:S04]  /*04e0*/  ISETP.GT.U32.AND P0, PT, R15, 0x7feffffe, PT ;  /* 0x7feffffe0f00780c */ /* 0x000fc80003f04070 */
[----:B------:R-:W-:Y:S01]  /*04f0*/  ISETP.GT.U32.OR P0, PT, R22, 0x7feffffe, P0 ;  /* 0x7feffffe1600780c */ /* 0x000fe20000704470 */
[----:B------:R-:W-:-:S08]  /*0500*/  DFMA R18, R16, -R2, R8 ;  /* 0x800000021012722b */ /* 0x000fd00000000008 */
[----:B------:R-:W-:-:S04]  /*0510*/  DFMA R12, R12, R18, R16 ;  /* 0x000000120c0c722b */ /* 0x000fc80000000010 */
[----:B------:R-:W-:Y:S07]  /*0520*/  @P0 BRA `(.L_x_4) ;  /* 0x00000000006c0947 */ /* 0x000fee0003800000 */
[----:B------:R-:W-:-:S04]  /*0530*/  LOP3.LUT R7, R5, 0x7ff00000, RZ, 0xc0, !PT ;  /* 0x7ff0000005077812 */ /* 0x000fc800078ec0ff */
[CC--:B------:R-:W-:Y:S02]  /*0540*/  VIADDMNMX R6, R14.reuse, -R7.reuse, 0xb9600000, !PT ;  /* 0xb96000000e067446 */ /* 0x0c0fe40007800907 */
[----:B------:R-:W-:Y:S02]  /*0550*/  ISETP.GE.U32.AND P0, PT, R14, R7, PT ;  /* 0x000000070e00720c */ /* 0x000fe40003f06070 */
[----:B------:R-:W-:Y:S02]  /*0560*/  VIMNMX R6, PT, PT, R6, 0x46a00000, PT ;  /* 0x46a0000006067848 */ /* 0x000fe40003fe0100 */
[----:B------:R-:W-:-:S05]  /*0570*/  SEL R11, R11, 0x63400000, !P0 ;  /* 0x634000000b0b7807 */ /* 0x000fca0004000000 */
[----:B------:R-:W-:Y:S02]  /*0580*/  IMAD.IADD R11, R6, 0x1, -R11 ;  /* 0x00000001060b7824 */ /* 0x000fe400078e0a0b */
[----:B------:R-:W-:Y:S02]  /*0590*/  IMAD.MOV.U32 R6, RZ, RZ, RZ ;  /* 0x000000ffff067224 */ /* 0x000fe400078e00ff */
[----:B------:R-:W-:-:S06]  /*05a0*/  VIADD R7, R11, 0x7fe00000 ;  /* 0x7fe000000b077836 */ /* 0x000fcc0000000000 */
[----:B------:R-:W-:-:S10]  /*05b0*/  DMUL R14, R12, R6 ;  /* 0x000000060c0e7228 */ /* 0x000fd40000000000 */
[----:B------:R-:W-:-:S13]  /*05c0*/  FSETP.GTU.AND P0, PT, |R15|, 1.469367938527859385e-39, PT ;  /* 0x001000000f00780b */ /* 0x000fda0003f0c200 */
[----:B------:R-:W-:Y:S05]  /*05d0*/  @P0 BRA `(.L_x_5) ;  /* 0x0000000000940947 */ /* 0x000fea0003800000 */
[----:B------:R-:W-:Y:S01]  /*05e0*/  DFMA R2, R12, -R2, R8 ;  /* 0x800000020c02722b */ /* 0x000fe20000000008 */
[----:B------:R-:W-:-:S09]  /*05f0*/  IMAD.MOV.U32 R6, RZ, RZ, RZ ;  /* 0x000000ffff067224 */ /* 0x000fd200078e00ff */
[C---:B------:R-:W-:Y:S02]  /*0600*/  FSETP.NEU.AND P0, PT, R3.reuse, RZ, PT ;  /* 0x000000ff0300720b */ /* 0x040fe40003f0d000 */
[----:B------:R-:W-:-:S04]  /*0610*/  LOP3.LUT R5, R3, 0x80000000, R5, 0x48, !PT ;  /* 0x8000000003057812 */ /* 0x000fc800078e4805 */
[----:B------:R-:W-:-:S07]  /*0620*/  LOP3.LUT R7, R5, R7, RZ, 0xfc, !PT ;  /* 0x0000000705077212 */ /* 0x000fce00078efcff */
[----:B------:R-:W-:Y:S05]  /*0630*/  @!P0 BRA `(.L_x_5) ;  /* 0x00000000007c8947 */ /* 0x000fea0003800000 */
[----:B------:R-:W-:Y:S01]  /*0640*/  IMAD.MOV R3, RZ, RZ, -R11 ;  /* 0x000000ffff037224 */ /* 0x000fe200078e0a0b */
[----:B------:R-:W-:Y:S01]  /*0650*/  DMUL.RP R6, R12, R6 ;  /* 0x000000060c067228 */ /* 0x000fe20000008000 */
[----:B------:R-:W-:Y:S01]  /*0660*/  IMAD.MOV.U32 R2, RZ, RZ, RZ ;  /* 0x000000ffff027224 */ /* 0x000fe200078e00ff */
[----:B------:R-:W-:-:S05]  /*0670*/  IADD3 R11, PT, PT, -R11, -0x43300000, RZ ;  /* 0xbcd000000b0b7810 */ /* 0x000fca0007ffe1ff */
[----:B------:R-:W-:-:S03]  /*0680*/  DFMA R2, R14, -R2, R12 ;  /* 0x800000020e02722b */ /* 0x000fc6000000000c */
[----:B------:R-:W-:-:S07]  /*0690*/  LOP3.LUT R5, R7, R5, RZ, 0x3c, !PT ;  /* 0x0000000507057212 */ /* 0x000fce00078e3cff */
[----:B------:R-:W-:-:S04]  /*06a0*/  FSETP.NEU.AND P0, PT, |R3|, R11, PT ;  /* 0x0000000b0300720b */ /* 0x000fc80003f0d200 */
[----:B------:R-:W-:Y:S02]  /*06b0*/  FSEL R14, R6, R14, !P0 ;  /* 0x0000000e060e7208 */ /* 0x000fe40004000000 */
[----:B------:R-:W-:Y:S01]  /*06c0*/  FSEL R15, R5, R15, !P0 ;  /* 0x0000000f050f7208 */ /* 0x000fe20004000000 */
[----:B------:R-:W-:Y:S06]  /*06d0*/  BRA `(.L_x_5) ;  /* 0x0000000000547947 */ /* 0x000fec0003800000 */
.L_x_4:
[----:B------:R-:W-:-:S14]  /*06e0*/  DSETP.NAN.AND P0, PT, R6, R6, PT ;  /* 0x000000060600722a */ /* 0x000fdc0003f08000 */
[----:B------:R-:W-:Y:S05]  /*06f0*/  @P0 BRA `(.L_x_6) ;  /* 0x0000000000440947 */ /* 0x000fea0003800000 */
[----:B------:R-:W-:-:S14]  /*0700*/  DSETP.NAN.AND P0, PT, R4, R4, PT ;  /* 0x000000040400722a */ /* 0x000fdc0003f08000 */
[----:B------:R-:W-:Y:S05]  /*0710*/  @P0 BRA `(.L_x_7) ;  /* 0x0000000000300947 */ /* 0x000fea0003800000 */
[----:B------:R-:W-:Y:S01]  /*0720*/  ISETP.NE.AND P0, PT, R21, R20, PT ;  /* 0x000000141500720c */ /* 0x000fe20003f05270 */
[----:B------:R-:W-:Y:S02]  /*0730*/  IMAD.MOV.U32 R14, RZ, RZ, 0x0 ;  /* 0x00000000ff0e7424 */ /* 0x000fe400078e00ff */
[----:B------:R-:W-:-:S10]  /*0740*/  IMAD.MOV.U32 R15, RZ, RZ, -0x80000 ;  /* 0xfff80000ff0f7424 */ /* 0x000fd400078e00ff */
[----:B------:R-:W-:Y:S05]  /*0750*/  @!P0 BRA `(.L_x_5) ;  /* 0x0000000000348947 */ /* 0x000fea0003800000 */
[----:B------:R-:W-:Y:S02]  /*0760*/  ISETP.NE.AND P0, PT, R21, 0x7ff00000, PT ;  /* 0x7ff000001500780c */ /* 0x000fe40003f05270 */
[----:B------:R-:W-:Y:S02]  /*0770*/  LOP3.LUT R15, R7, 0x80000000, R5, 0x48, !PT ;  /* 0x80000000070f7812 */ /* 0x000fe400078e4805 */
[----:B------:R-:W-:-:S13]  /*0780*/  ISETP.EQ.OR P0, PT, R20, RZ, !P0 ;  /* 0x000000ff1400720c */ /* 0x000fda0004702670 */
[----:B------:R-:W-:Y:S01]  /*0790*/  @P0 LOP3.LUT R2, R15, 0x7ff00000, RZ, 0xfc, !PT ;  /* 0x7ff000000f020812 */ /* 0x000fe200078efcff */
[----:B------:R-:W-:Y:S02]  /*07a0*/  @!P0 IMAD.MOV.U32 R14, RZ, RZ, RZ ;  /* 0x000000ffff0e8224 */ /* 0x000fe400078e00ff */
[----:B------:R-:W-:Y:S02]  /*07b0*/  @P0 IMAD.MOV.U32 R14, RZ, RZ, RZ ;  /* 0x000000ffff0e0224 */ /* 0x000fe400078e00ff */
[----:B------:R-:W-:Y:S01]  /*07c0*/  @P0 IMAD.MOV.U32 R15, RZ, RZ, R2 ;  /* 0x000000ffff0f0224 */ /* 0x000fe200078e0002 */
[----:B------:R-:W-:Y:S06]  /*07d0*/  BRA `(.L_x_5) ;  /* 0x0000000000147947 */ /* 0x000fec0003800000 */
.L_x_7:
[----:B------:R-:W-:Y:S01]  /*07e0*/  LOP3.LUT R15, R5, 0x80000, RZ, 0xfc, !PT ;  /* 0x00080000050f7812 */ /* 0x000fe200078efcff */
[----:B------:R-:W-:Y:S01]  /*07f0*/  IMAD.MOV.U32 R14, RZ, RZ, R4 ;  /* 0x000000ffff0e7224 */ /* 0x000fe200078e0004 */
[----:B------:R-:W-:Y:S06]  /*0800*/  BRA `(.L_x_5) ;  /* 0x0000000000087947 */ /* 0x000fec0003800000 */
.L_x_6:
[----:B------:R-:W-:Y:S01]  /*0810*/  LOP3.LUT R15, R7, 0x80000, RZ, 0xfc, !PT ;  /* 0x00080000070f7812 */ /* 0x000fe200078efcff */
[----:B------:R-:W-:-:S07]  /*0820*/  IMAD.MOV.U32 R14, RZ, RZ, R6 ;  /* 0x000000ffff0e7224 */ /* 0x000fce00078e0006 */
.L_x_5:
[----:B------:R-:W-:Y:S02]  /*0830*/  IMAD.MOV.U32 R11, RZ, RZ, 0x0 ;  /* 0x00000000ff0b7424 */ /* 0x000fe400078e00ff */
[----:B------:R-:W-:Y:S02]  /*0840*/  IMAD.MOV.U32 R2, RZ, RZ, R14 ;  /* 0x000000ffff027224 */ /* 0x000fe400078e000e */
[----:B------:R-:W-:Y:S01]  /*0850*/  IMAD.MOV.U32 R3, RZ, RZ, R15 ;  /* 0x000000ffff037224 */ /* 0x000fe200078e000f */
[----:B------:R-:W-:Y:S06]  /*0860*/  RET.REL.NODEC R10 `(_Z31focal_loss_backward_cuda_kernelILi2EddfEvPT0_PKT2_PKfm) ;  /* 0xfffffff40ae47950 */ /* 0x000fec0003c3ffff */
.L_x_8:
        /* <DEDUP_REMOVED lines=9> */
.L_x_200:


//--------------------- .text._Z30focal_loss_forward_cuda_kernelILb1ELi8EN3c104HalfElffEvPT4_PT1_PKS4_PKT2_PKflllfff --------------------------
	.section	.text._Z30focal_loss_forward_cuda_kernelILb1ELi8EN3c104HalfElffEvPT4_PT1_PKS4_PKT2_PKflllfff,"ax",@progbits
	.align	128
        .global         _Z30focal_loss_forward_cuda_kernelILb1ELi8EN3c104HalfElffEvPT4_PT1_PKS4_PKT2_PKflllfff
        .type           _Z30focal_loss_forward_cuda_kernelILb1ELi8EN3c104HalfElffEvPT4_PT1_PKS4_PKT2_PKflllfff,@function
        .size           _Z30focal_loss_forward_cuda_kernelILb1ELi8EN3c104HalfElffEvPT4_PT1_PKS4_PKT2_PKflllfff,(.L_x_201 - _Z30focal_loss_forward_cuda_kernelILb1ELi8EN3c104HalfElffEvPT4_PT1_PKS4_PKT2_PKflllfff)
        .other          _Z30focal_loss_forward_cuda_kernelILb1ELi8EN3c104HalfElffEvPT4_PT1_PKS4_PKT2_PKflllfff,@"STO_CUDA_ENTRY STV_DEFAULT"
_Z30focal_loss_forward_cuda_kernelILb1ELi8EN3c104HalfElffEvPT4_PT1_PKS4_PKT2_PKflllfff:
.text._Z30focal_loss_forward_cuda_kernelILb1ELi8EN3c104HalfElffEvPT4_PT1_PKS4_PKT2_PKflllfff:
[----:B------:R-:W-:Y:S08]  /*0000*/  LDC R1, c[0x0][0x37c] ;  /* 0x0000df00ff017b82 */ /* 0x000ff00000000800 */
[----:B------:R-:W0:Y:S01]  /*0010*/  LDC.64 R24, c[0x0][0x3a0] ;  /* 0x0000e800ff187b82 */ /* 0x000e220000000a00 */
[----:B------:R-:W0:Y:S01]  /*0020*/  LDCU.64 UR16, c[0x0][0x358] ;  /* 0x00006b00ff1077ac */ /* 0x000e220008000a00 */
[----:B------:R-:W1:Y:S01]  /*0030*/  S2R R0, SR_TID.X ;  /* 0x0000000000007919 */ /* 0x000e620000002100 */
[----:B------:R-:W2:Y:S05]  /*0040*/  LDCU.64 UR8, c[0x0][0x3b0] ;  /* 0x00007600ff0877ac */ /* 0x000eaa0008000a00 */
[----:B------:R-:W1:Y:S01]  /*0050*/  S2UR UR7, SR_CTAID.X ;  /* 0x00000000000779c3 */ /* 0x000e620000002500 */
[----:B------:R-:W2:Y:S01]  /*0060*/  LDCU.64 UR10, c[0x0][0x3a8] ;  /* 0x00007500ff0a77ac */ /* 0x000ea20008000a00 */
[----:B------:R-:W3:Y:S06]  /*0070*/  LDCU UR20, c[0x0][0x3b4] ;  /* 0x00007680ff1477ac */ /* 0x000eec0008000800 */
[----:B------:R-:W1:Y:S01]  /*0080*/  LDC R23, c[0x0][0x360] ;  /* 0x0000d800ff177b82 */ /* 0x000e620000000800 */
[----:B------:R-:W4:Y:S01]  /*0090*/  LDCU UR21, c[0x0][0x3b0] ;  /* 0x00007600ff1577ac */ /* 0x000f220008000800 */
[----:B------:R-:W0:Y:S02]  /*00a0*/  LDCU.64 UR22, c[0x0][0x3b0] ;  /* 0x00007600ff1677ac */ /* 0x000e240008000a00 */
[----:B0-----:R0:W5:Y:S01]  /*00b0*/  LDG.E.CONSTANT R24, desc[UR16][R24.64] ;  /* 0x0000001018187981 */ /* 0x001162000c1e9900 */
[----:B------:R-:W0:Y:S01]  /*00c0*/  LDCU.64 UR18, c[0x0][0x388] ;  /* 0x00007100ff1277ac */ /* 0x000e220008000a00 */
[----:B------:R-:W-:Y:S01]  /*00d0*/  BSSY.RECONVERGENT B0, `(.L_x_9) ;  /* 0x0000203000007945 */ /* 0x000fe20003800200 */
[----:B------:R-:W-:Y:S01]  /*00e0*/  HFMA2 R22, -RZ, RZ, 0, 0 ;  /* 0x00000000ff167431 */ /* 0x000fe200000001ff */
[----:B--2---:R-:W-:-:S02]  /*00f0*/  UIMAD UR6, UR9, UR10, URZ ;  /* 0x0000000a090672a4 */ /* 0x004fc4000f8e02ff */
[----:B------:R-:W-:Y:S02]  /*0100*/  UIMAD.WIDE.U32 UR4, UR8, UR10, URZ ;  /* 0x0000000a080472a5 */ /* 0x000fe4000f8e00ff */
[----:B------:R-:W-:Y:S01]  /*0110*/  UIMAD UR6, UR8, UR11, UR6 ;  /* 0x0000000b080672a4 */ /* 0x000fe2000f8e0206 */
[----:B------:R-:W2:Y:S03]  /*0120*/  LDCU UR9, c[0x0][0x3c4] ;  /* 0x00007880ff0977ac */ /* 0x000ea60008000800 */
[----:B------:R-:W-:Y:S01]  /*0130*/  UIADD3 UR8, UPT, UPT, UR5, UR6, URZ ;  /* 0x0000000605087290 */ /* 0x000fe2000fffe0ff */
[----:B-1----:R-:W-:Y:S01]  /*0140*/  IMAD R0, R23, UR7, R0 ;  /* 0x0000000717007c24 */ /* 0x002fe2000f8e0200 */
[----:B------:R-:W1:Y:S04]  /*0150*/  LDCU.128 UR12, c[0x0][0x390] ;  /* 0x00007200ff0c77ac */ /* 0x000e680008000c00 */
[----:B------:R-:W-:Y:S01]  /*0160*/  SHF.L.U32 R18, R0, 0x3, RZ ;  /* 0x0000000300127819 */ /* 0x000fe200000006ff */
[----:B------:R-:W-:-:S03]  /*0170*/  IMAD.U32 R0, RZ, RZ, UR8 ;  /* 0x00000008ff007e24 */ /* 0x000fc6000f8e00ff */
[----:B------:R-:W-:-:S04]  /*0180*/  ISETP.LT.U32.AND P0, PT, R18, UR4, PT ;  /* 0x0000000412007c0c */ /* 0x000fc8000bf01070 */
[----:B------:R-:W-:-:S13]  /*0190*/  ISETP.GT.AND.EX P0, PT, R0, RZ, PT, P0 ;  /* 0x000000ff0000720c */ /* 0x000fda0003f04300 */
[----:B01234-:R-:W-:Y:S05]  /*01a0*/  @!P0 BRA `(.L_x_10) ;  /* 0x0000001c00d48947 */ /* 0x01ffea0003800000 */
[----:B------:R-:W0:Y:S01]  /*01b0*/  LDC R14, c[0x0][0x3c8] ;  /* 0x0000f200ff0e7b82 */ /* 0x000e220000000800 */
[----:B------:R-:W1:Y:S01]  /*01c0*/  LDCU UR6, c[0x0][0x370] ;  /* 0x00006e00ff0677ac */ /* 0x000e620008000800 */
[----:B------:R-:W-:Y:S01]  /*01d0*/  IMAD.MOV.U32 R19, RZ, RZ, RZ ;  /* 0x000000ffff137224 */ /* 0x000fe200078e00ff */
[----:B------:R-:W-:Y:S01]  /*01e0*/  MOV R22, RZ ;  /* 0x000000ff00167202 */ /* 0x000fe20000000f00 */
[----:B------:R-:W-:-:S03]  /*01f0*/  IMAD.SHL.U32 R17, R18, 0x2, RZ ;  /* 0x0000000212117824 */ /* 0x000fc600078e00ff */
[----:B------:R-:W-:Y:S01]  /*0200*/  SHF.L.U64.HI R16, R18, 0x1, R19 ;  /* 0x0000000112107819 */ /* 0x000fe20000010213 */
[----:B------:R-:W2:Y:S01]  /*0210*/  LDC.64 R2, c[0x0][0x3c0] ;  /* 0x0000f000ff027b82 */ /* 0x000ea20000000a00 */
[----:B-1----:R-:W-:Y:S02]  /*0220*/  IMAD R0, R23, UR6, RZ ;  /* 0x0000000617007c24 */ /* 0x002fe4000f8e02ff */
[----:B0-----:R-:W-:-:S03]  /*0230*/  FADD.FTZ R15, -R14, 1 ;  /* 0x3f8000000e0f7421 */ /* 0x001fc60000010100 */
[----:B------:R-:W-:Y:S01]  /*0240*/  SHF.L.U32 R0, R0, 0x3, RZ ;  /* 0x0000000300007819 */ /* 0x000fe200000006ff */
[C---:B------:R-:W-:Y:S01]  /*0250*/  FFMA.FTZ R15, R14.reuse, 0.5, R15 ;  /* 0x3f0000000e0f7823 */ /* 0x040fe2000001000f */
[----:B------:R-:W-:Y:S01]  /*0260*/  FMUL.FTZ R14, R14, 0.5 ;  /* 0x3f0000000e0e7820 */ /* 0x000fe20000410000 */
[----:B--2---:R-:W-:Y:S01]  /*0270*/  FADD.FTZ R21, -R2, 1 ;  /* 0x3f80000002157421 */ /* 0x004fe20000010100 */
[----:B------:R-:W-:-:S07]  /*0280*/  FADD.FTZ R20, -R3, -RZ ;  /* 0x800000ff03147221 */ /* 0x000fce0000010100 */
.L_x_32:
[----:B-1----:R-:W-:Y:S01]  /*0290*/  IMAD.U32 R8, RZ, RZ, UR20 ;  /* 0x00000014ff087e24 */ /* 0x002fe2000f8e00ff */
[----:B------:R-:W-:Y:S04]  /*02a0*/  BSSY.RECONVERGENT B1, `(.L_x_11) ;  /* 0x0000027000017945 */ /* 0x000fe80003800200 */
[----:B------:R-:W-:-:S04]  /*02b0*/  LOP3.LUT R2, R19, R8, RZ, 0xfc, !PT ;  /* 0x0000000813027212 */ /* 0x000fc800078efcff */
[----:B------:R-:W-:-:S13]  /*02c0*/  ISETP.NE.U32.AND P0, PT, R2, RZ, PT ;  /* 0x000000ff0200720c */ /* 0x000fda0003f05070 */
[----:B0-----:R-:W-:Y:S05]  /*02d0*/  @P0 BRA `(.L_x_12) ;  /* 0x0000000000600947 */ /* 0x001fea0003800000 */
[----:B------:R-:W-:Y:S01]  /*02e0*/  MOV R11, UR21 ;  /* 0x00000015000b7c02 */ /* 0x000fe20008000f00 */
[----:B------:R-:W-:Y:S01]  /*02f0*/  IMAD.MOV.U32 R26, RZ, RZ, RZ ;  /* 0x000000ffff1a7224 */ /* 0x000fe200078e00ff */
[----:B------:R-:W-:Y:S02]  /*0300*/  MOV R13, RZ ;  /* 0x000000ff000d7202 */ /* 0x000fe40000000f00 */
[----:B------:R-:W0:Y:S01]  /*0310*/  I2F.U32.RP R4, R11 ;  /* 0x0000000b00047306 */ /* 0x000e220000209000 */
[----:B------:R-:W-:-:S07]  /*0320*/  ISETP.NE.U32.AND P2, PT, R11, RZ, PT ;  /* 0x000000ff0b00720c */ /* 0x000fce0003f45070 */
[----:B0-----:R-:W0:Y:S02]  /*0330*/  MUFU.RCP R4, R4 ;  /* 0x0000000400047308 */ /* 0x001e240000001000 */
[----:B0-----:R-:W-:-:S06]  /*0340*/  VIADD R2, R4, 0xffffffe ;  /* 0x0ffffffe04027836 */ /* 0x001fcc0000000000 */
[----:B------:R0:W1:Y:S02]  /*0350*/  F2I.FTZ.U32.TRUNC.NTZ R3, R2 ;  /* 0x0000000200037305 */ /* 0x000064000021f000 */
[----:B0-----:R-:W-:Y:S02]  /*0360*/  IMAD.MOV.U32 R2, RZ, RZ, RZ ;  /* 0x000000ffff027224 */ /* 0x001fe400078e00ff */
[----:B-1----:R-:W-:-:S05]  /*0370*/  IMAD R5, R3, R11, RZ ;  /* 0x0000000b03057224 */ /* 0x002fca00078e02ff */
[----:B------:R-:W-:-:S05]  /*0380*/  IADD3 R5, PT, PT, -R5, RZ, RZ ;  /* 0x000000ff05057210 */ /* 0x000fca0007ffe1ff */
[----:B------:R-:W-:-:S06]  /*0390*/  IMAD.HI.U32 R3, R3, R5, R2 ;  /* 0x0000000503037227 */ /* 0x000fcc00078e0002 */
[----:B------:R-:W-:-:S05]  /*03a0*/  IMAD.HI.U32 R12, R3, R18, RZ ;  /* 0x00000012030c7227 */ /* 0x000fca00078e00ff */
[----:B------:R-:W-:-:S05]  /*03b0*/  IADD3 R6, PT, PT, -R12, RZ, RZ ;  /* 0x000000ff0c067210 */ /* 0x000fca0007ffe1ff */
[----:B------:R-:W-:-:S05]  /*03c0*/  IMAD R6, R11, R6, R18 ;  /* 0x000000060b067224 */ /* 0x000fca00078e0212 */
[----:B------:R-:W-:-:S13]  /*03d0*/  ISETP.GE.U32.AND P0, PT, R6, R11, PT ;  /* 0x0000000b0600720c */ /* 0x000fda0003f06070 */
[----:B------:R-:W-:Y:S01]  /*03e0*/  @P0 IMAD.IADD R6, R6, 0x1, -R11 ;  /* 0x0000000106060824 */ /* 0x000fe200078e0a0b */
[----:B------:R-:W-:-:S04]  /*03f0*/  @P0 IADD3 R12, PT, PT, R12, 0x1, RZ ;  /* 0x000000010c0c0810 */ /* 0x000fc80007ffe0ff */
[----:B------:R-:W-:-:S13]  /*0400*/  ISETP.GE.U32.AND P1, PT, R6, R11, PT ;  /* 0x0000000b0600720c */ /* 0x000fda0003f26070 */
[----:B------:R-:W-:Y:S01]  /*0410*/  @P1 VIADD R12, R12, 0x1 ;  /* 0x000000010c0c1836 */ /* 0x000fe20000000000 */
[----:B------:R-:W-:-:S04]  /*0420*/  @!P2 LOP3.LUT R12, RZ, R11, RZ, 0x33, !PT ;  /* 0x0000000bff0ca212 */ /* 0x000fc800078e33ff */
[----:B------:R-:W-:-:S05]  /*0430*/  IADD3 R9, PT, PT, -R12, RZ, RZ ;  /* 0x000000ff0c097210 */ /* 0x000fca0007ffe1ff */
[----:B------:R-:W-:Y:S01]  /*0440*/  IMAD R9, R11, R9, R18 ;  /* 0x000000090b097224 */ /* 0x000fe200078e0212 */
[----:B------:R-:W-:Y:S06]  /*0450*/  BRA `(.L_x_13) ;  /* 0x00000000002c7947 */ /* 0x000fec0003800000 */
.L_x_12:
[----:B------:R-:W-:-:S07]  /*0460*/  MOV R4, 0x480 ;  /* 0x0000048000047802 */ /* 0x000fce0000000f00 */
[----:B-----5:R-:W-:Y:S05]  /*0470*/  CALL.REL.NOINC `($__internal_1_$__cuda_sm20_div_s64) ;  /* 0x0000001c00a07944 */ /* 0x020fea0003c00000 */
[----:B------:R-:W-:Y:S01]  /*0480*/  IADD3 R4, P0, PT, RZ, -R12, RZ ;  /* 0x8000000cff047210 */ /* 0x000fe20007f1e0ff */
[----:B------:R-:W-:Y:S02]  /*0490*/  IMAD.U32 R11, RZ, RZ, UR22 ;  /* 0x00000016ff0b7e24 */ /* 0x000fe4000f8e00ff */
[----:B------:R-:W-:Y:S01]  /*04a0*/  IMAD.U32 R8, RZ, RZ, UR23 ;  /* 0x00000017ff087e24 */ /* 0x000fe2000f8e00ff */
[----:B------:R-:W-:-:S05]  /*04b0*/  IADD3.X R2, PT, PT, RZ, ~R13, RZ, P0, !PT ;  /* 0x8000000dff027210 */ /* 0x000fca00007fe4ff */
[-C--:B------:R-:W-:Y:S02]  /*04c0*/  IMAD R5, R2, R11.reuse, RZ ;  /* 0x0000000b02057224 */ /* 0x080fe400078e02ff */
[----:B------:R-:W-:-:S04]  /*04d0*/  IMAD.WIDE.U32 R2, R4, R11, R18 ;  /* 0x0000000b04027225 */ /* 0x000fc800078e0012 */
[----:B------:R-:W-:Y:S01]  /*04e0*/  IMAD R5, R4, R8, R5 ;  /* 0x0000000804057224 */ /* 0x000fe200078e0205 */
[----:B------:R-:W-:-:S03]  /*04f0*/  MOV R9, R2 ;  /* 0x0000000200097202 */ /* 0x000fc60000000f00 */
[----:B------:R-:W-:-:S07]  /*0500*/  IMAD.IADD R26, R3, 0x1, R5 ;  /* 0x00000001031a7824 */ /* 0x000fce00078e0205 */
.L_x_13:
[----:B------:R-:W-:Y:S05]  /*0510*/  BSYNC.RECONVERGENT B1 ;  /* 0x0000000000017941 */ /* 0x000fea0003800200 */
.L_x_11:
[----:B------:R-:W-:-:S04]  /*0520*/  LEA R2, P0, R12, UR14, 0x3 ;  /* 0x0000000e0c027c11 */ /* 0x000fc8000f8018ff */
[----:B------:R-:W-:-:S06]  /*0530*/  LEA.HI.X R3, R12, UR15, R13, 0x3, P0 ;  /* 0x0000000f0c037c11 */ /* 0x000fcc00080f1c0d */
[----:B------:R-:W2:Y:S01]  /*0540*/  LDG.E.64.CONSTANT R2, desc[UR16][R2.64] ;  /* 0x0000001002027981 */ /* 0x000ea2000c1e9b00 */
[-C--:B------:R-:W-:Y:S01]  /*0550*/  IMAD R13, R13, R11.reuse, RZ ;  /* 0x0000000b0d0d7224 */ /* 0x080fe200078e02ff */
[----:B------:R-:W-:Y:S03]  /*0560*/  BSSY.RECONVERGENT B1, `(.L_x_14) ;  /* 0x00001b2000017945 */ /* 0x000fe60003800200 */
[----:B------:R-:W-:Y:S01]  /*0570*/  IMAD R29, R12, R8, R13 ;  /* 0x000000080c1d7224 */ /* 0x000fe200078e020d */
[----:B--2---:R-:W-:Y:S01]  /*0580*/  ISETP.NE.U32.AND P0, PT, R2, -0x2, PT ;  /* 0xfffffffe0200780c */ /* 0x004fe20003f05070 */
[----:B------:R-:W-:-:S03]  /*0590*/  IMAD.WIDE.U32 R12, R12, R11, R2 ;  /* 0x0000000b0c0c7225 */ /* 0x000fc600078e0002 */
[----:B------:R-:W-:-:S13]  /*05a0*/  ISETP.NE.AND.EX P0, PT, R3, -0x1, PT, P0 ;  /* 0xffffffff0300780c */ /* 0x000fda0003f05300 */
[----:B------:R-:W0:Y:S02]  /*05b0*/  @!P0 LDC.64 R4, c[0x0][0x388] ;  /* 0x0000e200ff048b82 */ /* 0x000e240000000a00 */
[----:B0-----:R-:W-:-:S04]  /*05c0*/  @!P0 IADD3 R6, P1, PT, R17, R4, RZ ;  /* 0x0000000411068210 */ /* 0x001fc80007f3e0ff */
[----:B------:R-:W-:Y:S02]  /*05d0*/  @!P0 IADD3.X R7, PT, PT, R16, R5, RZ, P1, !PT ;  /* 0x0000000510078210 */ /* 0x000fe40000ffe4ff */
[----:B------:R-:W-:-:S03]  /*05e0*/  IADD3 R4, P1, PT, R17, UR12, RZ ;  /* 0x0000000c11047c10 */ /* 0x000fc6000ff3e0ff */
[----:B------:R0:W-:Y:S01]  /*05f0*/  @!P0 STG.E.128 desc[UR16][R6.64], RZ ;  /* 0x000000ff06008986 */ /* 0x0001e2000c101d10 */
[----:B------:R-:W-:Y:S01]  /*0600*/  IADD3.X R5, PT, PT, R16, UR13, RZ, P1, !PT ;  /* 0x0000000d10057c10 */ /* 0x000fe20008ffe4ff */
[----:B------:R-:W-:Y:S08]  /*0610*/  @!P0 BRA `(.L_x_15) ;  /* 0x0000001800988947 */ /* 0x000ff00003800000 */
[----:B0-----:R-:W5:Y:S01]  /*0620*/  LDG.E.128.CONSTANT R4, desc[UR16][R4.64] ;  /* 0x0000001004047981 */ /* 0x001f62000c1e9d00 */
[----:B------:R-:W0:Y:S01]  /*0630*/  LDC.64 R10, c[0x0][0x3b8] ;  /* 0x0000ee00ff0a7b82 */ /* 0x000e220000000a00 */
[C---:B------:R-:W-:Y:S01]  /*0640*/  IADD3 R27, P3, PT, R9.reuse, 0x1, RZ ;  /* 0x00000001091b7810 */ /* 0x040fe20007f7e0ff */
[----:B------:R-:W-:Y:S01]  /*0650*/  BSSY.RECONVERGENT B2, `(.L_x_16) ;  /* 0x0000038000027945 */ /* 0x000fe20003800200 */
[----:B------:R-:W-:-:S03]  /*0660*/  IADD3 R25, P4, PT, R9, 0x2, RZ ;  /* 0x0000000209197810 */ /* 0x000fc60007f9e0ff */
[----:B------:R-:W-:Y:S01]  /*0670*/  IMAD.X R28, RZ, RZ, R26, P3 ;  /* 0x000000ffff1c7224 */ /* 0x000fe200018e061a */
[----:B------:R-:W-:Y:S02]  /*0680*/  IADD3.X R8, PT, PT, RZ, R26, RZ, P4, !PT ;  /* 0x0000001aff087210 */ /* 0x000fe400027fe4ff */
[-C--:B0-----:R-:W-:Y:S02]  /*0690*/  ISETP.GE.U32.AND P2, PT, R9, R10.reuse, PT ;  /* 0x0000000a0900720c */ /* 0x081fe40003f46070 */
[-C--:B------:R-:W-:Y:S02]  /*06a0*/  ISETP.GE.U32.AND P1, PT, R27, R10.reuse, PT ;  /* 0x0000000a1b00720c */ /* 0x080fe40003f26070 */
[-C--:B------:R-:W-:Y:S02]  /*06b0*/  ISETP.GE.AND.EX P2, PT, R26, R11.reuse, PT, P2 ;  /* 0x0000000b1a00720c */ /* 0x080fe40003f46320 */
[----:B------:R-:W-:Y:S02]  /*06c0*/  ISETP.GE.U32.AND P0, PT, R25, R10, PT ;  /* 0x0000000a1900720c */ /* 0x000fe40003f06070 */
[-C--:B------:R-:W-:Y:S01]  /*06d0*/  ISETP.GE.AND.EX P1, PT, R28, R11.reuse, PT, P1 ;  /* 0x0000000b1c00720c */ /* 0x080fe20003f26310 */
[----:B------:R-:W-:Y:S01]  /*06e0*/  IMAD.IADD R28, R13, 0x1, R29 ;  /* 0x000000010d1c7824 */ /* 0x000fe200078e021d */
[----:B------:R-:W-:-:S02]  /*06f0*/  ISETP.GE.AND.EX P0, PT, R8, R11, PT, P0 ;  /* 0x0000000b0800720c */ /* 0x000fc40003f06300 */
[----:B------:R-:W-:-:S05]  /*0700*/  IADD3 R25, P6, PT, R9, 0x3, RZ ;  /* 0x0000000309197810 */ /* 0x000fca0007fde0ff */
[----:B------:R-:W-:Y:S01]  /*0710*/  @P2 PRMT R8, RZ, 0x7610, R8 ;  /* 0x00007610ff082816 */ /* 0x000fe20000000008 */
[----:B------:R-:W-:Y:S07]  /*0720*/  @P2 BRA `(.L_x_17) ;  /* 0x0000000000a82947 */ /* 0x000fee0003800000 */
[----:B-----5:R-:W-:Y:S01]  /*0730*/  HADD2.F32 R8, -RZ, R4.H0_H0 ;  /* 0x20000004ff087230 */ /* 0x020fe20000004100 */
[----:B------:R-:W-:Y:S01]  /*0740*/  ISETP.NE.U32.AND P2, PT, R18, R12, PT ;  /* 0x0000000c1200720c */ /* 0x000fe20003f45070 */
[----:B------:R-:W-:Y:S01]  /*0750*/  HFMA2 R31, -RZ, RZ, 1.875, 0 ;  /* 0x3f800000ff1f7431 */ /* 0x000fe200000001ff */
[----:B------:R-:W0:Y:S02]  /*0760*/  LDCU UR6, c[0x0][0x3c4] ;  /* 0x00007880ff0677ac */ /* 0x000e240008000800 */
[C---:B------:R-:W-:Y:S01]  /*0770*/  FMUL.FTZ R27, R8.reuse, -1.4426950216293334961 ;  /* 0xbfb8aa3b081b7820 */ /* 0x040fe20000410000 */
[C---:B------:R-:W-:Y:S01]  /*0780*/  FSETP.GE.FTZ.AND P3, PT, R8.reuse, RZ, PT ;  /* 0x000000ff0800720b */ /* 0x040fe20003f76000 */
[----:B------:R-:W-:Y:S01]  /*0790*/  FMUL.FTZ R30, R8, 1.4426950216293334961 ;  /* 0x3fb8aa3b081e7820 */ /* 0x000fe20000410000 */
[----:B------:R-:W-:Y:S01]  /*07a0*/  ISETP.NE.AND.EX P2, PT, R19, R28, PT, P2 ;  /* 0x0000001c1300720c */ /* 0x000fe20003f45320 */
[----:B------:R-:W1:Y:S03]  /*07b0*/  MUFU.EX2 R29, R27 ;  /* 0x0000001b001d7308 */ /* 0x000e660000000800 */
[----:B------:R-:W-:-:S13]  /*07c0*/  ISETP.LT.OR P2, PT, R3, RZ, P2 ;  /* 0x000000ff0300720c */ /* 0x000fda0001741670 */
[----:B------:R-:W2:Y:S01]  /*07d0*/  @!P2 LDC R31, c[0x0][0x3c8] ;  /* 0x0000f200ff1fab82 */ /* 0x000ea20000000800 */
[----:B-1----:R-:W-:Y:S02]  /*07e0*/  FADD.FTZ R32, R29, 1 ;  /* 0x3f8000001d207421 */ /* 0x002fe40000010000 */
[----:B------:R1:W3:Y:S08]  /*07f0*/  @!P3 MUFU.EX2 R29, R30 ;  /* 0x0000001e001db308 */ /* 0x0002f00000000800 */
[----:B------:R-:W4:Y:S01]  /*0800*/  MUFU.RCP R32, R32 ;  /* 0x0000002000207308 */ /* 0x000f220000001000 */
[----:B-1----:R-:W-:-:S05]  /*0810*/  FADD.FTZ R30, -R8, -RZ ;  /* 0x800000ff081e7221 */ /* 0x002fca0000010100 */
[----:B------:R-:W-:Y:S01]  /*0820*/  FSEL R30, R30, RZ, !P3 ;  /* 0x000000ff1e1e7208 */ /* 0x000fe20005800000 */
[----:B---3--:R-:W-:Y:S01]  /*0830*/  FADD.FTZ R33, R29, 1 ;  /* 0x3f8000001d217421 */ /* 0x008fe20000010000 */
[----:B--2---:R-:W-:-:S05]  /*0840*/  FADD.FTZ R31, -R14, R31 ;  /* 0x0000001f0e1f7221 */ /* 0x004fca0000010100 */
[----:B------:R-:W1:Y:S01]  /*0850*/  MUFU.LG2 R33, R33 ;  /* 0x0000002100217308 */ /* 0x000e620000000c00 */
[----:B----4-:R-:W-:-:S04]  /*0860*/  FADD.FTZ R29, R32, -RZ ;  /* 0x800000ff201d7221 */ /* 0x010fc80000010000 */
[----:B------:R-:W-:Y:S01]  /*0870*/  FADD.FTZ R27, -R29, 1 ;  /* 0x3f8000001d1b7421 */ /* 0x000fe20000010100 */
[----:B------:R-:W-:-:S04]  /*0880*/  IMAD.MOV.U32 R34, RZ, RZ, R29 ;  /* 0x000000ffff227224 */ /* 0x000fc800078e001d */
[----:B------:R-:W-:Y:S02]  /*0890*/  @!P2 MOV R34, R27 ;  /* 0x0000001b0022a202 */ /* 0x000fe40000000f00 */
[----:B------:R-:W-:Y:S02]  /*08a0*/  @!P2 MOV R27, R29 ;  /* 0x0000001d001ba202 */ /* 0x000fe40000000f00 */
[----:B------:R-:W2:Y:S01]  /*08b0*/  MUFU.LG2 R32, R34 ;  /* 0x0000002200207308 */ /* 0x000ea20000000c00 */
[----:B-1----:R-:W-:Y:S01]  /*08c0*/  FFMA.FTZ R35, R33, 0.69314718246459960938, R30 ;  /* 0x3f31721821237823 */ /* 0x002fe2000001001e */
[----:B------:R-:W-:Y:S02]  /*08d0*/  MOV R30, R14 ;  /* 0x0000000e001e7202 */ /* 0x000fe40000000f00 */
[----:B------:R-:W-:Y:S01]  /*08e0*/  @!P2 MOV R30, R15 ;  /* 0x0000000f001ea202 */ /* 0x000fe20000000f00 */
[----:B------:R-:W-:Y:S01]  /*08f0*/  FFMA.FTZ R31, R8, R31, R35 ;  /* 0x0000001f081f7223 */ /* 0x000fe20000010023 */
[----:B------:R-:W-:-:S03]  /*0900*/  IMAD.MOV.U32 R8, RZ, RZ, R21 ;  /* 0x000000ffff087224 */ /* 0x000fc600078e0015 */
[----:B------:R-:W-:-:S03]  /*0910*/  FADD.FTZ R30, -R29, R30 ;  /* 0x0000001e1d1e7221 */ /* 0x000fc60000010100 */
[----:B------:R-:W1:Y:S01]  /*0920*/  @!P2 LDC R8, c[0x0][0x3c0] ;  /* 0x0000f000ff08ab82 */ /* 0x000e620000000800 */
[----:B--2---:R-:W-:Y:S01]  /*0930*/  FMUL.FTZ R33, R32, UR9 ;  /* 0x0000000920217c20 */ /* 0x004fe20008410000 */
[----:B0-----:R-:W-:Y:S02]  /*0940*/  IMAD.U32 R32, RZ, RZ, UR6 ;  /* 0x00000006ff207e24 */ /* 0x001fe4000f8e00ff */
[----:B------:R-:W-:-:S03]  /*0950*/  @!P2 IMAD.MOV.U32 R32, RZ, RZ, R20 ;  /* 0x000000ffff20a224 */ /* 0x000fc600078e0014 */
[----:B------:R-:W1:Y:S01]  /*0960*/  MUFU.EX2 R33, R33 ;  /* 0x0000002100217308 */ /* 0x000e620000000800 */
[----:B------:R-:W-:-:S04]  /*0970*/  FMUL.FTZ R27, R32, R27 ;  /* 0x0000001b201b7220 */ /* 0x000fc80000410000 */
[----:B------:R-:W-:Y:S01]  /*0980*/  FFMA.FTZ R30, R27, R31, -R30 ;  /* 0x0000001f1b1e7223 */ /* 0x000fe2000001081e */
[----:B-1----:R-:W-:-:S04]  /*0990*/  FMUL.FTZ R27, R33, R8 ;  /* 0x00000008211b7220 */ /* 0x002fc80000410000 */
[C---:B------:R-:W-:Y:S01]  /*09a0*/  FMUL.FTZ R8, R27.reuse, R30 ;  /* 0x0000001e1b087220 */ /* 0x040fe20000410000 */
[----:B------:R-:W-:-:S04]  /*09b0*/  FFMA.FTZ R22, R27, R31, R22 ;  /* 0x0000001f1b167223 */ /* 0x000fc80000010016 */
[----:B------:R-:W-:-:S07]  /*09c0*/  F2FP.F16.F32.PACK_AB R8, RZ, R8 ;  /* 0x00000008ff08723e */ /* 0x000fce00000000ff */
.L_x_17:
[----:B------:R-:W-:Y:S05]  /*09d0*/  BSYNC.RECONVERGENT B2 ;  /* 0x0000000000027941 */ /* 0x000fea0003800200 */
.L_x_16:
[----:B------:R-:W-:Y:S01]  /*09e0*/  BSSY.RECONVERGENT B2, `(.L_x_18) ;  /* 0x0000031000027945 */ /* 0x000fe20003800200 */
[----:B------:R-:W-:Y:S02]  /*09f0*/  @P0 PRMT R27, RZ, 0x7610, R27 ;  /* 0x00007610ff1b0816 */ /* 0x000fe4000000001b */
[----:B------:R-:W-:Y:S01]  /*0a00*/  @P1 PRMT R8, R8, 0x5410, RZ ;  /* 0x0000541008081816 */ /* 0x000fe200000000ff */
[----:B------:R-:W-:Y:S06]  /*0a10*/  @P1 BRA `(.L_x_19) ;  /* 0x0000000000b41947 */ /* 0x000fec0003800000 */
[----:B-----5:R-:W-:Y:S01]  /*0a20*/  HADD2.F32 R4, -RZ, R4.H1_H1 ;  /* 0x30000004ff047230 */ /* 0x020fe20000004100 */
[----:B------:R-:W-:Y:S01]  /*0a30*/  IADD3 R31, P3, PT, R18, 0x1, RZ ;  /* 0x00000001121f7810 */ /* 0x000fe20007f7e0ff */
[----:B------:R-:W0:Y:S03]  /*0a40*/  LDCU UR6, c[0x0][0x3c4] ;  /* 0x00007880ff0677ac */ /* 0x000e260008000800 */
[C---:B------:R-:W-:Y:S01]  /*0a50*/  FMUL.FTZ R29, R4.reuse, -1.4426950216293334961 ;  /* 0xbfb8aa3b041d7820 */ /* 0x040fe20000410000 */
[C---:B------:R-:W-:Y:S01]  /*0a60*/  FSETP.GE.FTZ.AND P2, PT, R4.reuse, RZ, PT ;  /* 0x000000ff0400720b */ /* 0x040fe20003f56000 */
[----:B------:R-:W-:Y:S01]  /*0a70*/  FMUL.FTZ R32, R4, 1.4426950216293334961 ;  /* 0x3fb8aa3b04207820 */ /* 0x000fe20000410000 */
[----:B------:R-:W-:Y:S01]  /*0a80*/  ISETP.NE.U32.AND P1, PT, R31, R12, PT ;  /* 0x0000000c1f00720c */ /* 0x000fe20003f25070 */
[----:B------:R-:W1:Y:S01]  /*0a90*/  MUFU.EX2 R30, R29 ;  /* 0x0000001d001e7308 */ /* 0x000e620000000800 */
[----:B------:R-:W-:-:S05]  /*0aa0*/  IMAD.X R31, RZ, RZ, R19, P3 ;  /* 0x000000ffff1f7224 */ /* 0x000fca00018e0613 */
[----:B------:R-:W-:Y:S01]  /*0ab0*/  ISETP.NE.AND.EX P1, PT, R31, R28, PT, P1 ;  /* 0x0000001c1f00720c */ /* 0x000fe20003f25310 */
[----:B------:R-:W-:-:S03]  /*0ac0*/  HFMA2 R31, -RZ, RZ, 1.875, 0 ;  /* 0x3f800000ff1f7431 */ /* 0x000fc600000001ff */
[----:B------:R-:W-:Y:S01]  /*0ad0*/  ISETP.LT.OR P1, PT, R3, RZ, P1 ;  /* 0x000000ff0300720c */ /* 0x000fe20000f21670 */
[----:B-1----:R-:W-:Y:S02]  /*0ae0*/  FADD.FTZ R33, R30, 1 ;  /* 0x3f8000001e217421 */ /* 0x002fe40000010000 */
[----:B------:R1:W2:Y:S10]  /*0af0*/  @!P2 MUFU.EX2 R30, R32 ;  /* 0x00000020001ea308 */ /* 0x0002b40000000800 */
[----:B------:R-:W3:Y:S01]  /*0b00*/  @!P1 LDC R31, c[0x0][0x3c8] ;  /* 0x0000f200ff1f9b82 */ /* 0x000ee20000000800 */
[----:B------:R-:W4:Y:S01]  /*0b10*/  MUFU.RCP R33, R33 ;  /* 0x0000002100217308 */ /* 0x000f220000001000 */
[----:B-1----:R-:W-:-:S05]  /*0b20*/  FADD.FTZ R32, -R4, -RZ ;  /* 0x800000ff04207221 */ /* 0x002fca0000010100 */
[----:B------:R-:W-:Y:S01]  /*0b30*/  FSEL R34, R32, RZ, !P2 ;  /* 0x000000ff20227208 */ /* 0x000fe20005000000 */
[----:B--2---:R-:W-:-:S06]  /*0b40*/  FADD.FTZ R35, R30, 1 ;  /* 0x3f8000001e237421 */ /* 0x004fcc0000010000 */
[----:B------:R-:W1:Y:S01]  /*0b50*/  MUFU.LG2 R35, R35 ;  /* 0x0000002300237308 */ /* 0x000e620000000c00 */
[----:B----4-:R-:W-:Y:S01]  /*0b60*/  FADD.FTZ R30, R33, -RZ ;  /* 0x800000ff211e7221 */ /* 0x010fe20000010000 */
[----:B---3--:R-:W-:-:S03]  /*0b70*/  FADD.FTZ R31, -R14, R31 ;  /* 0x0000001f0e1f7221 */ /* 0x008fc60000010100 */
[----:B------:R-:W-:Y:S01]  /*0b80*/  FADD.FTZ R29, -R30, 1 ;  /* 0x3f8000001e1d7421 */ /* 0x000fe20000010100 */
[----:B------:R-:W-:-:S03]  /*0b90*/  MOV R36, R30 ;  /* 0x0000001e00247202 */ /* 0x000fc60000000f00 */
[----:B------:R-:W-:Y:S02]  /*0ba0*/  @!P1 IMAD.MOV.U32 R36, RZ, RZ, R29 ;  /* 0x000000ffff249224 */ /* 0x000fe400078e001d */
[----:B------:R-:W-:Y:S02]  /*0bb0*/  @!P1 IMAD.MOV.U32 R29, RZ, RZ, R30 ;  /* 0x000000ffff1d9224 */ /* 0x000fe400078e001e */
[----:B------:R-:W2:Y:S01]  /*0bc0*/  MUFU.LG2 R32, R36 ;  /* 0x0000002400207308 */ /* 0x000ea20000000c00 */
[----:B-1----:R-:W-:-:S04]  /*0bd0*/  FFMA.FTZ R33, R35, 0.69314718246459960938, R34 ;  /* 0x3f31721823217823 */ /* 0x002fc80000010022 */
[----:B------:R-:W-:Y:S01]  /*0be0*/  FFMA.FTZ R31, R4, R31, R33 ;  /* 0x0000001f041f7223 */ /* 0x000fe20000010021 */
[----:B------:R-:W-:Y:S02]  /*0bf0*/  MOV R4, R21 ;  /* 0x0000001500047202 */ /* 0x000fe40000000f00 */
[----:B------:R-:W-:Y:S02]  /*0c00*/  MOV R33, R14 ;  /* 0x0000000e00217202 */ /* 0x000fe40000000f00 */
[----:B------:R-:W-:Y:S02]  /*0c10*/  @!P1 MOV R33, R15 ;  /* 0x0000000f00219202 */ /* 0x000fe40000000f00 */
[----:B------:R-:W1:Y:S01]  /*0c20*/  @!P1 LDC R4, c[0x0][0x3c0] ;  /* 0x0000f000ff049b82 */ /* 0x000e620000000800 */
[----:B--2---:R-:W-:Y:S01]  /*0c30*/  FMUL.FTZ R34, R32, UR9 ;  /* 0x0000000920227c20 */ /* 0x004fe20008410000 */
[----:B0-----:R-:W-:Y:S01]  /*0c40*/  IMAD.U32 R32, RZ, RZ, UR6 ;  /* 0x00000006ff207e24 */ /* 0x001fe2000f8e00ff */
[----:B------:R-:W-:Y:S01]  /*0c50*/  @!P1 MOV R32, R20 ;  /* 0x0000001400209202 */ /* 0x000fe20000000f00 */
[----:B------:R-:W-:Y:S01]  /*0c60*/  FADD.FTZ R30, -R30, R33 ;  /* 0x000000211e1e7221 */ /* 0x000fe20000010100 */
[----:B------:R-:W1:Y:S03]  /*0c70*/  MUFU.EX2 R35, R34 ;  /* 0x0000002200237308 */ /* 0x000e660000000800 */
[----:B------:R-:W-:-:S04]  /*0c80*/  FMUL.FTZ R29, R32, R29 ;  /* 0x0000001d201d7220 */ /* 0x000fc80000410000 */
[----:B------:R-:W-:Y:S01]  /*0c90*/  FFMA.FTZ R30, R29, R31, -R30 ;  /* 0x0000001f1d1e7223 */ /* 0x000fe2000001081e */
[----:B-1----:R-:W-:-:S04]  /*0ca0*/  FMUL.FTZ R35, R35, R4 ;  /* 0x0000000423237220 */ /* 0x002fc80000410000 */
[C---:B------:R-:W-:Y:S01]  /*0cb0*/  FMUL.FTZ R30, R35.reuse, R30 ;  /* 0x0000001e231e7220 */ /* 0x040fe20000410000 */
[----:B------:R-:W-:-:S04]  /*0cc0*/  FFMA.FTZ R22, R35, R31, R22 ;  /* 0x0000001f23167223 */ /* 0x000fc80000010016 */
[----:B------:R-:W-:-:S04]  /*0cd0*/  F2FP.F16.F32.PACK_AB R4, RZ, R30 ;  /* 0x0000001eff04723e */ /* 0x000fc800000000ff */
[----:B------:R-:W-:-:S07]  /*0ce0*/  PRMT R8, R8, 0x5410, R4 ;  /* 0x0000541008087816 */ /* 0x000fce0000000004 */
.L_x_19:
[----:B------:R-:W-:Y:S05]  /*0cf0*/  BSYNC.RECONVERGENT B2 ;  /* 0x0000000000027941 */ /* 0x000fea0003800200 */
.L_x_18:
[----:B------:R-:W-:Y:S04]  /*0d00*/  BSSY.RECONVERGENT B2, `(.L_x_20) ;  /* 0x000002e000027945 */ /* 0x000fe80003800200 */
[----:B------:R-:W-:Y:S05]  /*0d10*/  @P0 BRA `(.L_x_21) ;  /* 0x0000000000b00947 */ /* 0x000fea0003800000 */
[----:B-----5:R-:W-:Y:S01]  /*0d20*/  HADD2.F32 R4, -RZ, R5.H0_H0 ;  /* 0x20000005ff047230 */ /* 0x020fe20000004100 */
[----:B------:R-:W-:Y:S01]  /*0d30*/  IADD3 R31, P2, PT, R18, 0x2, RZ ;  /* 0x00000002121f7810 */ /* 0x000fe20007f5e0ff */
[----:B------:R-:W0:Y:S03]  /*0d40*/  LDCU UR6, c[0x0][0x3c4] ;  /* 0x00007880ff0677ac */ /* 0x000e260008000800 */
[C---:B------:R-:W-:Y:S01]  /*0d50*/  FMUL.FTZ R27, R4.reuse, -1.4426950216293334961 ;  /* 0xbfb8aa3b041b7820 */ /* 0x040fe20000410000 */
[C---:B------:R-:W-:Y:S01]  /*0d60*/  FSETP.GE.FTZ.AND P1, PT, R4.reuse, RZ, PT ;  /* 0x000000ff0400720b */ /* 0x040fe20003f36000 */
[----:B------:R-:W-:Y:S01]  /*0d70*/  FMUL.FTZ R30, R4, 1.4426950216293334961 ;  /* 0x3fb8aa3b041e7820 */ /* 0x000fe20000410000 */
[----:B------:R-:W-:Y:S01]  /*0d80*/  ISETP.NE.U32.AND P0, PT, R31, R12, PT ;  /* 0x0000000c1f00720c */ /* 0x000fe20003f05070 */
[----:B------:R-:W1:Y:S01]  /*0d90*/  MUFU.EX2 R29, R27 ;  /* 0x0000001b001d7308 */ /* 0x000e620000000800 */
[----:B------:R-:W-:-:S04]  /*0da0*/  IADD3.X R31, PT, PT, RZ, R19, RZ, P2, !PT ;  /* 0x00000013ff1f7210 */ /* 0x000fc800017fe4ff */
        /* <DEDUP_REMOVED lines=14> */
[----:B------:R-:W-:-:S04]  /*0e90*/  IMAD.MOV.U32 R34, RZ, RZ, R29 ;  /* 0x000000ffff227224 */ /* 0x000fc800078e001d */
[----:B------:R-:W-:Y:S02]  /*0ea0*/  @!P0 MOV R34, R27 ;  /* 0x0000001b00228202 */ /* 0x000fe40000000f00 */
[----:B------:R-:W-:Y:S02]  /*0eb0*/  @!P0 MOV R27, R29 ;  /* 0x0000001d001b8202 */ /* 0x000fe40000000f00 */
[----:B------:R-:W2:Y:S01]  /*0ec0*/  MUFU.LG2 R32, R34 ;  /* 0x0000002200207308 */ /* 0x000ea20000000c00 */
[----:B-1----:R-:W-:Y:S01]  /*0ed0*/  FFMA.FTZ R35, R33, 0.69314718246459960938, R30 ;  /* 0x3f31721821237823 */ /* 0x002fe2000001001e */
[----:B------:R-:W-:Y:S01]  /*0ee0*/  IMAD.MOV.U32 R30, RZ, RZ, R14 ;  /* 0x000000ffff1e7224 */ /* 0x000fe200078e000e */
[----:B------:R-:W-:Y:S02]  /*0ef0*/  @!P0 MOV R30, R15 ;  /* 0x0000000f001e8202 */ /* 0x000fe40000000f00 */
[----:B------:R-:W-:Y:S01]  /*0f00*/  FFMA.FTZ R31, R4, R31, R35 ;  /* 0x0000001f041f7223 */ /* 0x000fe20000010023 */
[----:B------:R-:W-:-:S02]  /*0f10*/  MOV R4, R21 ;  /* 0x0000001500047202 */ /* 0x000fc40000000f00 */
[----:B------:R-:W-:-:S04]  /*0f20*/  FADD.FTZ R30, -R29, R30 ;  /* 0x0000001e1d1e7221 */ /* 0x000fc80000010100 */
[----:B------:R-:W1:Y:S01]  /*0f30*/  @!P0 LDC R4, c[0x0][0x3c0] ;  /* 0x0000f000ff048b82 */ /* 0x000e620000000800 */
[----:B--2---:R-:W-:Y:S01]  /*0f40*/  FMUL.FTZ R33, R32, UR9 ;  /* 0x0000000920217c20 */ /* 0x004fe20008410000 */
[----:B0-----:R-:W-:Y:S01]  /*0f50*/  MOV R32, UR6 ;  /* 0x0000000600207c02 */ /* 0x001fe20008000f00 */
[----:B------:R-:W-:-:S04]  /*0f60*/  @!P0 IMAD.MOV.U32 R32, RZ, RZ, R20 ;  /* 0x000000ffff208224 */ /* 0x000fc800078e0014 */
[----:B------:R-:W1:Y:S01]  /*0f70*/  MUFU.EX2 R33, R33 ;  /* 0x0000002100217308 */ /* 0x000e620000000800 */
[----:B------:R-:W-:-:S04]  /*0f80*/  FMUL.FTZ R27, R32, R27 ;  /* 0x0000001b201b7220 */ /* 0x000fc80000410000 */
[----:B------:R-:W-:Y:S01]  /*0f90*/  FFMA.FTZ R30, R27, R31, -R30 ;  /* 0x0000001f1b1e7223 */ /* 0x000fe2000001081e */
[----:B-1----:R-:W-:-:S04]  /*0fa0*/  FMUL.FTZ R27, R33, R4 ;  /* 0x00000004211b7220 */ /* 0x002fc80000410000 */
[C---:B------:R-:W-:Y:S01]  /*0fb0*/  FMUL.FTZ R30, R27.reuse, R30 ;  /* 0x0000001e1b1e7220 */ /* 0x040fe20000410000 */
[----:B------:R-:W-:-:S04]  /*0fc0*/  FFMA.FTZ R22, R27, R31, R22 ;  /* 0x0000001f1b167223 */ /* 0x000fc80000010016 */
[----:B------:R-:W-:-:S07]  /*0fd0*/  F2FP.F16.F32.PACK_AB R27, RZ, R30 ;  /* 0x0000001eff1b723e */ /* 0x000fce00000000ff */
.L_x_21:
[----:B------:R-:W-:Y:S05]  /*0fe0*/  BSYNC.RECONVERGENT B2 ;  /* 0x0000000000027941 */ /* 0x000fea0003800200 */
.L_x_20:
[----:B------:R-:W-:Y:S01]  /*0ff0*/  ISETP.GE.U32.AND P3, PT, R25, R10, PT ;  /* 0x0000000a1900720c */ /* 0x000fe20003f66070 */
[----:B------:R-:W-:Y:S01]  /*1000*/  BSSY.RECONVERGENT B2, `(.L_x_22) ;  /* 0x0000043000027945 */ /* 0x000fe20003800200 */
[----:B-----5:R-:W-:Y:S02]  /*1010*/  IADD3.X R4, PT, PT, RZ, R26, RZ, P6, !PT ;  /* 0x0000001aff047210 */ /* 0x020fe400037fe4ff */
[C---:B------:R-:W-:Y:S02]  /*1020*/  IADD3 R31, P1, PT, R9.reuse, 0x4, RZ ;  /* 0x00000004091f7810 */ /* 0x040fe40007f3e0ff */
[----:B------:R-:W-:Y:S02]  /*1030*/  ISETP.GE.AND.EX P3, PT, R4, R11, PT, P3 ;  /* 0x0000000b0400720c */ /* 0x000fe40003f66330 */
[C---:B------:R-:W-:Y:S01]  /*1040*/  IADD3 R29, P2, PT, R9.reuse, 0x5, RZ ;  /* 0x00000005091d7810 */ /* 0x040fe20007f5e0ff */
[----:B------:R-:W-:Y:S01]  /*1050*/  IMAD.X R32, RZ, RZ, R26, P1 ;  /* 0x000000ffff207224 */ /* 0x000fe200008e061a */
[----:B------:R-:W-:-:S02]  /*1060*/  IADD3 R25, P5, PT, R9, 0x6, RZ ;  /* 0x0000000609197810 */ /* 0x000fc40007fbe0ff */
[----:B------:R-:W-:Y:S02]  /*1070*/  IADD3 R9, P6, PT, R9, 0x7, RZ ;  /* 0x0000000709097810 */ /* 0x000fe40007fde0ff */
[-C--:B------:R-:W-:Y:S02]  /*1080*/  IADD3.X R30, PT, PT, RZ, R26.reuse, RZ, P2, !PT ;  /* 0x0000001aff1e7210 */ /* 0x080fe400017fe4ff */
[----:B------:R-:W-:Y:S01]  /*1090*/  IADD3.X R4, PT, PT, RZ, R26, RZ, P5, !PT ;  /* 0x0000001aff047210 */ /* 0x000fe20002ffe4ff */
[----:B------:R-:W-:Y:S01]  /*10a0*/  IMAD.X R26, RZ, RZ, R26, P6 ;  /* 0x000000ffff1a7224 */ /* 0x000fe200030e061a */
[-C--:B------:R-:W-:Y:S02]  /*10b0*/  ISETP.GE.U32.AND P1, PT, R25, R10.reuse, PT ;  /* 0x0000000a1900720c */ /* 0x080fe40003f26070 */
[-C--:B------:R-:W-:Y:S02]  /*10c0*/  ISETP.GE.U32.AND P4, PT, R31, R10.reuse, PT ;  /* 0x0000000a1f00720c */ /* 0x080fe40003f86070 */
[----:B------:R-:W-:-:S02]  /*10d0*/  ISETP.GE.U32.AND P0, PT, R29, R10, PT ;  /* 0x0000000a1d00720c */ /* 0x000fc40003f06070 */
[----:B------:R-:W-:Y:S02]  /*10e0*/  ISETP.GE.U32.AND P2, PT, R9, R10, PT ;  /* 0x0000000a0900720c */ /* 0x000fe40003f46070 */
[-C--:B------:R-:W-:Y:S02]  /*10f0*/  ISETP.GE.AND.EX P1, PT, R4, R11.reuse, PT, P1 ;  /* 0x0000000b0400720c */ /* 0x080fe40003f26310 */
[-C--:B------:R-:W-:Y:S02]  /*1100*/  ISETP.GE.AND.EX P4, PT, R32, R11.reuse, PT, P4 ;  /* 0x0000000b2000720c */ /* 0x080fe40003f86340 */
[-C--:B------:R-:W-:Y:S02]  /*1110*/  ISETP.GE.AND.EX P0, PT, R30, R11.reuse, PT, P0 ;  /* 0x0000000b1e00720c */ /* 0x080fe40003f06300 */
[----:B------:R-:W-:Y:S02]  /*1120*/  ISETP.GE.AND.EX P2, PT, R26, R11, PT, P2 ;  /* 0x0000000b1a00720c */ /* 0x000fe40003f46320 */
[----:B------:R-:W-:-:S02]  /*1130*/  IADD3 R4, P5, PT, R17, UR18, RZ ;  /* 0x0000001211047c10 */ /* 0x000fc4000ffbe0ff */
[----:B------:R-:W-:Y:S01]  /*1140*/  @P3 PRMT R9, R27, 0x5410, RZ ;  /* 0x000054101b093816 */ /* 0x000fe200000000ff */
[----:B------:R-:W-:Y:S10]  /*1150*/  @P3 BRA `(.L_x_23) ;  /* 0x0000000000b43947 */ /* 0x000ff40003800000 */
[----:B------:R-:W-:Y:S01]  /*1160*/  HADD2.F32 R9, -RZ, R5.H1_H1 ;  /* 0x30000005ff097230 */ /* 0x000fe20000004100 */
[----:B------:R-:W-:Y:S01]  /*1170*/  IADD3 R31, P3, PT, R18, 0x3, RZ ;  /* 0x00000003121f7810 */ /* 0x000fe20007f7e0ff */
[----:B------:R-:W0:Y:S03]  /*1180*/  LDCU UR6, c[0x0][0x3c4] ;  /* 0x00007880ff0677ac */ /* 0x000e260008000800 */
[C---:B------:R-:W-:Y:S01]  /*1190*/  FMUL.FTZ R10, R9.reuse, -1.4426950216293334961 ;  /* 0xbfb8aa3b090a7820 */ /* 0x040fe20000410000 */
[----:B------:R-:W-:Y:S01]  /*11a0*/  IADD3.X R33, PT, PT, RZ, R19, RZ, P3, !PT ;  /* 0x00000013ff217210 */ /* 0x000fe20001ffe4ff */
[----:B------:R-:W-:Y:S01]  /*11b0*/  FMUL.FTZ R26, R9, 1.4426950216293334961 ;  /* 0x3fb8aa3b091a7820 */ /* 0x000fe20000410000 */
[----:B------:R-:W-:Y:S01]  /*11c0*/  ISETP.NE.U32.AND P3, PT, R31, R12, PT ;  /* 0x0000000c1f00720c */ /* 0x000fe20003f65070 */
[----:B------:R-:W1:Y:S01]  /*11d0*/  MUFU.EX2 R25, R10 ;  /* 0x0000000a00197308 */ /* 0x000e620000000800 */
[----:B------:R-:W-:-:S02]  /*11e0*/  FSETP.GE.FTZ.AND P6, PT, R9, RZ, PT ;  /* 0x000000ff0900720b */ /* 0x000fc40003fd6000 */
[----:B------:R-:W-:-:S04]  /*11f0*/  ISETP.NE.AND.EX P3, PT, R33, R28, PT, P3 ;  /* 0x0000001c2100720c */ /* 0x000fc80003f65330 */
[----:B------:R-:W-:Y:S02]  /*1200*/  ISETP.LT.OR P3, PT, R3, RZ, P3 ;  /* 0x000000ff0300720c */ /* 0x000fe40001f61670 */
[----:B0-----:R-:W-:Y:S01]  /*1210*/  MOV R33, UR6 ;  /* 0x0000000600217c02 */ /* 0x001fe20008000f00 */
[----:B-1----:R-:W-:-:S04]  /*1220*/  FADD.FTZ R29, R25, 1 ;  /* 0x3f800000191d7421 */ /* 0x002fc80000010000 */
[----:B------:R0:W1:Y:S06]  /*1230*/  @!P6 MUFU.EX2 R25, R26 ;  /* 0x0000001a0019e308 */ /* 0x00006c0000000800 */
[----:B------:R-:W-:Y:S02]  /*1240*/  @!P3 IMAD.MOV.U32 R33, RZ, RZ, R20 ;  /* 0x000000ffff21b224 */ /* 0x000fe400078e0014 */
[----:B------:R2:W3:Y:S01]  /*1250*/  MUFU.RCP R11, R29 ;  /* 0x0000001d000b7308 */ /* 0x0004e20000001000 */
[----:B0-----:R-:W-:Y:S01]  /*1260*/  FADD.FTZ R26, -R9, -RZ ;  /* 0x800000ff091a7221 */ /* 0x001fe20000010100 */
[----:B--2---:R-:W-:-:S02]  /*1270*/  HFMA2 R29, -RZ, RZ, 1.875, 0 ;  /* 0x3f800000ff1d7431 */ /* 0x004fc400000001ff */
[----:B-1----:R-:W-:Y:S01]  /*1280*/  FADD.FTZ R31, R25, 1 ;  /* 0x3f800000191f7421 */ /* 0x002fe20000010000 */
[----:B------:R-:W-:-:S05]  /*1290*/  MOV R25, R21 ;  /* 0x0000001500197202 */ /* 0x000fca0000000f00 */
[----:B------:R-:W-:Y:S01]  /*12a0*/  MUFU.LG2 R31, R31 ;  /* 0x0000001f001f7308 */ /* 0x000fe20000000c00 */
[----:B---3--:R-:W-:Y:S01]  /*12b0*/  FADD.FTZ R11, R11, -RZ ;  /* 0x800000ff0b0b7221 */ /* 0x008fe20000010000 */
[----:B------:R-:W0:Y:S03]  /*12c0*/  @!P3 LDC R25, c[0x0][0x3c0] ;  /* 0x0000f000ff19bb82 */ /* 0x000e260000000800 */
[----:B------:R-:W-:Y:S01]  /*12d0*/  FADD.FTZ R10, -R11, 1 ;  /* 0x3f8000000b0a7421 */ /* 0x000fe20000010100 */
[----:B------:R-:W-:-:S03]  /*12e0*/  MOV R32, R11 ;  /* 0x0000000b00207202 */ /* 0x000fc60000000f00 */
[----:B------:R-:W-:Y:S01]  /*12f0*/  @!P3 IMAD.MOV.U32 R32, RZ, RZ, R10 ;  /* 0x000000ffff20b224 */ /* 0x000fe200078e000a */
[----:B------:R-:W1:Y:S01]  /*1300*/  @!P3 LDC R29, c[0x0][0x3c8] ;  /* 0x0000f200ff1dbb82 */ /* 0x000e620000000800 */
[----:B------:R-:W-:Y:S02]  /*1310*/  @!P3 MOV R10, R11 ;  /* 0x0000000b000ab202 */ /* 0x000fe40000000f00 */
[----:B------:R2:W3:Y:S03]  /*1320*/  MUFU.LG2 R30, R32 ;  /* 0x00000020001e7308 */ /* 0x0004e60000000c00 */
[----:B------:R-:W-:Y:S01]  /*1330*/  FMUL.FTZ R10, R33, R10 ;  /* 0x0000000a210a7220 */ /* 0x000fe20000410000 */
[----:B--2---:R-:W-:Y:S01]  /*1340*/  IMAD.MOV.U32 R32, RZ, RZ, R14 ;  /* 0x000000ffff207224 */ /* 0x004fe200078e000e */
[----:B------:R-:W-:-:S05]  /*1350*/  @!P3 MOV R32, R15 ;  /* 0x0000000f0020b202 */ /* 0x000fca0000000f00 */
[----:B------:R-:W-:Y:S01]  /*1360*/  FADD.FTZ R11, -R11, R32 ;  /* 0x000000200b0b7221 */ /* 0x000fe20000010100 */
[----:B---3--:R-:W-:Y:S01]  /*1370*/  FMUL.FTZ R34, R30, UR9 ;  /* 0x000000091e227c20 */ /* 0x008fe20008410000 */
[----:B------:R-:W-:-:S03]  /*1380*/  FSEL R30, R26, RZ, !P6 ;  /* 0x000000ff1a1e7208 */ /* 0x000fc60007000000 */
[----:B------:R-:W0:Y:S02]  /*1390*/  MUFU.EX2 R26, R34 ;  /* 0x00000022001a7308 */ /* 0x000e240000000800 */
[----:B------:R-:W-:Y:S01]  /*13a0*/  FFMA.FTZ R36, R31, 0.69314718246459960938, R30 ;  /* 0x3f3172181f247823 */ /* 0x000fe2000001001e */
[----:B-1----:R-:W-:-:S04]  /*13b0*/  FADD.FTZ R30, -R14, R29 ;  /* 0x0000001d0e1e7221 */ /* 0x002fc80000010100 */
[----:B------:R-:W-:-:S04]  /*13c0*/  FFMA.FTZ R30, R9, R30, R36 ;  /* 0x0000001e091e7223 */ /* 0x000fc80000010024 */
[----:B------:R-:W-:Y:S01]  /*13d0*/  FFMA.FTZ R10, R10, R30, -R11 ;  /* 0x0000001e0a0a7223 */ /* 0x000fe2000001080b */
[----:B0-----:R-:W-:-:S04]  /*13e0*/  FMUL.FTZ R9, R26, R25 ;  /* 0x000000191a097220 */ /* 0x001fc80000410000 */
[C---:B------:R-:W-:Y:S01]  /*13f0*/  FMUL.FTZ R10, R9.reuse, R10 ;  /* 0x0000000a090a7220 */ /* 0x040fe20000410000 */
[----:B------:R-:W-:-:S04]  /*1400*/  FFMA.FTZ R22, R9, R30, R22 ;  /* 0x0000001e09167223 */ /* 0x000fc80000010016 */
[----:B------:R-:W-:-:S04]  /*1410*/  F2FP.F16.F32.PACK_AB R10, RZ, R10 ;  /* 0x0000000aff0a723e */ /* 0x000fc800000000ff */
[----:B------:R-:W-:-:S07]  /*1420*/  PRMT R9, R27, 0x5410, R10 ;  /* 0x000054101b097816 */ /* 0x000fce000000000a */
.L_x_23:
[----:B------:R-:W-:Y:S05]  /*1430*/  BSYNC.RECONVERGENT B2 ;  /* 0x0000000000027941 */ /* 0x000fea0003800200 */
.L_x_22:
[----:B------:R-:W-:Y:S01]  /*1440*/  BSSY.RECONVERGENT B2, `(.L_x_24) ;  /* 0x0000030000027945 */ /* 0x000fe20003800200 */
[----:B------:R-:W-:Y:S02]  /*1450*/  IADD3.X R5, PT, PT, R16, UR19, RZ, P5, !PT ;  /* 0x0000001310057c10 */ /* 0x000fe4000affe4ff */
[----:B------:R-:W-:Y:S01]  /*1460*/  @P4 PRMT R10, RZ, 0x7610, R10 ;  /* 0x00007610ff0a4816 */ /* 0x000fe2000000000a */
[----:B------:R-:W-:Y:S06]  /*1470*/  @P4 BRA `(.L_x_25) ;  /* 0x0000000000b04947 */ /* 0x000fec0003800000 */
[----:B------:R-:W-:Y:S01]  /*1480*/  HADD2.F32 R10, -RZ, R6.H0_H0 ;  /* 0x20000006ff0a7230 */ /* 0x000fe20000004100 */
[----:B------:R-:W-:Y:S01]  /*1490*/  IADD3 R29, P5, PT, R18, 0x4, RZ ;  /* 0x00000004121d7810 */ /* 0x000fe20007fbe0ff */
[----:B------:R-:W0:Y:S01]  /*14a0*/  LDCU UR6, c[0x0][0x3c4] ;  /* 0x00007880ff0677ac */ /* 0x000e220008000800 */
[----:B------:R-:W-:Y:S02]  /*14b0*/  MOV R32, R14 ;  /* 0x0000000e00207202 */ /* 0x000fe40000000f00 */
[C---:B------:R-:W-:Y:S01]  /*14c0*/  FMUL.FTZ R11, R10.reuse, -1.4426950216293334961 ;  /* 0xbfb8aa3b0a0b7820 */ /* 0x040fe20000410000 */
[----:B------:R-:W-:Y:S02]  /*14d0*/  ISETP.NE.U32.AND P3, PT, R29, R12, PT ;  /* 0x0000000c1d00720c */ /* 0x000fe40003f65070 */
[----:B------:R-:W-:Y:S01]  /*14e0*/  IADD3.X R29, PT, PT, RZ, R19, RZ, P5, !PT ;  /* 0x00000013ff1d7210 */ /* 0x000fe20002ffe4ff */
[----:B------:R-:W1:Y:S01]  /*14f0*/  MUFU.EX2 R26, R11 ;  /* 0x0000000b001a7308 */ /* 0x000e620000000800 */
[----:B------:R-:W-:-:S02]  /*1500*/  FSETP.GE.FTZ.AND P4, PT, R10, RZ, PT ;  /* 0x000000ff0a00720b */ /* 0x000fc40003f96000 */
[----:B------:R-:W-:Y:S01]  /*1510*/  ISETP.NE.AND.EX P3, PT, R29, R28, PT, P3 ;  /* 0x0000001c1d00720c */ /* 0x000fe20003f65330 */
[----:B------:R-:W-:-:S03]  /*1520*/  FMUL.FTZ R29, R10, 1.4426950216293334961 ;  /* 0x3fb8aa3b0a1d7820 */ /* 0x000fc60000410000 */
[----:B------:R-:W-:Y:S01]  /*1530*/  ISETP.LT.OR P3, PT, R3, RZ, P3 ;  /* 0x000000ff0300720c */ /* 0x000fe20001f61670 */
[----:B-1----:R-:W-:-:S06]  /*1540*/  FADD.FTZ R27, R26, 1 ;  /* 0x3f8000001a1b7421 */ /* 0x002fcc0000010000 */
[----:B------:R1:W2:Y:S06]  /*1550*/  @!P4 MUFU.EX2 R26, R29 ;  /* 0x0000001d001ac308 */ /* 0x0002ac0000000800 */
[----:B------:R-:W-:Y:S02]  /*1560*/  @!P3 IMAD.MOV.U32 R32, RZ, RZ, R15 ;  /* 0x000000ffff20b224 */ /* 0x000fe400078e000f */
[----:B------:R3:W4:Y:S01]  /*1570*/  MUFU.RCP R25, R27 ;  /* 0x0000001b00197308 */ /* 0x0007220000001000 */
[----:B-1----:R-:W-:-:S05]  /*1580*/  FADD.FTZ R29, -R10, -RZ ;  /* 0x800000ff0a1d7221 */ /* 0x002fca0000010100 */
[----:B------:R-:W-:Y:S01]  /*1590*/  FSEL R29, R29, RZ, !P4 ;  /* 0x000000ff1d1d7208 */ /* 0x000fe20006000000 */
[----:B---3--:R-:W-:Y:S02]  /*15a0*/  HFMA2 R27, -RZ, RZ, 1.875, 0 ;  /* 0x3f800000ff1b7431 */ /* 0x008fe400000001ff */
[----:B--2---:R-:W-:Y:S01]  /*15b0*/  FADD.FTZ R30, R26, 1 ;  /* 0x3f8000001a1e7421 */ /* 0x004fe20000010000 */
[----:B------:R-:W-:-:S05]  /*15c0*/  IMAD.MOV.U32 R26, RZ, RZ, R21 ;  /* 0x000000ffff1a7224 */ /* 0x000fca00078e0015 */
[----:B------:R-:W1:Y:S01]  /*15d0*/  MUFU.LG2 R30, R30 ;  /* 0x0000001e001e7308 */ /* 0x000e620000000c00 */
[----:B----4-:R-:W-:Y:S01]  /*15e0*/  FADD.FTZ R25, R25, -RZ ;  /* 0x800000ff19197221 */ /* 0x010fe20000010000 */
[----:B------:R-:W2:Y:S03]  /*15f0*/  @!P3 LDC R26, c[0x0][0x3c0] ;  /* 0x0000f000ff1abb82 */ /* 0x000ea60000000800 */
[----:B------:R-:W-:Y:S01]  /*1600*/  FADD.FTZ R11, -R25, 1 ;  /* 0x3f800000190b7421 */ /* 0x000fe20000010100 */
[----:B------:R-:W-:-:S04]  /*1610*/  IMAD.MOV.U32 R31, RZ, RZ, R25 ;  /* 0x000000ffff1f7224 */ /* 0x000fc800078e0019 */
[----:B------:R-:W-:Y:S01]  /*1620*/  @!P3 MOV R31, R11 ;  /* 0x0000000b001fb202 */ /* 0x000fe20000000f00 */
[----:B------:R-:W3:Y:S01]  /*1630*/  @!P3 LDC R27, c[0x0][0x3c8] ;  /* 0x0000f200ff1bbb82 */ /* 0x000ee20000000800 */
[----:B------:R-:W-:Y:S01]  /*1640*/  @!P3 MOV R11, R25 ;  /* 0x00000019000bb202 */ /* 0x000fe20000000f00 */
[----:B------:R-:W-:-:S03]  /*1650*/  FADD.FTZ R25, -R25, R32 ;  /* 0x0000002019197221 */ /* 0x000fc60000010100 */
[----:B------:R-:W4:Y:S01]  /*1660*/  MUFU.LG2 R31, R31 ;  /* 0x0000001f001f7308 */ /* 0x000f220000000c00 */
[----:B-1----:R-:W-:Y:S01]  /*1670*/  FFMA.FTZ R29, R30, 0.69314718246459960938, R29 ;  /* 0x3f3172181e1d7823 */ /* 0x002fe2000001001d */
[----:B0-----:R-:W-:Y:S02]  /*1680*/  MOV R30, UR6 ;  /* 0x00000006001e7c02 */ /* 0x001fe40008000f00 */
[----:B------:R-:W-:-:S05]  /*1690*/  @!P3 MOV R30, R20 ;  /* 0x00000014001eb202 */ /* 0x000fca0000000f00 */
[----:B------:R-:W-:Y:S01]  /*16a0*/  FMUL.FTZ R30, R30, R11 ;  /* 0x0000000b1e1e7220 */ /* 0x000fe20000410000 */
[----:B----4-:R-:W-:Y:S01]  /*16b0*/  FMUL.FTZ R33, R31, UR9 ;  /* 0x000000091f217c20 */ /* 0x010fe20008410000 */
[----:B---3--:R-:W-:-:S05]  /*16c0*/  FADD.FTZ R27, -R14, R27 ;  /* 0x0000001b0e1b7221 */ /* 0x008fca0000010100 */
[----:B------:R-:W2:Y:S01]  /*16d0*/  MUFU.EX2 R33, R33 ;  /* 0x0000002100217308 */ /* 0x000ea20000000800 */
[----:B------:R-:W-:-:S04]  /*16e0*/  FFMA.FTZ R27, R10, R27, R29 ;  /* 0x0000001b0a1b7223 */ /* 0x000fc8000001001d */
[----:B------:R-:W-:Y:S01]  /*16f0*/  FFMA.FTZ R30, R30, R27, -R25 ;  /* 0x0000001b1e1e7223 */ /* 0x000fe20000010819 */
[----:B--2---:R-:W-:-:S04]  /*1700*/  FMUL.FTZ R11, R33, R26 ;  /* 0x0000001a210b7220 */ /* 0x004fc80000410000 */
[C---:B------:R-:W-:Y:S01]  /*1710*/  FMUL.FTZ R10, R11.reuse, R30 ;  /* 0x0000001e0b0a7220 */ /* 0x040fe20000410000 */
[----:B------:R-:W-:-:S04]  /*1720*/  FFMA.FTZ R22, R11, R27, R22 ;  /* 0x0000001b0b167223 */ /* 0x000fc80000010016 */
[----:B------:R-:W-:-:S07]  /*1730*/  F2FP.F16.F32.PACK_AB R10, RZ, R10 ;  /* 0x0000000aff0a723e */ /* 0x000fce00000000ff */
.L_x_25:
[----:B------:R-:W-:Y:S05]  /*1740*/  BSYNC.RECONVERGENT B2 ;  /* 0x0000000000027941 */ /* 0x000fea0003800200 */
.L_x_24:
[----:B------:R-:W-:Y:S01]  /*1750*/  BSSY.RECONVERGENT B2, `(.L_x_26) ;  /* 0x0000030000027945 */ /* 0x000fe20003800200 */
[----:B------:R-:W-:-:S03]  /*1760*/  @P0 PRMT R10, R10, 0x5410, RZ ;  /* 0x000054100a0a0816 */ /* 0x000fc600000000ff */
[----:B------:R-:W-:Y:S05]  /*1770*/  @P0 BRA `(.L_x_27) ;  /* 0x0000000000b40947 */ /* 0x000fea0003800000 */
[----:B------:R-:W-:Y:S01]  /*1780*/  HADD2.F32 R6, -RZ, R6.H1_H1 ;  /* 0x30000006ff067230 */ /* 0x000fe20000004100 */
[----:B------:R-:W-:Y:S01]  /*1790*/  IADD3 R29, P4, PT, R18, 0x5, RZ ;  /* 0x00000005121d7810 */ /* 0x000fe20007f9e0ff */
[----:B------:R-:W0:Y:S01]  /*17a0*/  LDCU UR6, c[0x0][0x3c4] ;  /* 0x00007880ff0677ac */ /* 0x000e220008000800 */
[----:B------:R-:W-:Y:S02]  /*17b0*/  MOV R32, R14 ;  /* 0x0000000e00207202 */ /* 0x000fe40000000f00 */
[C---:B------:R-:W-:Y:S01]  /*17c0*/  FMUL.FTZ R11, R6.reuse, -1.4426950216293334961 ;  /* 0xbfb8aa3b060b7820 */ /* 0x040fe20000410000 */
[----:B------:R-:W-:Y:S01]  /*17d0*/  ISETP.NE.U32.AND P0, PT, R29, R12, PT ;  /* 0x0000000c1d00720c */ /* 0x000fe20003f05070 */
[----:B------:R-:W-:Y:S01]  /*17e0*/  IMAD.X R29, RZ, RZ, R19, P4 ;  /* 0x000000ffff1d7224 */ /* 0x000fe200020e0613 */
[C---:B------:R-:W-:Y:S01]  /*17f0*/  FSETP.GE.FTZ.AND P3, PT, R6.reuse, RZ, PT ;  /* 0x000000ff0600720b */ /* 0x040fe20003f76000 */
[----:B------:R-:W1:Y:S03]  /*1800*/  MUFU.EX2 R26, R11 ;  /* 0x0000000b001a7308 */ /* 0x000e660000000800 */
[----:B------:R-:W-:Y:S01]  /*1810*/  ISETP.NE.AND.EX P0, PT, R29, R28, PT, P0 ;  /* 0x0000001c1d00720c */ /* 0x000fe20003f05300 */
[----:B------:R-:W-:-:S03]  /*1820*/  FMUL.FTZ R29, R6, 1.4426950216293334961 ;  /* 0x3fb8aa3b061d7820 */ /* 0x000fc60000410000 */
[----:B------:R-:W-:Y:S01]  /*1830*/  ISETP.LT.OR P0, PT, R3, RZ, P0 ;  /* 0x000000ff0300720c */ /* 0x000fe20000701670 */
[----:B-1----:R-:W-:-:S04]  /*1840*/  FADD.FTZ R27, R26, 1 ;  /* 0x3f8000001a1b7421 */ /* 0x002fc80000010000 */
[----:B------:R1:W2:Y:S08]  /*1850*/  @!P3 MUFU.EX2 R26, R29 ;  /* 0x0000001d001ab308 */ /* 0x0002b00000000800 */
[----:B------:R-:W-:Y:S01]  /*1860*/  @!P0 MOV R32, R15 ;  /* 0x0000000f00208202 */ /* 0x000fe20000000f00 */
[----:B------:R3:W4:Y:S01]  /*1870*/  MUFU.RCP R25, R27 ;  /* 0x0000001b00197308 */ /* 0x0007220000001000 */
[----:B-1----:R-:W-:-:S05]  /*1880*/  FADD.FTZ R29, -R6, -RZ ;  /* 0x800000ff061d7221 */ /* 0x002fca0000010100 */
[----:B------:R-:W-:Y:S01]  /*1890*/  FSEL R29, R29, RZ, !P3 ;  /* 0x000000ff1d1d7208 */ /* 0x000fe20005800000 */
[----:B---3--:R-:W-:Y:S02]  /*18a0*/  IMAD.MOV.U32 R27, RZ, RZ, 0x3f800000 ;  /* 0x3f800000ff1b7424 */ /* 0x008fe400078e00ff */
[----:B--2---:R-:W-:Y:S01]  /*18b0*/  FADD.FTZ R30, R26, 1 ;  /* 0x3f8000001a1e7421 */ /* 0x004fe20000010000 */
[----:B------:R-:W-:-:S03]  /*18c0*/  MOV R26, R21 ;  /* 0x00000015001a7202 */ /* 0x000fc60000000f00 */
[----:B------:R-:W1:Y:S02]  /*18d0*/  @!P0 LDC R27, c[0x0][0x3c8] ;  /* 0x0000f200ff1b8b82 */ /* 0x000e640000000800 */
[----:B------:R-:W2:Y:S01]  /*18e0*/  MUFU.LG2 R30, R30 ;  /* 0x0000001e001e7308 */ /* 0x000ea20000000c00 */
[----:B----4-:R-:W-:-:S04]  /*18f0*/  FADD.FTZ R25, R25, -RZ ;  /* 0x800000ff19197221 */ /* 0x010fc80000010000 */
[C---:B------:R-:W-:Y:S01]  /*1900*/  FADD.FTZ R11, -R25.reuse, 1 ;  /* 0x3f800000190b7421 */ /* 0x040fe20000010100 */
[----:B------:R-:W-:Y:S01]  /*1910*/  MOV R31, R25 ;  /* 0x00000019001f7202 */ /* 0x000fe20000000f00 */
[----:B------:R-:W3:Y:S03]  /*1920*/  @!P0 LDC R26, c[0x0][0x3c0] ;  /* 0x0000f000ff1a8b82 */ /* 0x000ee60000000800 */
[----:B------:R-:W-:Y:S01]  /*1930*/  @!P0 MOV R31, R11 ;  /* 0x0000000b001f8202 */ /* 0x000fe20000000f00 */
[----:B------:R-:W-:Y:S02]  /*1940*/  @!P0 IMAD.MOV.U32 R11, RZ, RZ, R25 ;  /* 0x000000ffff0b8224 */ /* 0x000fe400078e0019 */
[----:B------:R-:W-:-:S03]  /*1950*/  FADD.FTZ R25, -R25, R32 ;  /* 0x0000002019197221 */ /* 0x000fc60000010100 */
[----:B------:R-:W4:Y:S01]  /*1960*/  MUFU.LG2 R31, R31 ;  /* 0x0000001f001f7308 */ /* 0x000f220000000c00 */
[----:B--2---:R-:W-:Y:S01]  /*1970*/  FFMA.FTZ R29, R30, 0.69314718246459960938, R29 ;  /* 0x3f3172181e1d7823 */ /* 0x004fe2000001001d */
[----:B0-----:R-:W-:Y:S01]  /*1980*/  IMAD.U32 R30, RZ, RZ, UR6 ;  /* 0x00000006ff1e7e24 */ /* 0x001fe2000f8e00ff */
[----:B------:R-:W-:Y:S01]  /*1990*/  @!P0 MOV R30, R20 ;  /* 0x00000014001e8202 */ /* 0x000fe20000000f00 */
[----:B-1----:R-:W-:-:S04]  /*19a0*/  FADD.FTZ R27, -R14, R27 ;  /* 0x0000001b0e1b7221 */ /* 0x002fc80000010100 */
[----:B------:R-:W-:Y:S01]  /*19b0*/  FMUL.FTZ R30, R30, R11 ;  /* 0x0000000b1e1e7220 */ /* 0x000fe20000410000 */
[----:B------:R-:W-:-:S04]  /*19c0*/  FFMA.FTZ R27, R6, R27, R29 ;  /* 0x0000001b061b7223 */ /* 0x000fc8000001001d */
[----:B------:R-:W-:Y:S01]  /*19d0*/  FFMA.FTZ R30, R30, R27, -R25 ;  /* 0x0000001b1e1e7223 */ /* 0x000fe20000010819 */
[----:B----4-:R-:W-:-:S06]  /*19e0*/  FMUL.FTZ R33, R31, UR9 ;  /* 0x000000091f217c20 */ /* 0x010fcc0008410000 */
[----:B------:R-:W3:Y:S02]  /*19f0*/  MUFU.EX2 R33, R33 ;  /* 0x0000002100217308 */ /* 0x000ee40000000800 */
[----:B---3--:R-:W-:-:S04]  /*1a00*/  FMUL.FTZ R11, R33, R26 ;  /* 0x0000001a210b7220 */ /* 0x008fc80000410000 */
[C---:B------:R-:W-:Y:S01]  /*1a10*/  FMUL.FTZ R30, R11.reuse, R30 ;  /* 0x0000001e0b1e7220 */ /* 0x040fe20000410000 */
[----:B------:R-:W-:-:S04]  /*1a20*/  FFMA.FTZ R22, R11, R27, R22 ;  /* 0x0000001b0b167223 */ /* 0x000fc80000010016 */
[----:B------:R-:W-:-:S04]  /*1a30*/  F2FP.F16.F32.PACK_AB R30, RZ, R30 ;  /* 0x0000001eff1e723e */ /* 0x000fc800000000ff */
[----:B------:R-:W-:-:S07]  /*1a40*/  PRMT R10, R10, 0x5410, R30 ;  /* 0x000054100a0a7816 */ /* 0x000fce000000001e */
.L_x_27:
[----:B------:R-:W-:Y:S05]  /*1a50*/  BSYNC.RECONVERGENT B2 ;  /* 0x0000000000027941 */ /* 0x000fea0003800200 */
.L_x_26:
[----:B------:R-:W-:Y:S01]  /*1a60*/  BSSY.RECONVERGENT B2, `(.L_x_28) ;  /* 0x000002f000027945 */ /* 0x000fe20003800200 */
[----:B------:R-:W-:-:S03]  /*1a70*/  @P1 PRMT R11, RZ, 0x7610, R11 ;  /* 0x00007610ff0b1816 */ /* 0x000fc6000000000b */
[----:B------:R-:W-:Y:S05]  /*1a80*/  @P1 BRA `(.L_x_29) ;  /* 0x0000000000b01947 */ /* 0x000fea0003800000 */
[----:B------:R-:W-:Y:S01]  /*1a90*/  HADD2.F32 R6, -RZ, R7.H0_H0 ;  /* 0x20000007ff067230 */ /* 0x000fe20000004100 */
[----:B------:R-:W-:Y:S01]  /*1aa0*/  IADD3 R29, P3, PT, R18, 0x6, RZ ;  /* 0x00000006121d7810 */ /* 0x000fe20007f7e0ff */
[----:B------:R-:W0:Y:S01]  /*1ab0*/  LDCU UR6, c[0x0][0x3c4] ;  /* 0x00007880ff0677ac */ /* 0x000e220008000800 */
[----:B------:R-:W-:Y:S02]  /*1ac0*/  IMAD.MOV.U32 R32, RZ, RZ, R14 ;  /* 0x000000ffff207224 */ /* 0x000fe400078e000e */
        /* <DEDUP_REMOVED lines=10> */
[----:B------:R-:W-:Y:S02]  /*1b70*/  @!P0 MOV R32, R15 ;  /* 0x0000000f00208202 */ /* 0x000fe40000000f00 */
[----:B------:R3:W4:Y:S01]  /*1b80*/  MUFU.RCP R25, R27 ;  /* 0x0000001b00197308 */ /* 0x0007220000001000 */
[----:B-1----:R-:W-:-:S05]  /*1b90*/  FADD.FTZ R29, -R6, -RZ ;  /* 0x800000ff061d7221 */ /* 0x002fca0000010100 */
[----:B------:R-:W-:Y:S01]  /*1ba0*/  FSEL R29, R29, RZ, !P1 ;  /* 0x000000ff1d1d7208 */ /* 0x000fe20004800000 */
[----:B---3--:R-:W-:Y:S02]  /*1bb0*/  HFMA2 R27, -RZ, RZ, 1.875, 0 ;  /* 0x3f800000ff1b7431 */ /* 0x008fe400000001ff */
[----:B--2---:R-:W-:Y:S01]  /*1bc0*/  FADD.FTZ R30, R26, 1 ;  /* 0x3f8000001a1e7421 */ /* 0x004fe20000010000 */
[----:B------:R-:W-:-:S05]  /*1bd0*/  MOV R26, R21 ;  /* 0x00000015001a7202 */ /* 0x000fca0000000f00 */
[----:B------:R-:W1:Y:S01]  /*1be0*/  MUFU.LG2 R30, R30 ;  /* 0x0000001e001e7308 */ /* 0x000e620000000c00 */
[----:B----4-:R-:W-:Y:S01]  /*1bf0*/  FADD.FTZ R25, R25, -RZ ;  /* 0x800000ff19197221 */ /* 0x010fe20000010000 */
[----:B------:R-:W2:Y:S03]  /*1c00*/  @!P0 LDC R26, c[0x0][0x3c0] ;  /* 0x0000f000ff1a8b82 */ /* 0x000ea60000000800 */
[----:B------:R-:W-:Y:S01]  /*1c10*/  FADD.FTZ R11, -R25, 1 ;  /* 0x3f800000190b7421 */ /* 0x000fe20000010100 */
[----:B------:R-:W-:-:S03]  /*1c20*/  MOV R31, R25 ;  /* 0x00000019001f7202 */ /* 0x000fc60000000f00 */
[----:B------:R-:W-:Y:S01]  /*1c30*/  @!P0 IMAD.MOV.U32 R31, RZ, RZ, R11 ;  /* 0x000000ffff1f8224 */ /* 0x000fe200078e000b */
[----:B------:R-:W3:Y:S01]  /*1c40*/  @!P0 LDC R27, c[0x0][0x3c8] ;  /* 0x0000f200ff1b8b82 */ /* 0x000ee20000000800 */
[----:B------:R-:W-:Y:S01]  /*1c50*/  @!P0 MOV R11, R25 ;  /* 0x00000019000b8202 */ /* 0x000fe20000000f00 */
[----:B------:R-:W-:-:S03]  /*1c60*/  FADD.FTZ R25, -R25, R32 ;  /* 0x0000002019197221 */ /* 0x000fc60000010100 */
[----:B------:R-:W4:Y:S01]  /*1c70*/  MUFU.LG2 R31, R31 ;  /* 0x0000001f001f7308 */ /* 0x000f220000000c00 */
[----:B-1----:R-:W-:Y:S01]  /*1c80*/  FFMA.FTZ R29, R30, 0.69314718246459960938, R29 ;  /* 0x3f3172181e1d7823 */ /* 0x002fe2000001001d */
[----:B0-----:R-:W-:Y:S01]  /*1c90*/  MOV R30, UR6 ;  /* 0x00000006001e7c02 */ /* 0x001fe20008000f00 */
[----:B------:R-:W-:-:S04]  /*1ca0*/  @!P0 IMAD.MOV.U32 R30, RZ, RZ, R20 ;  /* 0x000000ffff1e8224 */ /* 0x000fc800078e0014 */
        /* <DEDUP_REMOVED lines=10> */
.L_x_29:
[----:B------:R-:W-:Y:S05]  /*1d50*/  BSYNC.RECONVERGENT B2 ;  /* 0x0000000000027941 */ /* 0x000fea0003800200 */
.L_x_28:
[----:B------:R-:W-:Y:S01]  /*1d60*/  BSSY.RECONVERGENT B2, `(.L_x_30) ;  /* 0x0000030000027945 */ /* 0x000fe20003800200 */
[----:B------:R-:W-:-:S03]  /*1d70*/  @P2 PRMT R11, R11, 0x5410, RZ ;  /* 0x000054100b0b2816 */ /* 0x000fc600000000ff */
[----:B------:R-:W-:Y:S05]  /*1d80*/  @P2 BRA `(.L_x_31) ;  /* 0x0000000000b42947 */ /* 0x000fea0003800000 */
[----:B------:R-:W-:Y:S01]  /*1d90*/  HADD2.F32 R7, -RZ, R7.H1_H1 ;  /* 0x30000007ff077230 */ /* 0x000fe20000004100 */
[----:B------:R-:W-:Y:S01]  /*1da0*/  IADD3 R13, P1, PT, R18, 0x7, RZ ;  /* 0x00000007120d7810 */ /* 0x000fe20007f3e0ff */
[----:B------:R-:W0:Y:S03]  /*1db0*/  LDCU UR6, c[0x0][0x3c4] ;  /* 0x00007880ff0677ac */ /* 0x000e260008000800 */
[----:B------:R-:W-:Y:S01]  /*1dc0*/  FMUL.FTZ R2, R7, -1.4426950216293334961 ;  /* 0xbfb8aa3b07027820 */ /* 0x000fe20000410000 */
[----:B------:R-:W-:Y:S02]  /*1dd0*/  ISETP.NE.U32.AND P0, PT, R13, R12, PT ;  /* 0x0000000c0d00720c */ /* 0x000fe40003f05070 */
[----:B------:R-:W-:Y:S02]  /*1de0*/  IADD3.X R13, PT, PT, RZ, R19, RZ, P1, !PT ;  /* 0x00000013ff0d7210 */ /* 0x000fe40000ffe4ff */
[----:B------:R-:W-:Y:S01]  /*1df0*/  FSETP.GE.FTZ.AND P1, PT, R7, RZ, PT ;  /* 0x000000ff0700720b */ /* 0x000fe20003f36000 */
[----:B------:R-:W1:Y:S01]  /*1e00*/  MUFU.EX2 R2, R2 ;  /* 0x0000000200027308 */ /* 0x000e620000000800 */
[----:B------:R-:W-:Y:S01]  /*1e10*/  ISETP.NE.AND.EX P0, PT, R13, R28, PT, P0 ;  /* 0x0000001c0d00720c */ /* 0x000fe20003f05300 */
[----:B------:R-:W-:-:S03]  /*1e20*/  HFMA2 R13, -RZ, RZ, 1.875, 0 ;  /* 0x3f800000ff0d7431 */ /* 0x000fc600000001ff */
[----:B------:R-:W-:Y:S01]  /*1e30*/  ISETP.LT.OR P0, PT, R3, RZ, P0 ;  /* 0x000000ff0300720c */ /* 0x000fe20000701670 */
[----:B------:R-:W-:Y:S01]  /*1e40*/  FMUL.FTZ R3, R7, 1.4426950216293334961 ;  /* 0x3fb8aa3b07037820 */ /* 0x000fe20000410000 */
[----:B0-----:R-:W-:Y:S01]  /*1e50*/  MOV R27, UR6 ;  /* 0x00000006001b7c02 */ /* 0x001fe20008000f00 */
[----:B-1----:R-:W-:-:S10]  /*1e60*/  FADD.FTZ R6, R2, 1 ;  /* 0x3f80000002067421 */ /* 0x002fd40000010000 */
[----:B------:R-:W0:Y:S01]  /*1e70*/  @!P0 LDC R13, c[0x0][0x3c8] ;  /* 0x0000f200ff0d8b82 */ /* 0x000e220000000800 */
[----:B------:R1:W-:Y:S01]  /*1e80*/  @!P1 MUFU.EX2 R2, R3 ;  /* 0x0000000300029308 */ /* 0x0003e20000000800 */
[----:B------:R-:W-:-:S07]  /*1e90*/  @!P0 MOV R27, R20 ;  /* 0x00000014001b8202 */ /* 0x000fce0000000f00 */
[----:B------:R-:W2:Y:S01]  /*1ea0*/  MUFU.RCP R6, R6 ;  /* 0x0000000600067308 */ /* 0x000ea20000001000 */
[----:B-1----:R-:W-:-:S05]  /*1eb0*/  FADD.FTZ R3, -R7, -RZ ;  /* 0x800000ff07037221 */ /* 0x002fca0000010100 */
[----:B------:R-:W-:Y:S01]  /*1ec0*/  FSEL R3, R3, RZ, !P1 ;  /* 0x000000ff03037208 */ /* 0x000fe20004800000 */
[----:B--2---:R-:W-:Y:S01]  /*1ed0*/  FADD.FTZ R30, R6, -RZ ;  /* 0x800000ff061e7221 */ /* 0x004fe20000010000 */
[----:B------:R-:W-:Y:S01]  /*1ee0*/  FADD.FTZ R6, R2, 1 ;  /* 0x3f80000002067421 */ /* 0x000fe20000010000 */
[----:B------:R-:W-:Y:S02]  /*1ef0*/  IMAD.MOV.U32 R2, RZ, RZ, R21 ;  /* 0x000000ffff027224 */ /* 0x000fe400078e0015 */
[----:B------:R-:W-:Y:S01]  /*1f00*/  FADD.FTZ R12, -R30, 1 ;  /* 0x3f8000001e0c7421 */ /* 0x000fe20000010100 */
[----:B------:R-:W-:Y:S02]  /*1f10*/  IMAD.MOV.U32 R26, RZ, RZ, R30 ;  /* 0x000000ffff1a7224 */ /* 0x000fe400078e001e */
[----:B------:R-:W1:Y:S01]  /*1f20*/  MUFU.LG2 R6, R6 ;  /* 0x0000000600067308 */ /* 0x000e620000000c00 */
[----:B------:R-:W2:Y:S01]  /*1f30*/  @!P0 LDC R2, c[0x0][0x3c0] ;  /* 0x0000f000ff028b82 */ /* 0x000ea20000000800 */
[----:B------:R-:W-:-:S02]  /*1f40*/  @!P0 MOV R26, R12 ;  /* 0x0000000c001a8202 */ /* 0x000fc40000000f00 */
[----:B------:R-:W-:-:S04]  /*1f50*/  @!P0 MOV R12, R30 ;  /* 0x0000001e000c8202 */ /* 0x000fc80000000f00 */
[----:B------:R1:W3:Y:S01]  /*1f60*/  MUFU.LG2 R25, R26 ;  /* 0x0000001a00197308 */ /* 0x0002e20000000c00 */
[----:B------:R-:W-:Y:S01]  /*1f70*/  FMUL.FTZ R12, R27, R12 ;  /* 0x0000000c1b0c7220 */ /* 0x000fe20000410000 */
[----:B-1----:R-:W-:Y:S01]  /*1f80*/  FFMA.FTZ R26, R6, 0.69314718246459960938, R3 ;  /* 0x3f317218061a7823 */ /* 0x002fe20000010003 */
[----:B0-----:R-:W-:-:S04]  /*1f90*/  FADD.FTZ R6, -R14, R13 ;  /* 0x0000000d0e067221 */ /* 0x001fc80000010100 */
[----:B------:R-:W-:Y:S01]  /*1fa0*/  FFMA.FTZ R6, R7, R6, R26 ;  /* 0x0000000607067223 */ /* 0x000fe2000001001a */
[----:B---3--:R-:W-:Y:S01]  /*1fb0*/  FMUL.FTZ R28, R25, UR9 ;  /* 0x00000009191c7c20 */ /* 0x008fe20008410000 */
[----:B------:R-:W-:Y:S01]  /*1fc0*/  MOV R25, R14 ;  /* 0x0000000e00197202 */ /* 0x000fe20000000f00 */
[----:B------:R-:W-:Y:S02]  /*1fd0*/  @!P0 IMAD.MOV.U32 R25, RZ, RZ, R15 ;  /* 0x000000ffff198224 */ /* 0x000fe400078e000f */
[----:B------:R-:W2:Y:S02]  /*1fe0*/  MUFU.EX2 R29, R28 ;  /* 0x0000001c001d7308 */ /* 0x000ea40000000800 */
[----:B------:R-:W-:-:S04]  /*1ff0*/  FADD.FTZ R3, -R30, R25 ;  /* 0x000000191e037221 */ /* 0x000fc80000010100 */
[----:B------:R-:W-:Y:S01]  /*2000*/  FFMA.FTZ R12, R12, R6, -R3 ;  /* 0x000000060c0c7223 */ /* 0x000fe20000010803 */
[----:B--2---:R-:W-:-:S04]  /*2010*/  FMUL.FTZ R29, R29, R2 ;  /* 0x000000021d1d7220 */ /* 0x004fc80000410000 */
[C---:B------:R-:W-:Y:S01]  /*2020*/  FMUL.FTZ R12, R29.reuse, R12 ;  /* 0x0000000c1d0c7220 */ /* 0x040fe20000410000 */
[----:B------:R-:W-:-:S04]  /*2030*/  FFMA.FTZ R22, R29, R6, R22 ;  /* 0x000000061d167223 */ /* 0x000fc80000010016 */
[----:B------:R-:W-:-:S04]  /*2040*/  F2FP.F16.F32.PACK_AB R12, RZ, R12 ;  /* 0x0000000cff0c723e */ /* 0x000fc800000000ff */
[----:B------:R-:W-:-:S07]  /*2050*/  PRMT R11, R11, 0x5410, R12 ;  /* 0x000054100b0b7816 */ /* 0x000fce000000000c */
.L_x_31:
[----:B------:R-:W-:Y:S05]  /*2060*/  BSYNC.RECONVERGENT B2 ;  /* 0x0000000000027941 */ /* 0x000fea0003800200 */
.L_x_30:
[----:B------:R1:W-:Y:S02]  /*2070*/  STG.E.128 desc[UR16][R4.64], R8 ;  /* 0x0000000804007986 */ /* 0x0003e4000c101d10 */
.L_x_15:
[----:B------:R-:W-:Y:S05]  /*2080*/  BSYNC.RECONVERGENT B1 ;  /* 0x0000000000017941 */ /* 0x000fea0003800200 */
.L_x_14:
[C---:B------:R-:W-:Y:S02]  /*2090*/  IADD3 R18, P0, PT, R0.reuse, R18, RZ ;  /* 0x0000001200127210 */ /* 0x040fe40007f1e0ff */
[----:B------:R-:W-:-:S03]  /*20a0*/  LEA R17, P1, R0, R17, 0x1 ;  /* 0x0000001100117211 */ /* 0x000fc600078208ff */
[----:B------:R-:W-:Y:S01]  /*20b0*/  IMAD.X R19, RZ, RZ, R19, P0 ;  /* 0x000000ffff137224 */ /* 0x000fe200000e0613 */
[----:B------:R-:W-:Y:S02]  /*20c0*/  ISETP.GE.U32.AND P0, PT, R18, UR4, PT ;  /* 0x0000000412007c0c */ /* 0x000fe4000bf06070 */
[----:B------:R-:W-:Y:S02]  /*20d0*/  LEA.HI.X R16, R0, R16, RZ, 0x1, P1 ;  /* 0x0000001000107211 */ /* 0x000fe400008f0cff */
[----:B------:R-:W-:-:S13]  /*20e0*/  ISETP.GE.AND.EX P0, PT, R19, UR8, PT, P0 ;  /* 0x0000000813007c0c */ /* 0x000fda000bf06300 */
[----:B------:R-:W-:Y:S05]  /*20f0*/  @!P0 BRA `(.L_x_32) ;  /* 0xffffffe000648947 */ /* 0x000fea000383ffff */
.L_x_10:
[----:B------:R-:W-:Y:S05]  /*2100*/  BSYNC.RECONVERGENT B0 ;  /* 0x0000000000007941 */ /* 0x000fea0003800200 */
.L_x_9:
[----:B0-----:R-:W0:Y:S01]  /*2110*/  S2R R7, SR_TID.X ;  /* 0x0000000000077919 */ /* 0x001e220000002100 */
[----:B------:R-:W2:Y:S01]  /*2120*/  S2UR UR5, SR_CgaCtaId ;  /* 0x00000000000579c3 */ /* 0x000ea20000008800 */
[----:B------:R-:W-:Y:S01]  /*2130*/  UMOV UR4, 0x400 ;  /* 0x0000040000047882 */ /* 0x000fe20000000000 */
[----:B------:R-:W-:Y:S01]  /*2140*/  ISETP.GE.U32.AND P0, PT, R23, 0x2, PT ;  /* 0x000000021700780c */ /* 0x000fe20003f06070 */
[----:B--2---:R-:W-:-:S06]  /*2150*/  ULEA UR4, UR5, UR4, 0x18 ;  /* 0x0000000405047291 */ /* 0x004fcc000f8ec0ff */
[C---:B0-----:R-:W-:Y:S02]  /*2160*/  LEA R3, R7.reuse, UR4, 0x2 ;  /* 0x0000000407037c11 */ /* 0x041fe4000f8e10ff */
[----:B------:R-:W-:-:S03]  /*2170*/  ISETP.NE.AND P1, PT, R7, RZ, PT ;  /* 0x000000ff0700720c */ /* 0x000fc60003f25270 */
[----:B------:R0:W-:Y:S01]  /*2180*/  STS [R3], R22 ;  /* 0x0000001603007388 */ /* 0x0001e20000000800 */
[----:B------:R-:W-:Y:S06]  /*2190*/  BAR.SYNC.DEFER_BLOCKING 0x0 ;  /* 0x0000000000007b1d */ /* 0x000fec0000010000 */
[----:B------:R-:W-:Y:S05]  /*21a0*/  @!P0 BRA `(.L_x_33) ;  /* 0x00000000002c8947 */ /* 0x000fea0003800000 */
.L_x_34:
[----:B-1----:R-:W-:-:S04]  /*21b0*/  SHF.R.U32.HI R4, RZ, 0x1, R23 ;  /* 0x00000001ff047819 */ /* 0x002fc80000011617 */
[----:B------:R-:W-:-:S13]  /*21c0*/  ISETP.GE.U32.AND P0, PT, R7, R4, PT ;  /* 0x000000040700720c */ /* 0x000fda0003f06070 */
[----:B------:R-:W-:Y:S01]  /*21d0*/  @!P0 LEA R0, R4, R3, 0x2 ;  /* 0x0000000304008211 */ /* 0x000fe200078e10ff */
[----:B------:R-:W-:Y:S05]  /*21e0*/  @!P0 LDS R5, [R3] ;  /* 0x0000000003058984 */ /* 0x000fea0000000800 */
[----:B------:R-:W1:Y:S02]  /*21f0*/  @!P0 LDS R0, [R0] ;  /* 0x0000000000008984 */ /* 0x000e640000000800 */
[----:B-1----:R-:W-:-:S05]  /*2200*/  @!P0 FADD.FTZ R2, R0, R5 ;  /* 0x0000000500028221 */ /* 0x002fca0000010000 */
[----:B------:R2:W-:Y:S01]  /*2210*/  @!P0 STS [R3], R2 ;  /* 0x0000000203008388 */ /* 0x0005e20000000800 */
[----:B------:R-:W-:Y:S01]  /*2220*/  BAR.SYNC.DEFER_BLOCKING 0x0 ;  /* 0x0000000000007b1d */ /* 0x000fe20000010000 */
[----:B------:R-:W-:Y:S02]  /*2230*/  ISETP.GT.U32.AND P0, PT, R23, 0x3, PT ;  /* 0x000000031700780c */ /* 0x000fe40003f04070 */
[----:B------:R-:W-:-:S11]  /*2240*/  MOV R23, R4 ;  /* 0x0000000400177202 */ /* 0x000fd60000000f00 */
[----:B--2---:R-:W-:Y:S05]  /*2250*/  @P0 BRA `(.L_x_34) ;  /* 0xfffffffc00d40947 */ /* 0x004fea000383ffff */
.L_x_33:
[----:B------:R-:W-:Y:S05]  /*2260*/  @P1 EXIT ;  /* 0x000000000000194d */ /* 0x000fea0003800000 */
[----:B------:R-:W2:Y:S01]  /*2270*/  S2UR UR5, SR_CgaCtaId ;  /* 0x00000000000579c3 */ /* 0x000ea20000008800 */
[----:B------:R-:W-:Y:S01]  /*2280*/  UMOV UR4, 0x400 ;  /* 0x0000040000047882 */ /* 0x000fe20000000000 */
[----:B-1---5:R-:W1:Y:S06]  /*2290*/  MUFU.RCP R5, R24 ;  /* 0x0000001800057308 */ /* 0x022e6c0000001000 */
[----:B0-----:R-:W0:Y:S01]  /*22a0*/  LDC.64 R2, c[0x0][0x380] ;  /* 0x0000e000ff027b82 */ /* 0x001e220000000a00 */
[----:B--2---:R-:W-:-:S09]  /*22b0*/  ULEA UR4, UR5, UR4, 0x18 ;  /* 0x0000000405047291 */ /* 0x004fd2000f8ec0ff */
[----:B------:R-:W1:Y:S02]  /*22c0*/  LDS R0, [UR4] ;  /* 0x00000004ff007984 */ /* 0x000e640008000800 */
[----:B-1----:R-:W-:-:S05]  /*22d0*/  FMUL.FTZ R5, R0, R5 ;  /* 0x0000000500057220 */ /* 0x002fca0000410000 */
[----:B0-----:R-:W-:Y:S01]  /*22e0*/  REDG.E.ADD.F32.FTZ.RN.STRONG.GPU desc[UR16][R2.64], R5 ;  /* 0x00000005020079a6 */ /* 0x001fe2000c12f310 */
[----:B------:R-:W-:Y:S05]  /*22f0*/  EXIT ;  /* 0x000000000000794d */ /* 0x000fea0003800000 */
        .weak           $__internal_1_$__cuda_sm20_div_s64
        .type           $__internal_1_$__cuda_sm20_div_s64,@function
        .size           $__internal_1_$__cuda_sm20_div_s64,(.L_x_201 - $__internal_1_$__cuda_sm20_div_s64)
$__internal_1_$__cuda_sm20_div_s64:
[----:B------:R-:W0:Y:S01]  /*2300*/  LDCU.64 UR10, c[0x0][0x3b0] ;  /* 0x00007600ff0a77ac */ /* 0x000e220008000a00 */
[----:B------:R-:W-:Y:S01]  /*2310*/  ISETP.GE.AND P3, PT, R19, RZ, PT ;  /* 0x000000ff1300720c */ /* 0x000fe20003f66270 */
[----:B0-----:R-:W-:Y:S02]  /*2320*/  UIADD3 UR6, UP1, UPT, URZ, -UR10, URZ ;  /* 0x8000000aff067290 */ /* 0x001fe4000ff3e0ff */
[----:B------:R-:W-:Y:S02]  /*2330*/  UISETP.GE.AND UP0, UPT, UR11, URZ, UPT ;  /* 0x000000ff0b00728c */ /* 0x000fe4000bf06270 */
[----:B------:R-:W-:Y:S02]  /*2340*/  UIADD3.X UR7, UPT, UPT, URZ, ~UR11, URZ, UP1, !UPT ;  /* 0x8000000bff077290 */ /* 0x000fe40008ffe4ff */
[----:B------:R-:W-:Y:S02]  /*2350*/  USEL UR6, UR6, UR10, !UP0 ;  /* 0x0000000a06067287 */ /* 0x000fe4000c000000 */
[----:B------:R-:W-:-:S09]  /*2360*/  USEL UR7, UR7, UR11, !UP0 ;  /* 0x0000000b07077287 */ /* 0x000fd2000c000000 */
[----:B------:R-:W0:Y:S08]  /*2370*/  I2F.U64.RP R5, UR6 ;  /* 0x0000000600057d12 */ /* 0x000e300008309000 */
[----:B0-----:R-:W0:Y:S02]  /*2380*/  MUFU.RCP R5, R5 ;  /* 0x0000000500057308 */ /* 0x001e240000001000 */
[----:B0-----:R-:W-:-:S06]  /*2390*/  VIADD R2, R5, 0x1ffffffe ;  /* 0x1ffffffe05027836 */ /* 0x001fcc0000000000 */
[----:B------:R-:W0:Y:S02]  /*23a0*/  F2I.U64.TRUNC R2, R2 ;  /* 0x0000000200027311 */ /* 0x000e24000020d800 */
[----:B0-----:R-:W-:-:S04]  /*23b0*/  IMAD.WIDE.U32 R6, R2, UR6, RZ ;  /* 0x0000000602067c25 */ /* 0x001fc8000f8e00ff */
[----:B------:R-:W-:Y:S01]  /*23c0*/  IMAD R7, R2, UR7, R7 ;  /* 0x0000000702077c24 */ /* 0x000fe2000f8e0207 */
[----:B------:R-:W-:-:S03]  /*23d0*/  IADD3 R9, P0, PT, RZ, -R6, RZ ;  /* 0x80000006ff097210 */ /* 0x000fc60007f1e0ff */
[----:B------:R-:W-:Y:S02]  /*23e0*/  IMAD R7, R3, UR6, R7 ;  /* 0x0000000603077c24 */ /* 0x000fe4000f8e0207 */
[----:B------:R-:W-:-:S03]  /*23f0*/  IMAD.HI.U32 R6, R2, R9, RZ ;  /* 0x0000000902067227 */ /* 0x000fc600078e00ff */
[----:B------:R-:W-:Y:S02]  /*2400*/  IADD3.X R11, PT, PT, RZ, ~R7, RZ, P0, !PT ;  /* 0x80000007ff0b7210 */ /* 0x000fe400007fe4ff */
[----:B------:R-:W-:-:S03]  /*2410*/  MOV R7, R2 ;  /* 0x0000000200077202 */ /* 0x000fc60000000f00 */
[-C--:B------:R-:W-:Y:S02]  /*2420*/  IMAD R13, R3, R11.reuse, RZ ;  /* 0x0000000b030d7224 */ /* 0x080fe400078e02ff */
[----:B------:R-:W-:-:S04]  /*2430*/  IMAD.WIDE.U32 R6, P0, R2, R11, R6 ;  /* 0x0000000b02067225 */ /* 0x000fc80007800006 */
[----:B------:R-:W-:-:S04]  /*2440*/  IMAD.HI.U32 R5, R3, R11, RZ ;  /* 0x0000000b03057227 */ /* 0x000fc800078e00ff */
[----:B------:R-:W-:-:S04]  /*2450*/  IMAD.HI.U32 R6, P1, R3, R9, R6 ;  /* 0x0000000903067227 */ /* 0x000fc80007820006 */
[----:B------:R-:W-:Y:S01]  /*2460*/  IMAD.X R5, R5, 0x1, R3, P0 ;  /* 0x0000000105057824 */ /* 0x000fe200000e0603 */
[----:B------:R-:W-:-:S04]  /*2470*/  IADD3 R7, P2, PT, R13, R6, RZ ;  /* 0x000000060d077210 */ /* 0x000fc80007f5e0ff */
[----:B------:R-:W-:Y:S01]  /*2480*/  IADD3.X R9, PT, PT, RZ, RZ, R5, P2, P1 ;  /* 0x000000ffff097210 */ /* 0x000fe200017e2405 */
[----:B------:R-:W-:Y:S01]  /*2490*/  IMAD.WIDE.U32 R2, R7, UR6, RZ ;  /* 0x0000000607027c25 */ /* 0x000fe2000f8e00ff */
[----:B------:R-:W-:-:S03]  /*24a0*/  IADD3 R5, P4, PT, RZ, -R18, RZ ;  /* 0x80000012ff057210 */ /* 0x000fc60007f9e0ff */
[----:B------:R-:W-:Y:S01]  /*24b0*/  IMAD R6, R7, UR7, R3 ;  /* 0x0000000707067c24 */ /* 0x000fe2000f8e0203 */
[----:B------:R-:W-:Y:S02]  /*24c0*/  IADD3 R3, P0, PT, RZ, -R2, RZ ;  /* 0x80000002ff037210 */ /* 0x000fe40007f1e0ff */
[----:B------:R-:W-:Y:S01]  /*24d0*/  SEL R5, R5, R18, !P3 ;  /* 0x0000001205057207 */ /* 0x000fe20005800000 */
[----:B------:R-:W-:Y:S01]  /*24e0*/  IMAD R2, R9, UR6, R6 ;  /* 0x0000000609027c24 */ /* 0x000fe2000f8e0206 */
[----:B------:R-:W-:Y:S01]  /*24f0*/  IADD3.X R8, PT, PT, RZ, ~R19, RZ, P4, !PT ;  /* 0x80000013ff087210 */ /* 0x000fe200027fe4ff */
[----:B------:R-:W-:-:S03]  /*2500*/  IMAD.HI.U32 R6, R7, R3, RZ ;  /* 0x0000000307067227 */ /* 0x000fc600078e00ff */
[----:B------:R-:W-:Y:S02]  /*2510*/  IADD3.X R2, PT, PT, RZ, ~R2, RZ, P0, !PT ;  /* 0x80000002ff027210 */ /* 0x000fe400007fe4ff */
[----:B------:R-:W-:-:S03]  /*2520*/  SEL R8, R8, R19, !P3 ;  /* 0x0000001308087207 */ /* 0x000fc60005800000 */
[----:B------:R-:W-:-:S04]  /*2530*/  IMAD.WIDE.U32 R6, P0, R7, R2, R6 ;  /* 0x0000000207067225 */ /* 0x000fc80007800006 */
[----:B------:R-:W-:-:S04]  /*2540*/  IMAD.HI.U32 R6, P1, R9, R3, R6 ;  /* 0x0000000309067227 */ /* 0x000fc80007820006 */
[CC--:B------:R-:W-:Y:S02]  /*2550*/  IMAD R3, R9.reuse, R2.reuse, RZ ;  /* 0x0000000209037224 */ /* 0x0c0fe400078e02ff */
[----:B------:R-:W-:-:S03]  /*2560*/  IMAD.HI.U32 R2, R9, R2, RZ ;  /* 0x0000000209027227 */ /* 0x000fc600078e00ff */
[----:B------:R-:W-:Y:S01]  /*2570*/  IADD3 R6, P2, PT, R3, R6, RZ ;  /* 0x0000000603067210 */ /* 0x000fe20007f5e0ff */
[----:B------:R-:W-:Y:S02]  /*2580*/  HFMA2 R3, -RZ, RZ, 0, 0 ;  /* 0x00000000ff037431 */ /* 0x000fe400000001ff */
[----:B------:R-:W-:Y:S02]  /*2590*/  IMAD.X R9, R2, 0x1, R9, P0 ;  /* 0x0000000102097824 */ /* 0x000fe400000e0609 */
[----:B------:R-:W-:-:S03]  /*25a0*/  IMAD.HI.U32 R2, R6, R5, RZ ;  /* 0x0000000506027227 */ /* 0x000fc600078e00ff */
[----:B------:R-:W-:Y:S01]  /*25b0*/  IADD3.X R9, PT, PT, RZ, RZ, R9, P2, P1 ;  /* 0x000000ffff097210 */ /* 0x000fe200017e2409 */
[----:B------:R-:W-:-:S04]  /*25c0*/  IMAD.WIDE.U32 R2, R6, R8, R2 ;  /* 0x0000000806027225 */ /* 0x000fc800078e0002 */
[C---:B------:R-:W-:Y:S02]  /*25d0*/  IMAD R7, R9.reuse, R8, RZ ;  /* 0x0000000809077224 */ /* 0x040fe400078e02ff */
[----:B------:R-:W-:-:S04]  /*25e0*/  IMAD.HI.U32 R2, P0, R9, R5, R2 ;  /* 0x0000000509027227 */ /* 0x000fc80007800002 */
[----:B------:R-:W-:Y:S01]  /*25f0*/  IMAD.HI.U32 R6, R9, R8, RZ ;  /* 0x0000000809067227 */ /* 0x000fe200078e00ff */
[----:B------:R-:W-:-:S04]  /*2600*/  IADD3 R7, P1, PT, R7, R2, RZ ;  /* 0x0000000207077210 */ /* 0x000fc80007f3e0ff */
[----:B------:R-:W-:Y:S01]  /*2610*/  IADD3.X R6, PT, PT, R6, RZ, RZ, P0, !PT ;  /* 0x000000ff06067210 */ /* 0x000fe200007fe4ff */
[----:B------:R-:W-:-:S04]  /*2620*/  IMAD.WIDE.U32 R2, R7, UR6, RZ ;  /* 0x0000000607027c25 */ /* 0x000fc8000f8e00ff */
[----:B------:R-:W-:Y:S01]  /*2630*/  IMAD.X R6, RZ, RZ, R6, P1 ;  /* 0x000000ffff067224 */ /* 0x000fe200008e0606 */
[----:B------:R-:W-:Y:S01]  /*2640*/  IADD3 R10, P1, PT, -R2, R5, RZ ;  /* 0x00000005020a7210 */ /* 0x000fe20007f3e1ff */
[C---:B------:R-:W-:Y:S01]  /*2650*/  IMAD R3, R7.reuse, UR7, R3 ;  /* 0x0000000707037c24 */ /* 0x040fe2000f8e0203 */
[----:B------:R-:W-:Y:S02]  /*2660*/  IADD3 R2, P2, PT, R7, 0x1, RZ ;  /* 0x0000000107027810 */ /* 0x000fe40007f5e0ff */
[----:B------:R-:W-:Y:S01]  /*2670*/  ISETP.GE.U32.AND P0, PT, R10, UR6, PT ;  /* 0x000000060a007c0c */ /* 0x000fe2000bf06070 */
[----:B------:R-:W-:-:S05]  /*2680*/  IMAD R3, R6, UR6, R3 ;  /* 0x0000000606037c24 */ /* 0x000fca000f8e0203 */
[----:B------:R-:W-:Y:S02]  /*2690*/  IADD3.X R9, PT, PT, ~R3, R8, RZ, P1, !PT ;  /* 0x0000000803097210 */ /* 0x000fe40000ffe5ff */
[----:B------:R-:W-:Y:S02]  /*26a0*/  IADD3 R5, P1, PT, R10, -UR6, RZ ;  /* 0x800000060a057c10 */ /* 0x000fe4000ff3e0ff */
[C---:B------:R-:W-:Y:S02]  /*26b0*/  ISETP.GE.U32.AND.EX P0, PT, R9.reuse, UR7, PT, P0 ;  /* 0x0000000709007c0c */ /* 0x040fe4000bf06100 */
[----:B------:R-:W-:Y:S02]  /*26c0*/  IADD3.X R8, PT, PT, R9, ~UR7, RZ, P1, !PT ;  /* 0x8000000709087c10 */ /* 0x000fe40008ffe4ff */
[----:B------:R-:W-:Y:S02]  /*26d0*/  SEL R5, R5, R10, P0 ;  /* 0x0000000a05057207 */ /* 0x000fe40000000000 */
[----:B------:R-:W-:-:S02]  /*26e0*/  IADD3.X R3, PT, PT, RZ, R6, RZ, P2, !PT ;  /* 0x00000006ff037210 */ /* 0x000fc400017fe4ff */
[----:B------:R-:W-:Y:S02]  /*26f0*/  SEL R7, R2, R7, P0 ;  /* 0x0000000702077207 */ /* 0x000fe40000000000 */
[----:B------:R-:W-:Y:S02]  /*2700*/  SEL R8, R8, R9, P0 ;  /* 0x0000000908087207 */ /* 0x000fe40000000000 */
[----:B------:R-:W-:Y:S02]  /*2710*/  ISETP.GE.U32.AND P1, PT, R5, UR6, PT ;  /* 0x0000000605007c0c */ /* 0x000fe4000bf26070 */
[----:B------:R-:W-:Y:S02]  /*2720*/  SEL R6, R3, R6, P0 ;  /* 0x0000000603067207 */ /* 0x000fe40000000000 */
[----:B------:R-:W-:Y:S02]  /*2730*/  IADD3 R12, P2, PT, R7, 0x1, RZ ;  /* 0x00000001070c7810 */ /* 0x000fe40007f5e0ff */
[----:B------:R-:W-:-:S02]  /*2740*/  ISETP.GE.U32.AND.EX P0, PT, R8, UR7, PT, P1 ;  /* 0x0000000708007c0c */ /* 0x000fc4000bf06110 */
[----:B------:R-:W-:Y:S01]  /*2750*/  LOP3.LUT R2, R19, UR11, RZ, 0x3c, !PT ;  /* 0x0000000b13027c12 */ /* 0x000fe2000f8e3cff */
[----:B------:R-:W-:Y:S01]  /*2760*/  IMAD.X R13, RZ, RZ, R6, P2 ;  /* 0x000000ffff0d7224 */ /* 0x000fe200010e0606 */
[----:B------:R-:W-:Y:S02]  /*2770*/  SEL R12, R12, R7, P0 ;  /* 0x000000070c0c7207 */ /* 0x000fe40000000000 */
[----:B------:R-:W-:Y:S02]  /*2780*/  ISETP.GE.AND P1, PT, R2, RZ, PT ;  /* 0x000000ff0200720c */ /* 0x000fe40003f26270 */
[----:B------:R-:W-:Y:S02]  /*2790*/  SEL R13, R13, R6, P0 ;  /* 0x000000060d0d7207 */ /* 0x000fe40000000000 */
[----:B------:R-:W-:Y:S02]  /*27a0*/  IADD3 R3, P2, PT, RZ, -R12, RZ ;  /* 0x8000000cff037210 */ /* 0x000fe40007f5e0ff */
[----:B------:R-:W-:-:S02]  /*27b0*/  ISETP.NE.U32.AND P0, PT, RZ, UR10, PT ;  /* 0x0000000aff007c0c */ /* 0x000fc4000bf05070 */
[-C--:B------:R-:W-:Y:S02]  /*27c0*/  IADD3.X R2, PT, PT, RZ, ~R13.reuse, RZ, P2, !PT ;  /* 0x8000000dff027210 */ /* 0x080fe400017fe4ff */
[----:B------:R-:W-:Y:S02]  /*27d0*/  MOV R5, 0x0 ;  /* 0x0000000000057802 */ /* 0x000fe40000000f00 */
[----:B------:R-:W-:Y:S02]  /*27e0*/  ISETP.NE.AND.EX P0, PT, RZ, UR11, PT, P0 ;  /* 0x0000000bff007c0c */ /* 0x000fe4000bf05300 */
[----:B------:R-:W-:Y:S02]  /*27f0*/  SEL R12, R3, R12, !P1 ;  /* 0x0000000c030c7207 */ /* 0x000fe40004800000 */
[----:B------:R-:W-:Y:S02]  /*2800*/  SEL R13, R2, R13, !P1 ;  /* 0x0000000d020d7207 */ /* 0x000fe40004800000 */
[----:B------:R-:W-:-:S02]  /*2810*/  SEL R12, R12, 0xffffffff, P0 ;  /* 0xffffffff0c0c7807 */ /* 0x000fc40000000000 */
[----:B------:R-:W-:Y:S01]  /*2820*/  SEL R13, R13, 0xffffffff, P0 ;  /* 0xffffffff0d0d7807 */ /* 0x000fe20000000000 */
[----:B------:R-:W-:Y:S06]  /*2830*/  RET.REL.NODEC R4 `(_Z30focal_loss_forward_cuda_kernelILb1ELi8EN3c104HalfElffEvPT4_PT1_PKS4_PKT2_PKflllfff) ;  /* 0xffffffd404f07950 */ /* 0x000fec0003c3ffff */
.L_x_35:
        /* <DEDUP_REMOVED lines=12> */
.L_x_201:


//--------------------- .text._Z30focal_loss_forward_cuda_kernelILb1ELi4EflffEvPT4_PT1_PKS2_PKT2_PKflllfff --------------------------
	.section	.text._Z30focal_loss_forward_cuda_kernelILb1ELi4EflffEvPT4_PT1_PKS2_PKT2_PKflllfff,"ax",@progbits
	.align	128
        .global         _Z30focal_loss_forward_cuda_kernelILb1ELi4EflffEvPT4_PT1_PKS2_PKT2_PKflllfff
        .type           _Z30focal_loss_forward_cuda_kernelILb1ELi4EflffEvPT4_PT1_PKS2_PKT2_PKflllfff,@function
        .size           _Z30focal_loss_forward_cuda_kernelILb1ELi4EflffEvPT4_PT1_PKS2_PKT2_PKflllfff,(.L_x_202 - _Z30focal_loss_forward_cuda_kernelILb1ELi4EflffEvPT4_PT1_PKS2_PKT2_PKflllfff)
        .other          _Z30focal_loss_forward_cuda_kernelILb1ELi4EflffEvPT4_PT1_PKS2_PKT2_PKflllfff,@"STO_CUDA_ENTRY STV_DEFAULT"
_Z30focal_loss_forward_cuda_kernelILb1ELi4EflffEvPT4_PT1_PKS2_PKT2_PKflllfff:
.text._Z30focal_loss_forward_cuda_kernelILb1ELi4EflffEvPT4_PT1_PKS2_PKT2_PKflllfff:
[----:B------:R-:W-:Y:S01]  /*0000*/  LDC R1, c[0x0][0x37c] ;  /* 0x0000df00ff017b82 */ /* 0x000fe20000000800 */
[----:B------:R-:W0:Y:S07]  /*0010*/  S2R R5, SR_TID.X ;  /* 0x0000000000057919 */ /* 0x000e2e0000002100 */
[----:B------:R-:W1:Y:S01]  /*0020*/  LDC.64 R2, c[0x0][0x3a0] ;  /* 0x0000e800ff027b82 */ /* 0x000e620000000a00 */
[----:B------:R-:W2:Y:S01]  /*0030*/  LDCU.64 UR8, c[0x0][0x3b0] ;  /* 0x00007600ff0877ac */ /* 0x000ea20008000a00 */
[----:B------:R-:W2:Y:S06]  /*0040*/  LDCU.64 UR10, c[0x0][0x3a8] ;  /* 0x00007500ff0a77ac */ /* 0x000eac0008000a00 */
[----:B------:R-:W0:Y:S01]  /*0050*/  S2UR UR7, SR_CTAID.X ;  /* 0x00000000000779c3 */ /* 0x000e220000002500 */
[----:B------:R-:W1:Y:S01]  /*0060*/  LDCU.64 UR12, c[0x0][0x358] ;  /* 0x00006b00ff0c77ac */ /* 0x000e620008000a00 */
[----:B------:R-:W3:Y:S06]  /*0070*/  LDCU UR20, c[0x0][0x3b4] ;  /* 0x00007680ff1477ac */ /* 0x000eec0008000800 */
[----:B------:R-:W0:Y:S01]  /*0080*/  LDC R16, c[0x0][0x360] ;  /* 0x0000d800ff107b82 */ /* 0x000e220000000800 */
[----:B------:R-:W4:Y:S01]  /*0090*/  LDCU UR21, c[0x0][0x3b0] ;  /* 0x00007600ff1577ac */ /* 0x000f220008000800 */
[----:B------:R-:W0:Y:S01]  /*00a0*/  LDCU.64 UR22, c[0x0][0x3b0] ;  /* 0x00007600ff1677ac */ /* 0x000e220008000a00 */
[----:B--2---:R-:W-:-:S02]  /*00b0*/  UIMAD UR6, UR9, UR10, URZ ;  /* 0x0000000a090672a4 */ /* 0x004fc4000f8e02ff */
[----:B------:R-:W-:Y:S01]  /*00c0*/  UIMAD.WIDE.U32 UR4, UR8, UR10, URZ ;  /* 0x0000000a080472a5 */ /* 0x000fe2000f8e00ff */
[----:B-1----:R0:W5:Y:S01]  /*00d0*/  LDG.E.CONSTANT R0, desc[UR12][R2.64] ;  /* 0x0000000c02007981 */ /* 0x002162000c1e9900 */
[----:B------:R-:W-:Y:S01]  /*00e0*/  UIMAD UR6, UR8, UR11, UR6 ;  /* 0x0000000b080672a4 */ /* 0x000fe2000f8e0206 */
[----:B------:R-:W-:Y:S01]  /*00f0*/  BSSY.RECONVERGENT B0, `(.L_x_36) ;  /* 0x0000124000007945 */ /* 0x000fe20003800200 */
[----:B------:R-:W1:Y:S01]  /*0100*/  LDCU UR9, c[0x0][0x3c4] ;  /* 0x00007880ff0977ac */ /* 0x000e620008000800 */
[----:B------:R-:W-:Y:S01]  /*0110*/  HFMA2 R17, -RZ, RZ, 0, 0 ;  /* 0x00000000ff117431 */ /* 0x000fe200000001ff */
[----:B------:R-:W-:Y:S01]  /*0120*/  UIADD3 UR8, UPT, UPT, UR5, UR6, URZ ;  /* 0x0000000605087290 */ /* 0x000fe2000fffe0ff */
[----:B------:R-:W2:Y:S01]  /*0130*/  LDCU.64 UR14, c[0x0][0x388] ;  /* 0x00007100ff0e77ac */ /* 0x000ea20008000a00 */
[----:B0-----:R-:W-:Y:S01]  /*0140*/  IMAD R2, R16, UR7, R5 ;  /* 0x0000000710027c24 */ /* 0x001fe2000f8e0205 */
[----:B------:R-:W0:Y:S04]  /*0150*/  LDCU.128 UR16, c[0x0][0x390] ;  /* 0x00007200ff1077ac */ /* 0x000e280008000c00 */
        /* <DEDUP_REMOVED lines=19> */
.L_x_51:
[----:B-1----:R-:W-:Y:S01]  /*0290*/  IMAD.U32 R8, RZ, RZ, UR20 ;  /* 0x00000014ff087e24 */ /* 0x002fe2000f8e00ff */
[----:B------:R-:W-:Y:S04]  /*02a0*/  BSSY.RECONVERGENT B1, `(.L_x_38) ;  /* 0x0000026000017945 */ /* 0x000fe80003800200 */
[----:B------:R-:W-:-:S04]  /*02b0*/  LOP3.LUT R2, R21, R8, RZ, 0xfc, !PT ;  /* 0x0000000815027212 */ /* 0x000fc800078efcff */
[----:B------:R-:W-:-:S13]  /*02c0*/  ISETP.NE.U32.AND P0, PT, R2, RZ, PT ;  /* 0x000000ff0200720c */ /* 0x000fda0003f05070 */
[----:B0----5:R-:W-:Y:S05]  /*02d0*/  @P0 BRA `(.L_x_39) ;  /* 0x0000000000600947 */ /* 0x021fea0003800000 */
        /* <DEDUP_REMOVED lines=24> */
.L_x_39:
[----:B------:R-:W-:-:S07]  /*0460*/  MOV R4, 0x480 ;  /* 0x0000048000047802 */ /* 0x000fce0000000f00 */
[----:B-----5:R-:W-:Y:S05]  /*0470*/  CALL.REL.NOINC `($__internal_2_$__cuda_sm20_div_s64) ;  /* 0x00000010002c7944 */ /* 0x020fea0003c00000 */
[----:B------:R-:W-:Y:S01]  /*0480*/  IADD3 R2, P0, PT, RZ, -R12, RZ ;  /* 0x8000000cff027210 */ /* 0x000fe20007f1e0ff */
[----:B------:R-:W-:Y:S02]  /*0490*/  IMAD.U32 R9, RZ, RZ, UR22 ;  /* 0x00000016ff097e24 */ /* 0x000fe4000f8e00ff */
[----:B------:R-:W-:Y:S01]  /*04a0*/  IMAD.U32 R8, RZ, RZ, UR23 ;  /* 0x00000017ff087e24 */ /* 0x000fe2000f8e00ff */
[----:B------:R-:W-:Y:S01]  /*04b0*/  IADD3.X R4, PT, PT, RZ, ~R13, RZ, P0, !PT ;  /* 0x8000000dff047210 */ /* 0x000fe200007fe4ff */
[----:B------:R-:W-:-:S04]  /*04c0*/  IMAD.WIDE.U32 R10, R2, R9, R20 ;  /* 0x00000009020a7225 */ /* 0x000fc800078e0014 */
[----:B------:R-:W-:-:S04]  /*04d0*/  IMAD R3, R4, R9, RZ ;  /* 0x0000000904037224 */ /* 0x000fc800078e02ff */
[----:B------:R-:W-:-:S05]  /*04e0*/  IMAD R3, R2, R8, R3 ;  /* 0x0000000802037224 */ /* 0x000fca00078e0203 */
[----:B------:R-:W-:-:S07]  /*04f0*/  IADD3 R14, PT, PT, R11, R3, RZ ;  /* 0x000000030b0e7210 */ /* 0x000fce0007ffe0ff */
.L_x_40:
[----:B------:R-:W-:Y:S05]  /*0500*/  BSYNC.RECONVERGENT B1 ;  /* 0x0000000000017941 */ /* 0x000fea0003800200 */
.L_x_38:
        /* <DEDUP_REMOVED lines=10> */
[----:B0-----:R-:W-:-:S05]  /*05b0*/  @!P0 IADD3 R6, P1, PT, R23, R4, RZ ;  /* 0x0000000417068210 */ /* 0x001fca0007f3e0ff */
[----:B------:R-:W-:Y:S01]  /*05c0*/  @!P0 IMAD.X R7, R22, 0x1, R5, P1 ;  /* 0x0000000116078824 */ /* 0x000fe200008e0605 */
[----:B------:R-:W-:-:S04]  /*05d0*/  IADD3 R4, P1, PT, R23, UR16, RZ ;  /* 0x0000001017047c10 */ /* 0x000fc8000ff3e0ff */
[----:B------:R0:W-:Y:S01]  /*05e0*/  @!P0 STG.E.128 desc[UR12][R6.64], RZ ;  /* 0x000000ff06008986 */ /* 0x0001e2000c101d0c */
[----:B------:R-:W-:Y:S01]  /*05f0*/  IADD3.X R5, PT, PT, R22, UR17, RZ, P1, !PT ;  /* 0x0000001116057c10 */ /* 0x000fe20008ffe4ff */
[----:B------:R-:W-:Y:S07]  /*0600*/  @!P0 BRA `(.L_x_42) ;  /* 0x0000000c00288947 */ /* 0x000fee0003800000 */
[----:B0-----:R-:W5:Y:S01]  /*0610*/  LDG.E.128.CONSTANT R4, desc[UR12][R4.64] ;  /* 0x0000000c04047981 */ /* 0x001f62000c1e9d00 */
[----:B------:R-:W0:Y:S01]  /*0620*/  LDC.64 R8, c[0x0][0x3b8] ;  /* 0x0000ee00ff087b82 */ /* 0x000e220000000a00 */
[C---:B------:R-:W-:Y:S01]  /*0630*/  IADD3 R31, P4, PT, R10.reuse, 0x1, RZ ;  /* 0x000000010a1f7810 */ /* 0x040fe20007f9e0ff */
[----:B------:R-:W-:Y:S01]  /*0640*/  BSSY.RECONVERGENT B2, `(.L_x_43) ;  /* 0x000003a000027945 */ /* 0x000fe20003800200 */
[C---:B------:R-:W-:Y:S02]  /*0650*/  IADD3 R29, P5, PT, R10.reuse, 0x2, RZ ;  /* 0x000000020a1d7810 */ /* 0x040fe40007fbe0ff */
[C---:B------:R-:W-:Y:S02]  /*0660*/  IADD3 R15, P6, PT, R10.reuse, 0x3, RZ ;  /* 0x000000030a0f7810 */ /* 0x040fe40007fde0ff */
[----:B------:R-:W-:Y:S02]  /*0670*/  IADD3.X R26, PT, PT, RZ, R14, RZ, P4, !PT ;  /* 0x0000000eff1a7210 */ /* 0x000fe400027fe4ff */
[-C--:B0-----:R-:W-:Y:S01]  /*0680*/  ISETP.GE.U32.AND P2, PT, R10, R8.reuse, PT ;  /* 0x000000080a00720c */ /* 0x081fe20003f46070 */
[----:B------:R-:W-:Y:S01]  /*0690*/  IMAD.X R10, RZ, RZ, R14, P5 ;  /* 0x000000ffff0a7224 */ /* 0x000fe200028e060e */
[----:B------:R-:W-:-:S02]  /*06a0*/  ISETP.GE.U32.AND P0, PT, R31, R8, PT ;  /* 0x000000081f00720c */ /* 0x000fc40003f06070 */
[-C--:B------:R-:W-:Y:S02]  /*06b0*/  ISETP.GE.AND.EX P2, PT, R14, R9.reuse, PT, P2 ;  /* 0x000000090e00720c */ /* 0x080fe40003f46320 */
[-C--:B------:R-:W-:Y:S02]  /*06c0*/  ISETP.GE.U32.AND P1, PT, R29, R8.reuse, PT ;  /* 0x000000081d00720c */ /* 0x080fe40003f26070 */
[----:B------:R-:W-:Y:S02]  /*06d0*/  ISETP.GE.U32.AND P3, PT, R15, R8, PT ;  /* 0x000000080f00720c */ /* 0x000fe40003f66070 */
[----:B------:R-:W-:Y:S02]  /*06e0*/  IADD3.X R8, PT, PT, RZ, R14, RZ, P6, !PT ;  /* 0x0000000eff087210 */ /* 0x000fe400037fe4ff */
[-C--:B------:R-:W-:Y:S01]  /*06f0*/  ISETP.GE.AND.EX P0, PT, R26, R9.reuse, PT, P0 ;  /* 0x000000091a00720c */ /* 0x080fe20003f06300 */
[----:B------:R-:W-:Y:S01]  /*0700*/  IMAD.IADD R26, R13, 0x1, R11 ;  /* 0x000000010d1a7824 */ /* 0x000fe200078e020b */
[-C--:B------:R-:W-:Y:S01]  /*0710*/  ISETP.GE.AND.EX P3, PT, R8, R9.reuse, PT, P3 ;  /* 0x000000090800720c */ /* 0x080fe20003f66330 */
[----:B------:R-:W-:Y:S01]  /*0720*/  HFMA2 R8, -RZ, RZ, 0, 0 ;  /* 0x00000000ff087431 */ /* 0x000fe200000001ff */
[----:B------:R-:W-:-:S02]  /*0730*/  ISETP.GE.AND.EX P1, PT, R10, R9, PT, P1 ;  /* 0x000000090a00720c */ /* 0x000fc40003f26310 */
[----:B------:R-:W-:Y:S01]  /*0740*/  IADD3 R14, P4, PT, R23, UR14, RZ ;  /* 0x0000000e170e7c10 */ /* 0x000fe2000ff9e0ff */
[----:B------:R-:W-:-:S12]  /*0750*/  @P2 BRA `(.L_x_44) ;  /* 0x0000000000a02947 */ /* 0x000fd80003800000 */
[----:B-----5:R-:W-:Y:S01]  /*0760*/  FMUL.FTZ R10, R4, -1.4426950216293334961 ;  /* 0xbfb8aa3b040a7820 */ /* 0x020fe20000410000 */
[----:B------:R-:W-:Y:S01]  /*0770*/  ISETP.NE.U32.AND P2, PT, R20, R12, PT ;  /* 0x0000000c1400720c */ /* 0x000fe20003f45070 */
[C---:B------:R-:W-:Y:S01]  /*0780*/  FMUL.FTZ R29, R4.reuse, 1.4426950216293334961 ;  /* 0x3fb8aa3b041d7820 */ /* 0x040fe20000410000 */
[----:B------:R-:W-:Y:S01]  /*0790*/  FSETP.GE.FTZ.AND P5, PT, R4, RZ, PT ;  /* 0x000000ff0400720b */ /* 0x000fe20003fb6000 */
[----:B------:R0:W1:Y:S01]  /*07a0*/  MUFU.EX2 R11, R10 ;  /* 0x0000000a000b7308 */ /* 0x0000620000000800 */
[----:B------:R-:W-:Y:S01]  /*07b0*/  ISETP.NE.AND.EX P2, PT, R21, R26, PT, P2 ;  /* 0x0000001a1500720c */ /* 0x000fe20003f45320 */
[----:B------:R-:W2:Y:S03]  /*07c0*/  LDCU UR6, c[0x0][0x3c4] ;  /* 0x00007880ff0677ac */ /* 0x000ea60008000800 */
[----:B------:R-:W-:Y:S02]  /*07d0*/  ISETP.LT.OR P2, PT, R3, RZ, P2 ;  /* 0x000000ff0300720c */ /* 0x000fe40001741670 */
[----:B0-----:R-:W-:Y:S01]  /*07e0*/  MOV R10, R18 ;  /* 0x00000012000a7202 */ /* 0x001fe20000000f00 */
[----:B-1----:R-:W-:-:S10]  /*07f0*/  FADD.FTZ R28, R11, 1 ;  /* 0x3f8000000b1c7421 */ /* 0x002fd40000010000 */
[----:B------:R-:W0:Y:S01]  /*0800*/  @!P2 LDC R10, c[0x0][0x3c0] ;  /* 0x0000f000ff0aab82 */ /* 0x000e220000000800 */
[----:B------:R1:W3:Y:S01]  /*0810*/  @!P5 MUFU.EX2 R11, R29 ;  /* 0x0000001d000bd308 */ /* 0x0002e20000000800 */
[----:B--2---:R-:W-:Y:S02]  /*0820*/  MOV R32, UR6 ;  /* 0x0000000600207c02 */ /* 0x004fe40008000f00 */
[----:B------:R-:W-:-:S05]  /*0830*/  @!P2 MOV R32, R19 ;  /* 0x000000130020a202 */ /* 0x000fca0000000f00 */
[----:B------:R2:W4:Y:S01]  /*0840*/  MUFU.RCP R8, R28 ;  /* 0x0000001c00087308 */ /* 0x0005220000001000 */
[----:B-1----:R-:W-:-:S05]  /*0850*/  FADD.FTZ R29, -R4, -RZ ;  /* 0x800000ff041d7221 */ /* 0x002fca0000010100 */
[----:B------:R-:W-:Y:S01]  /*0860*/  FSEL R29, R29, RZ, !P5 ;  /* 0x000000ff1d1d7208 */ /* 0x000fe20006800000 */
[----:B--2---:R-:W-:Y:S02]  /*0870*/  IMAD.MOV.U32 R28, RZ, RZ, 0x3f800000 ;  /* 0x3f800000ff1c7424 */ /* 0x004fe400078e00ff */
[----:B---3--:R-:W-:-:S04]  /*0880*/  FADD.FTZ R30, R11, 1 ;  /* 0x3f8000000b1e7421 */ /* 0x008fc80000010000 */
[----:B------:R-:W1:Y:S02]  /*0890*/  @!P2 LDC R28, c[0x0][0x3c8] ;  /* 0x0000f200ff1cab82 */ /* 0x000e640000000800 */
[----:B------:R-:W2:Y:S01]  /*08a0*/  MUFU.LG2 R30, R30 ;  /* 0x0000001e001e7308 */ /* 0x000ea20000000c00 */
[----:B----4-:R-:W-:-:S04]  /*08b0*/  FADD.FTZ R8, R8, -RZ ;  /* 0x800000ff08087221 */ /* 0x010fc80000010000 */
[----:B------:R-:W-:Y:S01]  /*08c0*/  FADD.FTZ R9, -R8, 1 ;  /* 0x3f80000008097421 */ /* 0x000fe20000010100 */
[----:B------:R-:W-:-:S04]  /*08d0*/  IMAD.MOV.U32 R31, RZ, RZ, R8 ;  /* 0x000000ffff1f7224 */ /* 0x000fc800078e0008 */
[----:B------:R-:W-:Y:S01]  /*08e0*/  @!P2 MOV R31, R9 ;  /* 0x00000009001fa202 */ /* 0x000fe20000000f00 */
[----:B------:R-:W-:-:S04]  /*08f0*/  @!P2 IMAD.MOV.U32 R9, RZ, RZ, R8 ;  /* 0x000000ffff09a224 */ /* 0x000fc800078e0008 */
[----:B------:R-:W-:Y:S01]  /*0900*/  FMUL.FTZ R9, R32, R9 ;  /* 0x0000000920097220 */ /* 0x000fe20000410000 */
[----:B------:R-:W3:Y:S01]  /*0910*/  MUFU.LG2 R31, R31 ;  /* 0x0000001f001f7308 */ /* 0x000ee20000000c00 */
[----:B--2---:R-:W-:Y:S01]  /*0920*/  FFMA.FTZ R33, R30, 0.69314718246459960938, R29 ;  /* 0x3f3172181e217823 */ /* 0x004fe2000001001d */
[----:B-1----:R-:W-:-:S04]  /*0930*/  FADD.FTZ R29, -R25, R28 ;  /* 0x0000001c191d7221 */ /* 0x002fc80000010100 */
[----:B------:R-:W-:Y:S01]  /*0940*/  FFMA.FTZ R29, R4, R29, R33 ;  /* 0x0000001d041d7223 */ /* 0x000fe20000010021 */
[----:B---3--:R-:W-:Y:S01]  /*0950*/  FMUL.FTZ R11, R31, UR9 ;  /* 0x000000091f0b7c20 */ /* 0x008fe20008410000 */
[----:B------:R-:W-:Y:S02]  /*0960*/  IMAD.MOV.U32 R31, RZ, RZ, R25 ;  /* 0x000000ffff1f7224 */ /* 0x000fe400078e0019 */
[----:B------:R-:W-:-:S03]  /*0970*/  @!P2 IMAD.MOV.U32 R31, RZ, RZ, R24 ;  /* 0x000000ffff1fa224 */ /* 0x000fc600078e0018 */
[----:B------:R-:W0:Y:S01]  /*0980*/  MUFU.EX2 R11, R11 ;  /* 0x0000000b000b7308 */ /* 0x000e220000000800 */
[----:B------:R-:W-:-:S04]  /*0990*/  FADD.FTZ R8, -R8, R31 ;  /* 0x0000001f08087221 */ /* 0x000fc80000010100 */
[----:B------:R-:W-:Y:S01]  /*09a0*/  FFMA.FTZ R9, R9, R29, -R8 ;  /* 0x0000001d09097223 */ /* 0x000fe20000010808 */
[----:B0-----:R-:W-:-:S04]  /*09b0*/  FMUL.FTZ R4, R11, R10 ;  /* 0x0000000a0b047220 */ /* 0x001fc80000410000 */
[C---:B------:R-:W-:Y:S01]  /*09c0*/  FFMA.FTZ R17, R4.reuse, R29, R17 ;  /* 0x0000001d04117223 */ /* 0x040fe20000010011 */
[----:B------:R-:W-:-:S07]  /*09d0*/  FMUL.FTZ R8, R4, R9 ;  /* 0x0000000904087220 */ /* 0x000fce0000410000 */
.L_x_44:
[----:B------:R-:W-:Y:S05]  /*09e0*/  BSYNC.RECONVERGENT B2 ;  /* 0x0000000000027941 */ /* 0x000fea0003800200 */
.L_x_43:
[----:B------:R-:W-:Y:S01]  /*09f0*/  BSSY.RECONVERGENT B2, `(.L_x_45) ;  /* 0x000002d000027945 */ /* 0x000fe20003800200 */
[----:B------:R-:W-:-:S03]  /*0a00*/  MOV R9, RZ ;  /* 0x000000ff00097202 */ /* 0x000fc60000000f00 */
[----:B------:R-:W-:Y:S05]  /*0a10*/  @P0 BRA `(.L_x_46) ;  /* 0x0000000000a80947 */ /* 0x000fea0003800000 */
[----:B-----5:R-:W-:Y:S01]  /*0a20*/  FMUL.FTZ R9, R5, -1.4426950216293334961 ;  /* 0xbfb8aa3b05097820 */ /* 0x020fe20000410000 */
[----:B------:R-:W-:Y:S01]  /*0a30*/  IADD3 R11, P2, PT, R20, 0x1, RZ ;  /* 0x00000001140b7810 */ /* 0x000fe20007f5e0ff */
[----:B------:R-:W0:Y:S02]  /*0a40*/  LDCU UR6, c[0x0][0x3c4] ;  /* 0x00007880ff0677ac */ /* 0x000e240008000800 */
[----:B------:R-:W1:Y:S01]  /*0a50*/  MUFU.EX2 R10, R9 ;  /* 0x00000009000a7308 */ /* 0x000e620000000800 */
[----:B------:R-:W-:Y:S01]  /*0a60*/  ISETP.NE.U32.AND P0, PT, R11, R12, PT ;  /* 0x0000000c0b00720c */ /* 0x000fe20003f05070 */
[----:B------:R-:W-:Y:S01]  /*0a70*/  IMAD.X R11, RZ, RZ, R21, P2 ;  /* 0x000000ffff0b7224 */ /* 0x000fe200010e0615 */
[----:B------:R-:W-:-:S04]  /*0a80*/  FSETP.GE.FTZ.AND P2, PT, R5, RZ, PT ;  /* 0x000000ff0500720b */ /* 0x000fc80003f56000 */
[----:B------:R-:W-:Y:S01]  /*0a90*/  ISETP.NE.AND.EX P0, PT, R11, R26, PT, P0 ;  /* 0x0000001a0b00720c */ /* 0x000fe20003f05300 */
[----:B------:R-:W-:-:S03]  /*0aa0*/  FMUL.FTZ R11, R5, 1.4426950216293334961 ;  /* 0x3fb8aa3b050b7820 */ /* 0x000fc60000410000 */
[----:B------:R-:W-:Y:S01]  /*0ab0*/  ISETP.LT.OR P0, PT, R3, RZ, P0 ;  /* 0x000000ff0300720c */ /* 0x000fe20000701670 */
[----:B0-----:R-:W-:Y:S02]  /*0ac0*/  IMAD.U32 R32, RZ, RZ, UR6 ;  /* 0x00000006ff207e24 */ /* 0x001fe4000f8e00ff */
[----:B-1----:R-:W-:Y:S02]  /*0ad0*/  FADD.FTZ R28, R10, 1 ;  /* 0x3f8000000a1c7421 */ /* 0x002fe40000010000 */
[----:B------:R-:W0:Y:S08]  /*0ae0*/  @!P2 MUFU.EX2 R10, R11 ;  /* 0x0000000b000aa308 */ /* 0x000e300000000800 */
[----:B------:R-:W-:Y:S01]  /*0af0*/  @!P0 IMAD.MOV.U32 R32, RZ, RZ, R19 ;  /* 0x000000ffff208224 */ /* 0x000fe200078e0013 */
[----:B------:R1:W2:Y:S02]  /*0b00*/  MUFU.RCP R4, R28 ;  /* 0x0000001c00047308 */ /* 0x0002a40000001000 */
[----:B-1----:R-:W-:-:S02]  /*0b10*/  HFMA2 R28, -RZ, RZ, 1.875, 0 ;  /* 0x3f800000ff1c7431 */ /* 0x002fc400000001ff */
[----:B0-----:R-:W-:Y:S01]  /*0b20*/  FADD.FTZ R30, R10, 1 ;  /* 0x3f8000000a1e7421 */ /* 0x001fe20000010000 */
[----:B------:R-:W-:-:S05]  /*0b30*/  IMAD.MOV.U32 R10, RZ, RZ, R18 ;  /* 0x000000ffff0a7224 */ /* 0x000fca00078e0012 */
[----:B------:R-:W-:Y:S01]  /*0b40*/  MUFU.LG2 R30, R30 ;  /* 0x0000001e001e7308 */ /* 0x000fe20000000c00 */
[----:B--2---:R-:W-:Y:S01]  /*0b50*/  FADD.FTZ R4, R4, -RZ ;  /* 0x800000ff04047221 */ /* 0x004fe20000010000 */
        /* <DEDUP_REMOVED lines=8> */
[----:B--2---:R-:W-:Y:S02]  /*0be0*/  MOV R31, R25 ;  /* 0x00000019001f7202 */ /* 0x004fe40000000f00 */
[----:B------:R-:W-:-:S05]  /*0bf0*/  @!P0 MOV R31, R24 ;  /* 0x00000018001f8202 */ /* 0x000fca0000000f00 */
[----:B------:R-:W-:Y:S01]  /*0c00*/  FADD.FTZ R4, -R4, R31 ;  /* 0x0000001f04047221 */ /* 0x000fe20000010100 */
[----:B---3--:R-:W-:Y:S01]  /*0c10*/  FMUL.FTZ R11, R29, UR9 ;  /* 0x000000091d0b7c20 */ /* 0x008fe20008410000 */
[----:B------:R-:W-:Y:S01]  /*0c20*/  FADD.FTZ R29, -R5, -RZ ;  /* 0x800000ff051d7221 */ /* 0x000fe20000010100 */
[----:B-1----:R-:W-:-:S04]  /*0c30*/  FADD.FTZ R28, -R25, R28 ;  /* 0x0000001c191c7221 */ /* 0x002fc80000010100 */
[----:B------:R-:W0:Y:S01]  /*0c40*/  MUFU.EX2 R11, R11 ;  /* 0x0000000b000b7308 */ /* 0x000e220000000800 */
[----:B------:R-:W-:-:S05]  /*0c50*/  FSEL R29, R29, RZ, !P2 ;  /* 0x000000ff1d1d7208 */ /* 0x000fca0005000000 */
[----:B------:R-:W-:-:S04]  /*0c60*/  FFMA.FTZ R30, R30, 0.69314718246459960938, R29 ;  /* 0x3f3172181e1e7823 */ /* 0x000fc8000001001d */
[----:B------:R-:W-:-:S04]  /*0c70*/  FFMA.FTZ R28, R5, R28, R30 ;  /* 0x0000001c051c7223 */ /* 0x000fc8000001001e */
[----:B------:R-:W-:Y:S01]  /*0c80*/  FFMA.FTZ R9, R9, R28, -R4 ;  /* 0x0000001c09097223 */ /* 0x000fe20000010804 */
[----:B0-----:R-:W-:-:S04]  /*0c90*/  FMUL.FTZ R10, R11, R10 ;  /* 0x0000000a0b0a7220 */ /* 0x001fc80000410000 */
[C---:B------:R-:W-:Y:S01]  /*0ca0*/  FFMA.FTZ R17, R10.reuse, R28, R17 ;  /* 0x0000001c0a117223 */ /* 0x040fe20000010011 */
[----:B------:R-:W-:-:S07]  /*0cb0*/  FMUL.FTZ R9, R10, R9 ;  /* 0x000000090a097220 */ /* 0x000fce0000410000 */
.L_x_46:
[----:B------:R-:W-:Y:S05]  /*0cc0*/  BSYNC.RECONVERGENT B2 ;  /* 0x0000000000027941 */ /* 0x000fea0003800200 */
.L_x_45:
[----:B------:R-:W-:Y:S01]  /*0cd0*/  BSSY.RECONVERGENT B2, `(.L_x_47) ;  /* 0x000002e000027945 */ /* 0x000fe20003800200 */
[----:B------:R-:W-:Y:S01]  /*0ce0*/  IADD3.X R15, PT, PT, R22, UR15, RZ, P4, !PT ;  /* 0x0000000f160f7c10 */ /* 0x000fe2000a7fe4ff */
[----:B------:R-:W-:Y:S02]  /*0cf0*/  IMAD.MOV.U32 R10, RZ, RZ, RZ ;  /* 0x000000ffff0a7224 */ /* 0x000fe400078e00ff */
[----:B------:R-:W-:Y:S05]  /*0d00*/  @P1 BRA `(.L_x_48) ;  /* 0x0000000000a81947 */ /* 0x000fea0003800000 */
[----:B-----5:R-:W-:Y:S01]  /*0d10*/  FMUL.FTZ R4, R6, -1.4426950216293334961 ;  /* 0xbfb8aa3b06047820 */ /* 0x020fe20000410000 */
[----:B------:R-:W-:Y:S01]  /*0d20*/  IADD3 R11, P2, PT, R20, 0x2, RZ ;  /* 0x00000002140b7810 */ /* 0x000fe20007f5e0ff */
[----:B------:R-:W0:Y:S01]  /*0d30*/  LDCU UR6, c[0x0][0x3c4] ;  /* 0x00007880ff0677ac */ /* 0x000e220008000800 */
[C---:B------:R-:W-:Y:S01]  /*0d40*/  FSETP.GE.FTZ.AND P1, PT, R6.reuse, RZ, PT ;  /* 0x000000ff0600720b */ /* 0x040fe20003f36000 */
[----:B------:R-:W1:Y:S01]  /*0d50*/  MUFU.EX2 R10, R4 ;  /* 0x00000004000a7308 */ /* 0x000e620000000800 */
[----:B------:R-:W-:Y:S02]  /*0d60*/  ISETP.NE.U32.AND P0, PT, R11, R12, PT ;  /* 0x0000000c0b00720c */ /* 0x000fe40003f05070 */
[----:B------:R-:W-:Y:S02]  /*0d70*/  IADD3.X R11, PT, PT, RZ, R21, RZ, P2, !PT ;  /* 0x00000015ff0b7210 */ /* 0x000fe400017fe4ff */
[----:B------:R-:W-:Y:S02]  /*0d80*/  MOV R32, R25 ;  /* 0x0000001900207202 */ /* 0x000fe40000000f00 */
[----:B------:R-:W-:Y:S01]  /*0d90*/  ISETP.NE.AND.EX P0, PT, R11, R26, PT, P0 ;  /* 0x0000001a0b00720c */ /* 0x000fe20003f05300 */
[----:B------:R-:W-:-:S03]  /*0da0*/  FMUL.FTZ R11, R6, 1.4426950216293334961 ;  /* 0x3fb8aa3b060b7820 */ /* 0x000fc60000410000 */
[----:B------:R-:W-:Y:S01]  /*0db0*/  ISETP.LT.OR P0, PT, R3, RZ, P0 ;  /* 0x000000ff0300720c */ /* 0x000fe20000701670 */
[----:B-1----:R-:W-:Y:S02]  /*0dc0*/  FADD.FTZ R28, R10, 1 ;  /* 0x3f8000000a1c7421 */ /* 0x002fe40000010000 */
[----:B------:R1:W2:Y:S10]  /*0dd0*/  @!P1 MUFU.EX2 R10, R11 ;  /* 0x0000000b000a9308 */ /* 0x0002b40000000800 */
[----:B------:R-:W-:Y:S01]  /*0de0*/  @!P0 MOV R32, R24 ;  /* 0x0000001800208202 */ /* 0x000fe20000000f00 */
[----:B------:R3:W4:Y:S01]  /*0df0*/  MUFU.RCP R5, R28 ;  /* 0x0000001c00057308 */ /* 0x0007220000001000 */
[----:B-1----:R-:W-:-:S05]  /*0e00*/  FADD.FTZ R11, -R6, -RZ ;  /* 0x800000ff060b7221 */ /* 0x002fca0000010100 */
[----:B------:R-:W-:Y:S01]  /*0e10*/  FSEL R11, R11, RZ, !P1 ;  /* 0x000000ff0b0b7208 */ /* 0x000fe20004800000 */
[----:B---3--:R-:W-:Y:S02]  /*0e20*/  IMAD.MOV.U32 R28, RZ, RZ, 0x3f800000 ;  /* 0x3f800000ff1c7424 */ /* 0x008fe400078e00ff */
[----:B--2---:R-:W-:Y:S01]  /*0e30*/  FADD.FTZ R29, R10, 1 ;  /* 0x3f8000000a1d7421 */ /* 0x004fe20000010000 */
[----:B------:R-:W-:-:S03]  /*0e40*/  MOV R10, R18 ;  /* 0x00000012000a7202 */ /* 0x000fc60000000f00 */
[----:B------:R-:W1:Y:S01]  /*0e50*/  MUFU.LG2 R30, R29 ;  /* 0x0000001d001e7308 */ /* 0x000e620000000c00 */
[----:B------:R-:W2:Y:S01]  /*0e60*/  @!P0 LDC R28, c[0x0][0x3c8] ;  /* 0x0000f200ff1c8b82 */ /* 0x000ea20000000800 */
[----:B----4-:R-:W-:-:S04]  /*0e70*/  FADD.FTZ R5, R5, -RZ ;  /* 0x800000ff05057221 */ /* 0x010fc80000010000 */
[C---:B------:R-:W-:Y:S01]  /*0e80*/  FADD.FTZ R4, -R5.reuse, 1 ;  /* 0x3f80000005047421 */ /* 0x040fe20000010100 */
[--C-:B------:R-:W-:Y:S02]  /*0e90*/  IMAD.MOV.U32 R31, RZ, RZ, R5.reuse ;  /* 0x000000ffff1f7224 */ /* 0x100fe400078e0005 */
[----:B------:R-:W3:Y:S02]  /*0ea0*/  @!P0 LDC R10, c[0x0][0x3c0] ;  /* 0x0000f000ff0a8b82 */ /* 0x000ee40000000800 */
[----:B------:R-:W-:Y:S01]  /*0eb0*/  @!P0 MOV R31, R4 ;  /* 0x00000004001f8202 */ /* 0x000fe20000000f00 */
[----:B------:R-:W-:Y:S02]  /*0ec0*/  @!P0 IMAD.MOV.U32 R4, RZ, RZ, R5 ;  /* 0x000000ffff048224 */ /* 0x000fe400078e0005 */
[----:B------:R-:W-:Y:S01]  /*0ed0*/  FADD.FTZ R5, -R5, R32 ;  /* 0x0000002005057221 */ /* 0x000fe20000010100 */
[----:B-1----:R-:W-:Y:S02]  /*0ee0*/  FFMA.FTZ R35, R30, 0.69314718246459960938, R11 ;  /* 0x3f3172181e237823 */ /* 0x002fe4000001000b */
[----:B------:R-:W1:Y:S01]  /*0ef0*/  MUFU.LG2 R31, R31 ;  /* 0x0000001f001f7308 */ /* 0x000e620000000c00 */
[----:B--2---:R-:W-:-:S04]  /*0f00*/  FADD.FTZ R11, -R25, R28 ;  /* 0x0000001c190b7221 */ /* 0x004fc80000010100 */
[----:B------:R-:W-:Y:S01]  /*0f10*/  FFMA.FTZ R11, R6, R11, R35 ;  /* 0x0000000b060b7223 */ /* 0x000fe20000010023 */
[----:B-1----:R-:W-:Y:S01]  /*0f20*/  FMUL.FTZ R33, R31, UR9 ;  /* 0x000000091f217c20 */ /* 0x002fe20008410000 */
[----:B0-----:R-:W-:Y:S01]  /*0f30*/  IMAD.U32 R31, RZ, RZ, UR6 ;  /* 0x00000006ff1f7e24 */ /* 0x001fe2000f8e00ff */
[----:B------:R-:W-:-:S04]  /*0f40*/  @!P0 MOV R31, R19 ;  /* 0x00000013001f8202 */ /* 0x000fc80000000f00 */
[----:B------:R-:W3:Y:S01]  /*0f50*/  MUFU.EX2 R33, R33 ;  /* 0x0000002100217308 */ /* 0x000ee20000000800 */
[----:B------:R-:W-:-:S04]  /*0f60*/  FMUL.FTZ R4, R31, R4 ;  /* 0x000000041f047220 */ /* 0x000fc80000410000 */
[----:B------:R-:W-:Y:S01]  /*0f70*/  FFMA.FTZ R5, R4, R11, -R5 ;  /* 0x0000000b04057223 */ /* 0x000fe20000010805 */
[----:B---3--:R-:W-:-:S04]  /*0f80*/  FMUL.FTZ R10, R33, R10 ;  /* 0x0000000a210a7220 */ /* 0x008fc80000410000 */
[C---:B------:R-:W-:Y:S01]  /*0f90*/  FFMA.FTZ R17, R10.reuse, R11, R17 ;  /* 0x0000000b0a117223 */ /* 0x040fe20000010011 */
[----:B------:R-:W-:-:S07]  /*0fa0*/  FMUL.FTZ R10, R10, R5 ;  /* 0x000000050a0a7220 */ /* 0x000fce0000410000 */
.L_x_48:
[----:B------:R-:W-:Y:S05]  /*0fb0*/  BSYNC.RECONVERGENT B2 ;  /* 0x0000000000027941 */ /* 0x000fea0003800200 */
.L_x_47:
[----:B------:R-:W-:Y:S01]  /*0fc0*/  BSSY.RECONVERGENT B2, `(.L_x_49) ;  /* 0x000002d000027945 */ /* 0x000fe20003800200 */
[----:B------:R-:W-:-:S03]  /*0fd0*/  HFMA2 R11, -RZ, RZ, 0, 0 ;  /* 0x00000000ff0b7431 */ /* 0x000fc600000001ff */
[----:B------:R-:W-:Y:S05]  /*0fe0*/  @P3 BRA `(.L_x_50) ;  /* 0x0000000000a83947 */ /* 0x000fea0003800000 */
[----:B-----5:R-:W-:Y:S01]  /*0ff0*/  FMUL.FTZ R2, R7, -1.4426950216293334961 ;  /* 0xbfb8aa3b07027820 */ /* 0x020fe20000410000 */
[----:B------:R-:W-:Y:S01]  /*1000*/  IADD3 R5, P1, PT, R20, 0x3, RZ ;  /* 0x0000000314057810 */ /* 0x000fe20007f3e0ff */
[----:B------:R-:W0:Y:S01]  /*1010*/  LDCU UR6, c[0x0][0x3c4] ;  /* 0x00007880ff0677ac */ /* 0x000e220008000800 */
[----:B------:R-:W-:Y:S02]  /*1020*/  MOV R6, 0x3f800000 ;  /* 0x3f80000000067802 */ /* 0x000fe40000000f00 */
[----:B------:R-:W-:Y:S01]  /*1030*/  ISETP.NE.U32.AND P0, PT, R5, R12, PT ;  /* 0x0000000c0500720c */ /* 0x000fe20003f05070 */
[----:B------:R-:W1:Y:S01]  /*1040*/  MUFU.EX2 R2, R2 ;  /* 0x0000000200027308 */ /* 0x000e620000000800 */
[----:B------:R-:W-:Y:S01]  /*1050*/  IADD3.X R5, PT, PT, RZ, R21, RZ, P1, !PT ;  /* 0x00000015ff057210 */ /* 0x000fe20000ffe4ff */
[----:B------:R-:W-:Y:S01]  /*1060*/  IMAD.MOV.U32 R12, RZ, RZ, R18 ;  /* 0x000000ffff0c7224 */ /* 0x000fe200078e0012 */
[----:B------:R-:W-:Y:S02]  /*1070*/  FSETP.GE.FTZ.AND P1, PT, R7, RZ, PT ;  /* 0x000000ff0700720b */ /* 0x000fe40003f36000 */
[----:B------:R-:W-:-:S04]  /*1080*/  ISETP.NE.AND.EX P0, PT, R5, R26, PT, P0 ;  /* 0x0000001a0500720c */ /* 0x000fc80003f05300 */
[----:B------:R-:W-:Y:S01]  /*1090*/  ISETP.LT.OR P0, PT, R3, RZ, P0 ;  /* 0x000000ff0300720c */ /* 0x000fe20000701670 */
[----:B------:R-:W-:Y:S01]  /*10a0*/  FMUL.FTZ R3, R7, 1.4426950216293334961 ;  /* 0x3fb8aa3b07037820 */ /* 0x000fe20000410000 */
[----:B0-----:R-:W-:Y:S01]  /*10b0*/  MOV R26, UR6 ;  /* 0x00000006001a7c02 */ /* 0x001fe20008000f00 */
[----:B-1----:R-:W-:-:S04]  /*10c0*/  FADD.FTZ R4, R2, 1 ;  /* 0x3f80000002047421 */ /* 0x002fc80000010000 */
[----:B------:R0:W-:Y:S06]  /*10d0*/  @!P1 MUFU.EX2 R2, R3 ;  /* 0x0000000300029308 */ /* 0x0001ec0000000800 */
[----:B------:R-:W1:Y:S01]  /*10e0*/  @!P0 LDC R6, c[0x0][0x3c8] ;  /* 0x0000f200ff068b82 */ /* 0x000e620000000800 */
[----:B------:R-:W-:Y:S01]  /*10f0*/  @!P0 MOV R26, R19 ;  /* 0x00000013001a8202 */ /* 0x000fe20000000f00 */
[----:B------:R-:W2:Y:S01]  /*1100*/  MUFU.RCP R4, R4 ;  /* 0x0000000400047308 */ /* 0x000ea20000001000 */
[----:B0-----:R-:W-:Y:S01]  /*1110*/  MOV R3, R25 ;  /* 0x0000001900037202 */ /* 0x001fe20000000f00 */
[----:B------:R-:W-:-:S04]  /*1120*/  @!P0 IMAD.MOV.U32 R3, RZ, RZ, R24 ;  /* 0x000000ffff038224 */ /* 0x000fc800078e0018 */
[----:B------:R-:W0:Y:S01]  /*1130*/  @!P0 LDC R12, c[0x0][0x3c0] ;  /* 0x0000f000ff0c8b82 */ /* 0x000e220000000800 */
[----:B--2---:R-:W-:Y:S01]  /*1140*/  FADD.FTZ R30, R4, -RZ ;  /* 0x800000ff041e7221 */ /* 0x004fe20000010000 */
[----:B------:R-:W-:Y:S01]  /*1150*/  FADD.FTZ R4, R2, 1 ;  /* 0x3f80000002047421 */ /* 0x000fe20000010000 */
[----:B------:R-:W-:Y:S01]  /*1160*/  FADD.FTZ R2, -R7, -RZ ;  /* 0x800000ff07027221 */ /* 0x000fe20000010100 */
[----:B-1----:R-:W-:Y:S01]  /*1170*/  FADD.FTZ R6, -R25, R6 ;  /* 0x0000000619067221 */ /* 0x002fe20000010100 */
[----:B------:R-:W-:Y:S01]  /*1180*/  FADD.FTZ R11, -R30, 1 ;  /* 0x3f8000001e0b7421 */ /* 0x000fe20000010100 */
[----:B------:R-:W-:Y:S01]  /*1190*/  IMAD.MOV.U32 R13, RZ, RZ, R30 ;  /* 0x000000ffff0d7224 */ /* 0x000fe200078e001e */
[----:B------:R-:W1:Y:S01]  /*11a0*/  MUFU.LG2 R5, R4 ;  /* 0x0000000400057308 */ /* 0x000e620000000c00 */
[----:B------:R-:W-:Y:S02]  /*11b0*/  FSEL R2, R2, RZ, !P1 ;  /* 0x000000ff02027208 */ /* 0x000fe40004800000 */
[----:B------:R-:W-:-:S02]  /*11c0*/  @!P0 MOV R13, R11 ;  /* 0x0000000b000d8202 */ /* 0x000fc40000000f00 */
[----:B------:R-:W-:-:S04]  /*11d0*/  @!P0 MOV R11, R30 ;  /* 0x0000001e000b8202 */ /* 0x000fc80000000f00 */
[----:B------:R-:W2:Y:S01]  /*11e0*/  MUFU.LG2 R13, R13 ;  /* 0x0000000d000d7308 */ /* 0x000ea20000000c00 */
[----:B------:R-:W-:Y:S01]  /*11f0*/  FMUL.FTZ R11, R26, R11 ;  /* 0x0000000b1a0b7220 */ /* 0x000fe20000410000 */
[----:B-1----:R-:W-:Y:S01]  /*1200*/  FFMA.FTZ R4, R5, 0.69314718246459960938, R2 ;  /* 0x3f31721805047823 */ /* 0x002fe20000010002 */
[----:B------:R-:W-:-:S03]  /*1210*/  FADD.FTZ R2, -R30, R3 ;  /* 0x000000031e027221 */ /* 0x000fc60000010100 */
[----:B------:R-:W-:-:S04]  /*1220*/  FFMA.FTZ R6, R7, R6, R4 ;  /* 0x0000000607067223 */ /* 0x000fc80000010004 */
[----:B------:R-:W-:Y:S01]  /*1230*/  FFMA.FTZ R11, R11, R6, -R2 ;  /* 0x000000060b0b7223 */ /* 0x000fe20000010802 */
[----:B--2---:R-:W-:-:S04]  /*1240*/  FMUL.FTZ R28, R13, UR9 ;  /* 0x000000090d1c7c20 */ /* 0x004fc80008410000 */
[----:B------:R-:W0:Y:S02]  /*1250*/  MUFU.EX2 R29, R28 ;  /* 0x0000001c001d7308 */ /* 0x000e240000000800 */
[----:B0-----:R-:W-:-:S04]  /*1260*/  FMUL.FTZ R4, R29, R12 ;  /* 0x0000000c1d047220 */ /* 0x001fc80000410000 */
[C---:B------:R-:W-:Y:S01]  /*1270*/  FFMA.FTZ R17, R4.reuse, R6, R17 ;  /* 0x0000000604117223 */ /* 0x040fe20000010011 */
[----:B------:R-:W-:-:S07]  /*1280*/  FMUL.FTZ R11, R4, R11 ;  /* 0x0000000b040b7220 */ /* 0x000fce0000410000 */
.L_x_50:
[----:B------:R-:W-:Y:S05]  /*1290*/  BSYNC.RECONVERGENT B2 ;  /* 0x0000000000027941 */ /* 0x000fea0003800200 */
.L_x_49:
[----:B------:R1:W-:Y:S02]  /*12a0*/  STG.E.128 desc[UR12][R14.64], R8 ;  /* 0x000000080e007986 */ /* 0x0003e4000c101d0c */
.L_x_42:
[----:B------:R-:W-:Y:S05]  /*12b0*/  BSYNC.RECONVERGENT B1 ;  /* 0x0000000000017941 */ /* 0x000fea0003800200 */
.L_x_41:
[C---:B------:R-:W-:Y:S02]  /*12c0*/  IADD3 R20, P0, PT, R27.reuse, R20, RZ ;  /* 0x000000141b147210 */ /* 0x040fe40007f1e0ff */
[----:B------:R-:W-:-:S03]  /*12d0*/  LEA R23, P1, R27, R23, 0x2 ;  /* 0x000000171b177211 */ /* 0x000fc600078210ff */
[----:B------:R-:W-:Y:S01]  /*12e0*/  IMAD.X R21, RZ, RZ, R21, P0 ;  /* 0x000000ffff157224 */ /* 0x000fe200000e0615 */
[----:B------:R-:W-:Y:S02]  /*12f0*/  ISETP.GE.U32.AND P0, PT, R20, UR4, PT ;  /* 0x0000000414007c0c */ /* 0x000fe4000bf06070 */
[----:B------:R-:W-:Y:S02]  /*1300*/  LEA.HI.X R22, R27, R22, RZ, 0x2, P1 ;  /* 0x000000161b167211 */ /* 0x000fe400008f14ff */
[----:B------:R-:W-:-:S13]  /*1310*/  ISETP.GE.AND.EX P0, PT, R21, UR8, PT, P0 ;  /* 0x0000000815007c0c */ /* 0x000fda000bf06300 */
[----:B------:R-:W-:Y:S05]  /*1320*/  @!P0 BRA `(.L_x_51) ;  /* 0xffffffec00d88947 */ /* 0x000fea000383ffff */
.L_x_37:
[----:B------:R-:W-:Y:S05]  /*1330*/  BSYNC.RECONVERGENT B0 ;  /* 0x0000000000007941 */ /* 0x000fea0003800200 */
.L_x_36:
[----:B0----5:R-:W0:Y:S01]  /*1340*/  S2R R6, SR_TID.X ;  /* 0x0000000000067919 */ /* 0x021e220000002100 */
        /* <DEDUP_REMOVED lines=9> */
.L_x_53:
[----:B------:R-:W-:-:S04]  /*13e0*/  SHF.R.U32.HI R7, RZ, 0x1, R16 ;  /* 0x00000001ff077819 */ /* 0x000fc80000011610 */
[----:B------:R-:W-:-:S13]  /*13f0*/  ISETP.GE.U32.AND P0, PT, R6, R7, PT ;  /* 0x000000070600720c */ /* 0x000fda0003f06070 */
[----:B------:R-:W-:Y:S01]  /*1400*/  @!P0 LEA R3, R7, R2, 0x2 ;  /* 0x0000000207038211 */ /* 0x000fe200078e10ff */
[----:B------:R-:W-:Y:S05]  /*1410*/  @!P0 LDS R4, [R2] ;  /* 0x0000000002048984 */ /* 0x000fea0000000800 */
[----:B------:R-:W2:Y:S02]  /*1420*/  @!P0 LDS R3, [R3] ;  /* 0x0000000003038984 */ /* 0x000ea40000000800 */
[----:B--2---:R-:W-:-:S05]  /*1430*/  @!P0 FADD.FTZ R5, R3, R4 ;  /* 0x0000000403058221 */ /* 0x004fca0000010000 */
[----:B------:R2:W-:Y:S01]  /*1440*/  @!P0 STS [R2], R5 ;  /* 0x0000000502008388 */ /* 0x0005e20000000800 */
[----:B------:R-:W-:Y:S01]  /*1450*/  BAR.SYNC.DEFER_BLOCKING 0x0 ;  /* 0x0000000000007b1d */ /* 0x000fe20000010000 */
[----:B------:R-:W-:Y:S02]  /*1460*/  ISETP.GT.U32.AND P0, PT, R16, 0x3, PT ;  /* 0x000000031000780c */ /* 0x000fe40003f04070 */
[----:B------:R-:W-:-:S11]  /*1470*/  MOV R16, R7 ;  /* 0x0000000700107202 */ /* 0x000fd60000000f00 */
[----:B--2---:R-:W-:Y:S05]  /*1480*/  @P0 BRA `(.L_x_53) ;  /* 0xfffffffc00d40947 */ /* 0x004fea000383ffff */
.L_x_52:
[----:B------:R-:W-:Y:S05]  /*1490*/  @P1 EXIT ;  /* 0x000000000000194d */ /* 0x000fea0003800000 */
[----:B------:R-:W2:Y:S01]  /*14a0*/  S2UR UR5, SR_CgaCtaId ;  /* 0x00000000000579c3 */ /* 0x000ea20000008800 */
[----:B------:R-:W-:Y:S01]  /*14b0*/  UMOV UR4, 0x400 ;  /* 0x0000040000047882 */ /* 0x000fe20000000000 */
[----:B------:R-:W3:Y:S06]  /*14c0*/  MUFU.RCP R5, R0 ;  /* 0x0000000000057308 */ /* 0x000eec0000001000 */
[----:B0-----:R-:W0:Y:S01]  /*14d0*/  LDC.64 R2, c[0x0][0x380] ;  /* 0x0000e000ff027b82 */ /* 0x001e220000000a00 */
[----:B--2---:R-:W-:-:S09]  /*14e0*/  ULEA UR4, UR5, UR4, 0x18 ;  /* 0x0000000405047291 */ /* 0x004fd2000f8ec0ff */
[----:B------:R-:W3:Y:S02]  /*14f0*/  LDS R4, [UR4] ;  /* 0x00000004ff047984 */ /* 0x000ee40008000800 */
[----:B---3--:R-:W-:-:S05]  /*1500*/  FMUL.FTZ R5, R4, R5 ;  /* 0x0000000504057220 */ /* 0x008fca0000410000 */
[----:B0-----:R-:W-:Y:S01]  /*1510*/  REDG.E.ADD.F32.FTZ.RN.STRONG.GPU desc[UR12][R2.64], R5 ;  /* 0x00000005020079a6 */ /* 0x001fe2000c12f30c */
[----:B------:R-:W-:Y:S05]  /*1520*/  EXIT ;  /* 0x000000000000794d */ /* 0x000fea0003800000 */
        .weak           $__internal_2_$__cuda_sm20_div_s64
        .type           $__internal_2_$__cuda_sm20_div_s64,@function
        .size           $__internal_2_$__cuda_sm20_div_s64,(.L_x_202 - $__internal_2_$__cuda_sm20_div_s64)
$__internal_2_$__cuda_sm20_div_s64:
        /* <DEDUP_REMOVED lines=83> */
[----:B------:R-:W-:Y:S06]  /*1a60*/  RET.REL.NODEC R4 `(_Z30focal_loss_forward_cuda_kernelILb1ELi4EflffEvPT4_PT1_PKS2_PKT2_PKflllfff) ;  /* 0xffffffe404647950 */ /* 0x000fec0003c3ffff */
.L_x_54:
        /* <DEDUP_REMOVED lines=9> */
.L_x_202:


//--------------------- .text._Z30focal_loss_forward_cuda_kernelILb1ELi2EdldfEvPT4_PT1_PKS2_PKT2_PKflllfff --------------------------
	.section	.text._Z30focal_loss_forward_cuda_kernelILb1ELi2EdldfEvPT4_PT1_PKS2_PKT2_PKflllfff,"ax",@progbits
	.align	128
        .global         _Z30focal_loss_forward_cuda_kernelILb1ELi2EdldfEvPT4_PT1_PKS2_PKT2_PKflllfff
        .type           _Z30focal_loss_forward_cuda_kernelILb1ELi2EdldfEvPT4_PT1_PKS2_PKT2_PKflllfff,@function
        .size           _Z30focal_loss_forward_cuda_kernelILb1ELi2EdldfEvPT4_PT1_PKS2_PKT2_PKflllfff,(.L_x_205 - _Z30focal_loss_forward_cuda_kernelILb1ELi2EdldfEvPT4_PT1_PKS2_PKT2_PKflllfff)
        .other          _Z30focal_loss_forward_cuda_kernelILb1ELi2EdldfEvPT4_PT1_PKS2_PKT2_PKflllfff,@"STO_CUDA_ENTRY STV_DEFAULT"
_Z30focal_loss_forward_cuda_kernelILb1ELi2EdldfEvPT4_PT1_PKS2_PKT2_PKflllfff:
.text._Z30focal_loss_forward_cuda_kernelILb1ELi2EdldfEvPT4_PT1_PKS2_PKT2_PKflllfff:
        /* <DEDUP_REMOVED lines=10> */
[----:B------:R-:W0:Y:S01]  /*00a0*/  LDCU UR23, c[0x0][0x3b0] ;  /* 0x00007600ff1777ac */ /* 0x000e220008000800 */
[----:B--2---:R-:W-:-:S02]  /*00b0*/  UIMAD UR6, UR9, UR10, URZ ;  /* 0x0000000a090672a4 */ /* 0x004fc4000f8e02ff */
[----:B------:R-:W-:Y:S01]  /*00c0*/  UIMAD.WIDE.U32 UR4, UR8, UR10, URZ ;  /* 0x0000000a080472a5 */ /* 0x000fe2000f8e00ff */
[----:B-1----:R0:W5:Y:S01]  /*00d0*/  LDG.E.CONSTANT R0, desc[UR16][R4.64] ;  /* 0x0000001004007981 */ /* 0x002162000c1e9900 */
[----:B------:R-:W-:Y:S01]  /*00e0*/  UIMAD UR6, UR8, UR11, UR6 ;  /* 0x0000000b080672a4 */ /* 0x000fe2000f8e0206 */
[----:B------:R-:W-:Y:S01]  /*00f0*/  BSSY.RECONVERGENT B0, `(.L_x_55) ;  /* 0x00002ea000007945 */ /* 0x000fe20003800200 */
[----:B------:R-:W1:Y:S01]  /*0100*/  LDCU.64 UR10, c[0x0][0x3b0] ;  /* 0x00007600ff0a77ac */ /* 0x000e620008000a00 */
[----:B------:R-:W-:Y:S01]  /*0110*/  CS2R R12, SRZ ;  /* 0x00000000000c7805 */ /* 0x000fe2000001ff00 */
[----:B------:R-:W-:Y:S01]  /*0120*/  UIADD3 UR6, UPT, UPT, UR5, UR6, URZ ;  /* 0x0000000605067290 */ /* 0x000fe2000fffe0ff */
[----:B------:R-:W2:Y:S01]  /*0130*/  LDCU.64 UR18, c[0x0][0x3b8] ;  /* 0x00007700ff1277ac */ /* 0x000ea20008000a00 */
[----:B0-----:R-:W-:Y:S01]  /*0140*/  IMAD R4, R3, UR12, R2 ;  /* 0x0000000c03047c24 */ /* 0x001fe2000f8e0202 */
[----:B------:R-:W0:Y:S03]  /*0150*/  LDCU.64 UR20, c[0x0][0x388] ;  /* 0x00007100ff1477ac */ /* 0x000e260008000a00 */
[----:B------:R-:W-:Y:S01]  /*0160*/  IMAD.SHL.U32 R8, R4, 0x2, RZ ;  /* 0x0000000204087824 */ /* 0x000fe200078e00ff */
[----:B------:R-:W0:Y:S01]  /*0170*/  LDCU.128 UR12, c[0x0][0x390] ;  /* 0x00007200ff0c77ac */ /* 0x000e220008000c00 */
[----:B------:R-:W-:-:S03]  /*0180*/  IMAD.U32 R4, RZ, RZ, UR6 ;  /* 0x00000006ff047e24 */ /* 0x000fc6000f8e00ff */
[----:B------:R-:W-:-:S04]  /*0190*/  ISETP.LT.U32.AND P0, PT, R8, UR4, PT ;  /* 0x0000000408007c0c */ /* 0x000fc8000bf01070 */
[----:B------:R-:W-:-:S13]  /*01a0*/  ISETP.GT.AND.EX P0, PT, R4, RZ, PT, P0 ;  /* 0x000000ff0400720c */ /* 0x000fda0003f04300 */
[----:B01234-:R-:W-:Y:S05]  /*01b0*/  @!P0 BRA `(.L_x_56) ;  /* 0x0000002c00748947 */ /* 0x01ffea0003800000 */
[----:B------:R-:W0:Y:S01]  /*01c0*/  LDC.64 R6, c[0x0][0x3c0] ;  /* 0x0000f000ff067b82 */ /* 0x000e220000000a00 */
[----:B------:R-:W1:Y:S01]  /*01d0*/  LDCU UR8, c[0x0][0x370] ;  /* 0x00006e00ff0877ac */ /* 0x000e620008000800 */
[----:B------:R-:W-:Y:S01]  /*01e0*/  IMAD.MOV.U32 R9, RZ, RZ, RZ ;  /* 0x000000ffff097224 */ /* 0x000fe200078e00ff */
[----:B------:R-:W-:-:S04]  /*01f0*/  CS2R R12, SRZ ;  /* 0x00000000000c7805 */ /* 0x000fc8000001ff00 */
[----:B------:R-:W-:Y:S01]  /*0200*/  SHF.L.U64.HI R10, R8, 0x3, R9 ;  /* 0x00000003080a7819 */ /* 0x000fe20000010209 */
[----:B------:R-:W2:Y:S01]  /*0210*/  LDC R18, c[0x0][0x3c8] ;  /* 0x0000f200ff127b82 */ /* 0x000ea20000000800 */
[----:B-1----:R-:W-:-:S04]  /*0220*/  IMAD R11, R3, UR8, RZ ;  /* 0x00000008030b7c24 */ /* 0x002fc8000f8e02ff */
[----:B------:R-:W-:Y:S02]  /*0230*/  IMAD.SHL.U32 R11, R11, 0x2, RZ ;  /* 0x000000020b0b7824 */ /* 0x000fe400078e00ff */
[C---:B0-----:R-:W-:Y:S01]  /*0240*/  FMUL.FTZ R14, R7.reuse, 1 ;  /* 0x3f800000070e7820 */ /* 0x041fe20000410000 */
[----:B------:R-:W-:Y:S01]  /*0250*/  FMUL.FTZ R16, R6, 1 ;  /* 0x3f80000006107820 */ /* 0x000fe20000410000 */
[----:B------:R-:W-:Y:S01]  /*0260*/  FADD.FTZ R6, -R7, -RZ ;  /* 0x800000ff07067221 */ /* 0x000fe20000010100 */
[----:B------:R-:W-:-:S03]  /*0270*/  IMAD.SHL.U32 R7, R8, 0x8, RZ ;  /* 0x0000000808077824 */ /* 0x000fc600078e00ff */
[----:B------:R-:W0:Y:S01]  /*0280*/  F2F.F64.F32 R14, R14 ;  /* 0x0000000e000e7310 */ /* 0x000e220000201800 */
[----:B--2---:R-:W-:-:S07]  /*0290*/  FMUL.FTZ R18, R18, 1 ;  /* 0x3f80000012127820 */ /* 0x004fce0000410000 */
[----:B------:R-:W1:Y:S01]  /*02a0*/  F2F.F64.F32 R18, R18 ;  /* 0x0000001200127310 */ /* 0x000e620000201800 */
[----:B0-----:R-:W-:-:S07]  /*02b0*/  SHF.R.U32.HI R4, RZ, 0x14, R15 ;  /* 0x00000014ff047819 */ /* 0x001fce000001160f */
[----:B------:R-:W0:Y:S01]  /*02c0*/  F2F.F64.F32 R16, R16 ;  /* 0x0000001000107310 */ /* 0x000e220000201800 */
[----:B------:R-:W-:Y:S02]  /*02d0*/  ISETP.GE.AND P1, PT, R15, RZ, PT ;  /* 0x000000ff0f00720c */ /* 0x000fe40003f26270 */
[----:B------:R-:W-:Y:S02]  /*02e0*/  LOP3.LUT R4, R4, 0x7ff, RZ, 0xc0, !PT ;  /* 0x000007ff04047812 */ /* 0x000fe400078ec0ff */
[----:B------:R-:W-:Y:S01]  /*02f0*/  SEL R66, RZ, 0x7ff00000, !P1 ;  /* 0x7ff00000ff427807 */ /* 0x000fe20004800000 */
[C---:B-1----:R-:W-:Y:S02]  /*0300*/  DADD R34, -R18.reuse, 1 ;  /* 0x3ff0000012227429 */ /* 0x042fe40000000100 */
[----:B------:R-:W-:Y:S01]  /*0310*/  VIADD R5, R4, 0xfffffc0c ;  /* 0xfffffc0c04057836 */ /* 0x000fe20000000000 */
[----:B------:R1:W2:Y:S01]  /*0320*/  FRND.F64.TRUNC R22, R14 ;  /* 0x0000000e00167313 */ /* 0x0002a2000030d800 */
[----:B------:R-:W-:-:S03]  /*0330*/  DMUL R32, R18, 0.5 ;  /* 0x3fe0000012207828 */ /* 0x000fc60000000000 */
[CC--:B------:R-:W-:Y:S02]  /*0340*/  SHF.L.U32 R4, R14.reuse, R5.reuse, RZ ;  /* 0x000000050e047219 */ /* 0x0c0fe400000006ff */
[----:B------:R-:W-:Y:S01]  /*0350*/  SHF.L.U64.HI R5, R14, R5, R15 ;  /* 0x000000050e057219 */ /* 0x000fe2000001020f */
[----:B0-----:R-:W-:Y:S01]  /*0360*/  DADD R20, -R16, 1 ;  /* 0x3ff0000010147429 */ /* 0x001fe20000000100 */
[----:B------:R-:W-:Y:S01]  /*0370*/  ISETP.NE.U32.AND P0, PT, R4, RZ, PT ;  /* 0x000000ff0400720c */ /* 0x000fe20003f05070 */
[----:B------:R-:W-:-:S03]  /*0380*/  DFMA R34, R18, 0.5, R34 ;  /* 0x3fe000001222782b */ /* 0x000fc60000000022 */
[----:B------:R-:W-:-:S13]  /*0390*/  ISETP.NE.AND.EX P0, PT, R5, -0x80000000, PT, P0 ;  /* 0x800000000500780c */ /* 0x000fda0003f05300 */
[----:B-12---:R-:W-:-:S14]  /*03a0*/  DSETP.NEU.AND P0, PT, |R14|, 0.5, !P0 ;  /* 0x3fe000000e00742a */ /* 0x006fdc000470d200 */
.L_x_92:
[----:B-1----:R-:W-:Y:S01]  /*03b0*/  IMAD.U32 R28, RZ, RZ, UR22 ;  /* 0x00000016ff1c7e24 */ /* 0x002fe2000f8e00ff */
[----:B------:R-:W-:Y:S04]  /*03c0*/  BSSY.RECONVERGENT B1, `(.L_x_57) ;  /* 0x0000026000017945 */ /* 0x000fe80003800200 */
[----:B------:R-:W-:-:S04]  /*03d0*/  LOP3.LUT R24, R9, R28, RZ, 0xfc, !PT ;  /* 0x0000001c09187212 */ /* 0x000fc800078efcff */
[----:B------:R-:W-:-:S13]  /*03e0*/  ISETP.NE.U32.AND P1, PT, R24, RZ, PT ;  /* 0x000000ff1800720c */ /* 0x000fda0003f25070 */
[----:B0-----:R-:W-:Y:S05]  /*03f0*/  @P1 BRA `(.L_x_58) ;  /* 0x0000000000601947 */ /* 0x001fea0003800000 */
[----:B------:R-:W-:Y:S01]  /*0400*/  MOV R31, UR23 ;  /* 0x00000017001f7c02 */ /* 0x000fe20008000f00 */
[----:B------:R-:W-:Y:S02]  /*0410*/  IMAD.MOV.U32 R67, RZ, RZ, RZ ;  /* 0x000000ffff437224 */ /* 0x000fe400078e00ff */
[----:B------:R-:W-:Y:S01]  /*0420*/  IMAD.MOV.U32 R39, RZ, RZ, RZ ;  /* 0x000000ffff277224 */ /* 0x000fe200078e00ff */
[----:B------:R-:W0:Y:S01]  /*0430*/  I2F.U32.RP R26, R31 ;  /* 0x0000001f001a7306 */ /* 0x000e220000209000 */
[----:B------:R-:W-:-:S07]  /*0440*/  ISETP.NE.U32.AND P3, PT, R31, RZ, PT ;  /* 0x000000ff1f00720c */ /* 0x000fce0003f65070 */
[----:B0-----:R-:W0:Y:S02]  /*0450*/  MUFU.RCP R26, R26 ;  /* 0x0000001a001a7308 */ /* 0x001e240000001000 */
[----:B0-----:R-:W-:-:S06]  /*0460*/  VIADD R24, R26, 0xffffffe ;  /* 0x0ffffffe1a187836 */ /* 0x001fcc0000000000 */
[----:B------:R0:W1:Y:S02]  /*0470*/  F2I.FTZ.U32.TRUNC.NTZ R25, R24 ;  /* 0x0000001800197305 */ /* 0x000064000021f000 */
[----:B0-----:R-:W-:Y:S02]  /*0480*/  IMAD.MOV.U32 R24, RZ, RZ, RZ ;  /* 0x000000ffff187224 */ /* 0x001fe400078e00ff */
[----:B-1----:R-:W-:-:S04]  /*0490*/  IMAD R27, R25, R31, RZ ;  /* 0x0000001f191b7224 */ /* 0x002fc800078e02ff */
[----:B------:R-:W-:-:S04]  /*04a0*/  IMAD.MOV R27, RZ, RZ, -R27 ;  /* 0x000000ffff1b7224 */ /* 0x000fc800078e0a1b */
[----:B------:R-:W-:-:S06]  /*04b0*/  IMAD.HI.U32 R25, R25, R27, R24 ;  /* 0x0000001b19197227 */ /* 0x000fcc00078e0018 */
[----:B------:R-:W-:-:S04]  /*04c0*/  IMAD.HI.U32 R38, R25, R8, RZ ;  /* 0x0000000819267227 */ /* 0x000fc800078e00ff */
[----:B------:R-:W-:-:S04]  /*04d0*/  IMAD.MOV R25, RZ, RZ, -R38 ;  /* 0x000000ffff197224 */ /* 0x000fc800078e0a26 */
[----:B------:R-:W-:-:S05]  /*04e0*/  IMAD R25, R31, R25, R8 ;  /* 0x000000191f197224 */ /* 0x000fca00078e0208 */
[----:B------:R-:W-:-:S13]  /*04f0*/  ISETP.GE.U32.AND P1, PT, R25, R31, PT ;  /* 0x0000001f1900720c */ /* 0x000fda0003f26070 */
[----:B------:R-:W-:Y:S02]  /*0500*/  @P1 IMAD.IADD R25, R25, 0x1, -R31 ;  /* 0x0000000119191824 */ /* 0x000fe400078e0a1f */
[----:B------:R-:W-:-:S03]  /*0510*/  @P1 VIADD R38, R38, 0x1 ;  /* 0x0000000126261836 */ /* 0x000fc60000000000 */
[----:B------:R-:W-:-:S13]  /*0520*/  ISETP.GE.U32.AND P2, PT, R25, R31, PT ;  /* 0x0000001f1900720c */ /* 0x000fda0003f46070 */
[----:B------:R-:W-:Y:S01]  /*0530*/  @P2 VIADD R38, R38, 0x1 ;  /* 0x0000000126262836 */ /* 0x000fe20000000000 */
[----:B------:R-:W-:-:S04]  /*0540*/  @!P3 LOP3.LUT R38, RZ, R31, RZ, 0x33, !PT ;  /* 0x0000001fff26b212 */ /* 0x000fc800078e33ff */
[----:B------:R-:W-:-:S05]  /*0550*/  IADD3 R25, PT, PT, -R38, RZ, RZ ;  /* 0x000000ff26197210 */ /* 0x000fca0007ffe1ff */
[----:B------:R-:W-:Y:S01]  /*0560*/  IMAD R70, R31, R25, R8 ;  /* 0x000000191f467224 */ /* 0x000fe200078e0208 */
[----:B------:R-:W-:Y:S06]  /*0570*/  BRA `(.L_x_59) ;  /* 0x0000000000287947 */ /* 0x000fec0003800000 */
.L_x_58:
[----:B------:R-:W-:-:S07]  /*0580*/  MOV R24, 0x5a0 ;  /* 0x000005a000187802 */ /* 0x000fce0000000f00 */
[----:B-----5:R-:W-:Y:S05]  /*0590*/  CALL.REL.NOINC `($__internal_4_$__cuda_sm20_div_s64) ;  /* 0x0000003000047944 */ /* 0x020fea0003c00000 */
[----:B------:R-:W-:Y:S01]  /*05a0*/  IADD3 R67, P1, PT, RZ, -R38, RZ ;  /* 0x80000026ff437210 */ /* 0x000fe20007f3e0ff */
[----:B------:R-:W-:Y:S02]  /*05b0*/  IMAD.U32 R31, RZ, RZ, UR10 ;  /* 0x0000000aff1f7e24 */ /* 0x000fe4000f8e00ff */
[----:B------:R-:W-:Y:S02]  /*05c0*/  IMAD.U32 R28, RZ, RZ, UR11 ;  /* 0x0000000bff1c7e24 */ /* 0x000fe4000f8e00ff */
[----:B------:R-:W-:Y:S02]  /*05d0*/  IMAD.X R24, RZ, RZ, ~R39, P1 ;  /* 0x000000ffff187224 */ /* 0x000fe400008e0e27 */
[----:B------:R-:W-:-:S04]  /*05e0*/  IMAD.WIDE.U32 R70, R67, R31, R8 ;  /* 0x0000001f43467225 */ /* 0x000fc800078e0008 */
[----:B------:R-:W-:-:S04]  /*05f0*/  IMAD R24, R24, R31, RZ ;  /* 0x0000001f18187224 */ /* 0x000fc800078e02ff */
[----:B------:R-:W-:-:S04]  /*0600*/  IMAD R67, R67, R28, R24 ;  /* 0x0000001c43437224 */ /* 0x000fc800078e0218 */
[----:B------:R-:W-:-:S07]  /*0610*/  IMAD.IADD R67, R71, 0x1, R67 ;  /* 0x0000000147437824 */ /* 0x000fce00078e0243 */
.L_x_59:
[----:B------:R-:W-:Y:S05]  /*0620*/  BSYNC.RECONVERGENT B1 ;  /* 0x0000000000017941 */ /* 0x000fea0003800200 */
.L_x_57:
        /* <DEDUP_REMOVED lines=17> */
[----:B------:R-:W-:Y:S01]  /*0740*/  ISETP.GE.U32.AND P1, PT, R70, UR18, PT ;  /* 0x0000001246007c0c */ /* 0x000fe2000bf26070 */
[----:B------:R-:W-:Y:S01]  /*0750*/  BSSY.RECONVERGENT B2, `(.L_x_62) ;  /* 0x000013c000027945 */ /* 0x000fe20003800200 */
[----:B------:R-:W-:Y:S02]  /*0760*/  IADD3 R68, PT, PT, R39, R29, RZ ;  /* 0x0000001d27447210 */ /* 0x000fe40007ffe0ff */
[----:B------:R-:W-:Y:S02]  /*0770*/  CS2R R28, SRZ ;  /* 0x00000000001c7805 */ /* 0x000fe4000001ff00 */
[----:B------:R-:W-:-:S13]  /*0780*/  ISETP.GE.AND.EX P1, PT, R67, UR19, PT, P1 ;  /* 0x0000001343007c0c */ /* 0x000fda000bf26310 */
[----:B------:R-:W-:Y:S05]  /*0790*/  @P1 BRA `(.L_x_63) ;  /* 0x0000001000dc1947 */ /* 0x000fea0003800000 */
[----:B------:R-:W-:Y:S01]  /*07a0*/  IMAD.MOV.U32 R28, RZ, RZ, 0x652b82fe ;  /* 0x652b82feff1c7424 */ /* 0x000fe200078e00ff */
[----:B------:R-:W-:Y:S01]  /*07b0*/  MOV R59, 0x3e5ade15 ;  /* 0x3e5ade15003b7802 */ /* 0x000fe20000000f00 */
[----:B------:R-:W-:Y:S01]  /*07c0*/  IMAD.MOV.U32 R29, RZ, RZ, 0x3ff71547 ;  /* 0x3ff71547ff1d7424 */ /* 0x000fe200078e00ff */
[----:B------:R-:W-:Y:S01]  /*07d0*/  MOV R53, 0x3fc55555 ;  /* 0x3fc5555500357802 */ /* 0x000fe20000000f00 */
[----:B------:R-:W-:Y:S01]  /*07e0*/  IMAD.MOV.U32 R62, RZ, RZ, -0x105c611 ;  /* 0xfefa39efff3e7424 */ /* 0x000fe200078e00ff */
[----:B-----5:R-:W-:Y:S01]  /*07f0*/  DADD R56, -RZ, -R24 ;  /* 0x00000000ff387229 */ /* 0x020fe20000000918 */
[----:B------:R-:W-:Y:S01]  /*0800*/  IMAD.MOV.U32 R63, RZ, RZ, 0x3fe62e42 ;  /* 0x3fe62e42ff3f7424 */ /* 0x000fe200078e00ff */
[----:B------:R-:W-:Y:S01]  /*0810*/  BSSY.RECONVERGENT B3, `(.L_x_64) ;  /* 0x0000035000037945 */ /* 0x000fe20003800200 */
[----:B------:R-:W-:Y:S01]  /*0820*/  DFMA R28, R24, -R28, 6.75539944105574400000e+15 ;  /* 0x43380000181c742b */ /* 0x000fe2000000081c */
[----:B------:R-:W-:Y:S02]  /*0830*/  IMAD.MOV.U32 R60, RZ, RZ, 0x3b39803f ;  /* 0x3b39803fff3c7424 */ /* 0x000fe400078e00ff */
[----:B------:R-:W-:-:S02]  /*0840*/  IMAD.MOV.U32 R61, RZ, RZ, 0x3c7abc9e ;  /* 0x3c7abc9eff3d7424 */ /* 0x000fc400078e00ff */
[----:B------:R-:W-:Y:S02]  /*0850*/  IMAD.MOV.U32 R58, RZ, RZ, 0x69ce2bdf ;  /* 0x69ce2bdfff3a7424 */ /* 0x000fe400078e00ff */
[----:B------:R-:W-:Y:S01]  /*0860*/  IMAD.MOV.U32 R40, RZ, RZ, 0x62401315 ;  /* 0x62401315ff287424 */ /* 0x000fe200078e00ff */
[----:B------:R-:W-:Y:S01]  /*0870*/  DADD R72, R28, -6.75539944105574400000e+15 ;  /* 0xc33800001c487429 */ /* 0x000fe20000000000 */
[----:B------:R-:W-:Y:S02]  /*0880*/  IMAD.MOV.U32 R41, RZ, RZ, 0x3ec71dee ;  /* 0x3ec71deeff297424 */ /* 0x000fe400078e00ff */
[----:B------:R-:W-:Y:S02]  /*0890*/  IMAD.MOV.U32 R48, RZ, RZ, 0x11122322 ;  /* 0x11122322ff307424 */ /* 0x000fe400078e00ff */
[----:B------:R-:W-:Y:S02]  /*08a0*/  IMAD.MOV.U32 R49, RZ, RZ, 0x3f811111 ;  /* 0x3f811111ff317424 */ /* 0x000fe400078e00ff */
[----:B------:R-:W-:Y:S01]  /*08b0*/  IMAD.MOV.U32 R50, RZ, RZ, 0x555502a1 ;  /* 0x555502a1ff327424 */ /* 0x000fe200078e00ff */
[----:B------:R-:W-:Y:S01]  /*08c0*/  DFMA R30, R72, -R62, -R24 ;  /* 0x8000003e481e722b */ /* 0x000fe20000000818 */
[----:B------:R-:W-:-:S02]  /*08d0*/  IMAD.MOV.U32 R51, RZ, RZ, 0x3fa55555 ;  /* 0x3fa55555ff337424 */ /* 0x000fc400078e00ff */
[----:B------:R-:W-:Y:S02]  /*08e0*/  IMAD.MOV.U32 R52, RZ, RZ, 0x55555511 ;  /* 0x55555511ff347424 */ /* 0x000fe400078e00ff */
[----:B------:R-:W-:Y:S02]  /*08f0*/  IMAD.MOV.U32 R54, RZ, RZ, 0xb ;  /* 0x0000000bff367424 */ /* 0x000fe400078e00ff */
[----:B------:R-:W-:Y:S01]  /*0900*/  IMAD.MOV.U32 R55, RZ, RZ, 0x3fe00000 ;  /* 0x3fe00000ff377424 */ /* 0x000fe200078e00ff */
[----:B------:R-:W-:Y:S01]  /*0910*/  DFMA R72, R72, -R60, R30 ;  /* 0x8000003c4848722b */ /* 0x000fe2000000001e */
[----:B------:R-:W-:Y:S02]  /*0920*/  IMAD.MOV.U32 R69, RZ, RZ, R57 ;  /* 0x000000ffff457224 */ /* 0x000fe400078e0039 */
[----:B------:R-:W-:Y:S02]  /*0930*/  IMAD.MOV.U32 R30, RZ, RZ, -0x35dec16 ;  /* 0xfca213eaff1e7424 */ /* 0x000fe400078e00ff */
[----:B------:R-:W-:Y:S01]  /*0940*/  IMAD.MOV.U32 R31, RZ, RZ, 0x3e928af3 ;  /* 0x3e928af3ff1f7424 */ /* 0x000fe200078e00ff */
[----:B------:R-:W-:-:S05]  /*0950*/  FSETP.GEU.FTZ.AND P1, PT, |R69|, 4.1917929649353027344, PT ;  /* 0x4086232b4500780b */ /* 0x000fca0003f3e200 */
[----:B------:R-:W-:-:S08]  /*0960*/  DFMA R42, R72, R58, R30 ;  /* 0x0000003a482a722b */ /* 0x000fd0000000001e */
[----:B------:R-:W-:Y:S01]  /*0970*/  DFMA R44, R72, R42, R40 ;  /* 0x0000002a482c722b */ /* 0x000fe20000000028 */
[----:B------:R-:W-:Y:S02]  /*0980*/  IMAD.MOV.U32 R42, RZ, RZ, 0x7c89eb71 ;  /* 0x7c89eb71ff2a7424 */ /* 0x000fe400078e00ff */
[----:B------:R-:W-:-:S06]  /*0990*/  IMAD.MOV.U32 R43, RZ, RZ, 0x3efa0199 ;  /* 0x3efa0199ff2b7424 */ /* 0x000fcc00078e00ff */
[----:B------:R-:W-:Y:S01]  /*09a0*/  DFMA R46, R72, R44, R42 ;  /* 0x0000002c482e722b */ /* 0x000fe2000000002a */
[----:B------:R-:W-:Y:S01]  /*09b0*/  IMAD.MOV.U32 R44, RZ, RZ, 0x14761f65 ;  /* 0x14761f65ff2c7424 */ /* 0x000fe200078e00ff */
[----:B------:R-:W-:-:S06]  /*09c0*/  MOV R45, 0x3f2a01a0 ;  /* 0x3f2a01a0002d7802 */ /* 0x000fcc0000000f00 */
[----:B------:R-:W-:Y:S01]  /*09d0*/  DFMA R64, R72, R46, R44 ;  /* 0x0000002e4840722b */ /* 0x000fe2000000002c */
[----:B------:R-:W-:Y:S02]  /*09e0*/  IMAD.MOV.U32 R46, RZ, RZ, 0x1852b7af ;  /* 0x1852b7afff2e7424 */ /* 0x000fe400078e00ff */
[----:B------:R-:W-:-:S06]  /*09f0*/  IMAD.MOV.U32 R47, RZ, RZ, 0x3f56c16c ;  /* 0x3f56c16cff2f7424 */ /* 0x000fcc00078e00ff */
[----:B------:R-:W-:-:S08]  /*0a00*/  DFMA R64, R72, R64, R46 ;  /* 0x000000404840722b */ /* 0x000fd0000000002e */
[----:B------:R-:W-:-:S08]  /*0a10*/  DFMA R64, R72, R64, R48 ;  /* 0x000000404840722b */ /* 0x000fd00000000030 */
[----:B------:R-:W-:-:S08]  /*0a20*/  DFMA R64, R72, R64, R50 ;  /* 0x000000404840722b */ /* 0x000fd00000000032 */
[----:B------:R-:W-:-:S08]  /*0a30*/  DFMA R64, R72, R64, R52 ;  /* 0x000000404840722b */ /* 0x000fd00000000034 */
[----:B------:R-:W-:-:S08]  /*0a40*/  DFMA R64, R72, R64, R54 ;  /* 0x000000404840722b */ /* 0x000fd00000000036 */
[----:B------:R-:W-:-:S08]  /*0a50*/  DFMA R64, R72, R64, 1 ;  /* 0x3ff000004840742b */ /* 0x000fd00000000040 */
[----:B------:R-:W-:-:S10]  /*0a60*/  DFMA R64, R72, R64, 1 ;  /* 0x3ff000004840742b */ /* 0x000fd40000000040 */
[----:B------:R-:W-:Y:S02]  /*0a70*/  IMAD R57, R28, 0x100000, R65 ;  /* 0x001000001c397824 */ /* 0x000fe400078e0241 */
[----:B------:R-:W-:Y:S01]  /*0a80*/  IMAD.MOV.U32 R56, RZ, RZ, R64 ;  /* 0x000000ffff387224 */ /* 0x000fe200078e0040 */
[----:B------:R-:W-:Y:S06]  /*0a90*/  @!P1 BRA `(.L_x_65) ;  /* 0x0000000000309947 */ /* 0x000fec0003800000 */
[----:B------:R-:W-:Y:S01]  /*0aa0*/  FSETP.GEU.FTZ.AND P2, PT, |R69|, 4.2275390625, PT ;  /* 0x408748004500780b */ /* 0x000fe20003f5e200 */
[C---:B------:R-:W-:Y:S02]  /*0ab0*/  DADD R56, -R24.reuse, +INF ;  /* 0x7ff0000018387429 */ /* 0x040fe40000000100 */
[----:B------:R-:W-:-:S08]  /*0ac0*/  DSETP.GT.AND P1, PT, R24, RZ, PT ;  /* 0x000000ff1800722a */ /* 0x000fd00003f24000 */
[----:B------:R-:W-:Y:S02]  /*0ad0*/  FSEL R56, R56, RZ, !P1 ;  /* 0x000000ff38387208 */ /* 0x000fe40004800000 */
[----:B------:R-:W-:Y:S02]  /*0ae0*/  @!P2 LEA.HI R29, R28, R28, RZ, 0x1 ;  /* 0x0000001c1c1da211 */ /* 0x000fe400078f08ff */
[----:B------:R-:W-:Y:S02]  /*0af0*/  FSEL R57, R57, RZ, !P1 ;  /* 0x000000ff39397208 */ /* 0x000fe40004800000 */
[----:B------:R-:W-:-:S05]  /*0b00*/  @!P2 SHF.R.S32.HI R29, RZ, 0x1, R29 ;  /* 0x00000001ff1da819 */ /* 0x000fca000001141d */
[----:B------:R-:W-:Y:S02]  /*0b10*/  @!P2 IMAD.IADD R28, R28, 0x1, -R29 ;  /* 0x000000011c1ca824 */ /* 0x000fe400078e0a1d */
[----:B------:R-:W-:-:S03]  /*0b20*/  @!P2 IMAD R65, R29, 0x100000, R65 ;  /* 0x001000001d41a824 */ /* 0x000fc600078e0241 */
[----:B------:R-:W-:Y:S02]  /*0b30*/  @!P2 LEA R29, R28, 0x3ff00000, 0x14 ;  /* 0x3ff000001c1da811 */ /* 0x000fe400078ea0ff */
[----:B------:R-:W-:-:S06]  /*0b40*/  @!P2 MOV R28, RZ ;  /* 0x000000ff001ca202 */ /* 0x000fcc0000000f00 */
[----:B------:R-:W-:-:S11]  /*0b50*/  @!P2 DMUL R56, R64, R28 ;  /* 0x0000001c4038a228 */ /* 0x000fd60000000000 */
.L_x_65:
[----:B------:R-:W-:Y:S05]  /*0b60*/  BSYNC.RECONVERGENT B3 ;  /* 0x0000000000037941 */ /* 0x000fea0003800200 */
.L_x_64:
[----:B------:R-:W-:Y:S01]  /*0b70*/  IMAD.MOV.U32 R28, RZ, RZ, 0x652b82fe ;  /* 0x652b82feff1c7424 */ /* 0x000fe200078e00ff */
[----:B------:R-:W-:Y:S01]  /*0b80*/  FSETP.GEU.FTZ.AND P1, PT, |R25|, 4.1917929649353027344, PT ;  /* 0x4086232b1900780b */ /* 0x000fe20003f3e200 */
[----:B------:R-:W-:Y:S01]  /*0b90*/  IMAD.MOV.U32 R29, RZ, RZ, 0x3ff71547 ;  /* 0x3ff71547ff1d7424 */ /* 0x000fe200078e00ff */
[----:B------:R-:W-:Y:S05]  /*0ba0*/  BSSY.RECONVERGENT B3, `(.L_x_66) ;  /* 0x0000020000037945 */ /* 0x000fea0003800200 */
[----:B------:R-:W-:-:S08]  /*0bb0*/  DFMA R28, R24, R28, 6.75539944105574400000e+15 ;  /* 0x43380000181c742b */ /* 0x000fd0000000001c */
[----:B------:R-:W-:-:S08]  /*0bc0*/  DADD R64, R28, -6.75539944105574400000e+15 ;  /* 0xc33800001c407429 */ /* 0x000fd00000000000 */
[----:B------:R-:W-:-:S08]  /*0bd0*/  DFMA R62, R64, -R62, R24 ;  /* 0x8000003e403e722b */ /* 0x000fd00000000018 */
[----:B------:R-:W-:-:S08]  /*0be0*/  DFMA R62, R64, -R60, R62 ;  /* 0x8000003c403e722b */ /* 0x000fd0000000003e */
[----:B------:R-:W-:-:S08]  /*0bf0*/  DFMA R30, R62, R58, R30 ;  /* 0x0000003a3e1e722b */ /* 0x000fd0000000001e */
        /* <DEDUP_REMOVED lines=14> */
[C---:B------:R-:W-:Y:S02]  /*0ce0*/  DADD R30, R24.reuse, +INF ;  /* 0x7ff00000181e7429 */ /* 0x040fe40000000000 */
[----:B------:R-:W-:-:S08]  /*0cf0*/  DSETP.GEU.AND P2, PT, R24, RZ, PT ;  /* 0x000000ff1800722a */ /* 0x000fd00003f4e000 */
[----:B------:R-:W-:Y:S02]  /*0d00*/  FSEL R30, R30, RZ, P2 ;  /* 0x000000ff1e1e7208 */ /* 0x000fe40001000000 */
[----:B------:R-:W-:Y:S02]  /*0d10*/  @!P1 LEA.HI R29, R28, R28, RZ, 0x1 ;  /* 0x0000001c1c1d9211 */ /* 0x000fe400078f08ff */
[----:B------:R-:W-:Y:S02]  /*0d20*/  @!P1 MOV R40, RZ ;  /* 0x000000ff00289202 */ /* 0x000fe40000000f00 */
[----:B------:R-:W-:Y:S02]  /*0d30*/  @!P1 SHF.R.S32.HI R29, RZ, 0x1, R29 ;  /* 0x00000001ff1d9819 */ /* 0x000fe4000001141d */
[----:B------:R-:W-:-:S03]  /*0d40*/  FSEL R31, R31, RZ, P2 ;  /* 0x000000ff1f1f7208 */ /* 0x000fc60001000000 */
[----:B------:R-:W-:Y:S02]  /*0d50*/  @!P1 IMAD.IADD R28, R28, 0x1, -R29 ;  /* 0x000000011c1c9824 */ /* 0x000fe400078e0a1d */
[----:B------:R-:W-:-:S03]  /*0d60*/  @!P1 IMAD R29, R29, 0x100000, R63 ;  /* 0x001000001d1d9824 */ /* 0x000fc600078e023f */
[----:B------:R-:W-:Y:S01]  /*0d70*/  @!P1 LEA R41, R28, 0x3ff00000, 0x14 ;  /* 0x3ff000001c299811 */ /* 0x000fe200078ea0ff */
[----:B------:R-:W-:-:S06]  /*0d80*/  @!P1 IMAD.MOV.U32 R28, RZ, RZ, R62 ;  /* 0x000000ffff1c9224 */ /* 0x000fcc00078e003e */
[----:B------:R-:W-:-:S11]  /*0d90*/  @!P1 DMUL R30, R28, R40 ;  /* 0x000000281c1e9228 */ /* 0x000fd60000000000 */
.L_x_67:
[----:B------:R-:W-:Y:S05]  /*0da0*/  BSYNC.RECONVERGENT B3 ;  /* 0x0000000000037941 */ /* 0x000fea0003800200 */
.L_x_66:
[----:B------:R-:W-:Y:S01]  /*0db0*/  IMAD.MOV.U32 R28, RZ, RZ, R56 ;  /* 0x000000ffff1c7224 */ /* 0x000fe200078e0038 */
[----:B------:R-:W-:Y:S01]  /*0dc0*/  BSSY.RECONVERGENT B3, `(.L_x_68) ;  /* 0x0000012000037945 */ /* 0x000fe20003800200 */
[----:B------:R-:W-:-:S06]  /*0dd0*/  IMAD.MOV.U32 R29, RZ, RZ, R57 ;  /* 0x000000ffff1d7224 */ /* 0x000fcc00078e0039 */
[----:B------:R-:W-:-:S06]  /*0de0*/  DADD R44, R28, 1 ;  /* 0x3ff000001c2c7429 */ /* 0x000fcc0000000000 */
[----:B------:R-:W0:Y:S04]  /*0df0*/  MUFU.RCP64H R29, R45 ;  /* 0x0000002d001d7308 */ /* 0x000e280000001800 */
[----:B------:R-:W-:-:S05]  /*0e00*/  VIADD R28, R45, 0x300402 ;  /* 0x003004022d1c7836 */ /* 0x000fca0000000000 */
[----:B------:R-:W-:Y:S01]  /*0e10*/  FSETP.GEU.AND P1, PT, |R28|, 5.8789094863358348022e-39, PT ;  /* 0x004004021c00780b */ /* 0x000fe20003f2e200 */
[----:B0-----:R-:W-:-:S08]  /*0e20*/  DFMA R40, -R44, R28, 1 ;  /* 0x3ff000002c28742b */ /* 0x001fd0000000011c */
[----:B------:R-:W-:-:S08]  /*0e30*/  DFMA R40, R40, R40, R40 ;  /* 0x000000282828722b */ /* 0x000fd00000000028 */
[----:B------:R-:W-:-:S08]  /*0e40*/  DFMA R40, R28, R40, R28 ;  /* 0x000000281c28722b */ /* 0x000fd0000000001c */
[----:B------:R-:W-:-:S08]  /*0e50*/  DFMA R42, -R44, R40, 1 ;  /* 0x3ff000002c2a742b */ /* 0x000fd00000000128 */
[----:B------:R-:W-:Y:S01]  /*0e60*/  DFMA R28, R40, R42, R40 ;  /* 0x0000002a281c722b */ /* 0x000fe20000000028 */
[----:B------:R-:W-:Y:S10]  /*0e70*/  @P1 BRA `(.L_x_69) ;  /* 0x0000000000181947 */ /* 0x000ff40003800000 */
[----:B------:R-:W-:Y:S02]  /*0e80*/  LOP3.LUT R28, R45, 0x7fffffff, RZ, 0xc0, !PT ;  /* 0x7fffffff2d1c7812 */ /* 0x000fe400078ec0ff */
[----:B------:R-:W-:-:S03]  /*0e90*/  MOV R46, 0xec0 ;  /* 0x00000ec0002e7802 */ /* 0x000fc60000000f00 */
[----:B------:R-:W-:-:S07]  /*0ea0*/  VIADD R47, R28, 0xfff00000 ;  /* 0xfff000001c2f7836 */ /* 0x000fce0000000000 */
[----:B------:R-:W-:Y:S05]  /*0eb0*/  CALL.REL.NOINC `($__internal_3_$__cuda_sm20_dblrcp_rn_slowpath_v3) ;  /* 0x00000024000c7944 */ /* 0x000fea0003c00000 */
[----:B------:R-:W-:Y:S02]  /*0ec0*/  IMAD.MOV.U32 R28, RZ, RZ, R40 ;  /* 0x000000ffff1c7224 */ /* 0x000fe400078e0028 */
[----:B------:R-:W-:-:S07]  /*0ed0*/  IMAD.MOV.U32 R29, RZ, RZ, R41 ;  /* 0x000000ffff1d7224 */ /* 0x000fce00078e0029 */
.L_x_69:
[----:B------:R-:W-:Y:S05]  /*0ee0*/  BSYNC.RECONVERGENT B3 ;  /* 0x0000000000037941 */ /* 0x000fea0003800200 */
.L_x_68:
[----:B------:R-:W-:Y:S01]  /*0ef0*/  DSETP.GE.AND P1, PT, R24, RZ, PT ;  /* 0x000000ff1800722a */ /* 0x000fe20003f26000 */
[----:B------:R-:W-:Y:S01]  /*0f00*/  BSSY.RECONVERGENT B3, `(.L_x_70) ;  /* 0x0000059000037945 */ /* 0x000fe20003800200 */
[----:B------:R-:W-:Y:S01]  /*0f10*/  DADD R40, -RZ, -R24 ;  /* 0x00000000ff287229 */ /* 0x000fe20000000918 */
[----:B------:R-:W-:-:S03]  /*0f20*/  IMAD.MOV.U32 R48, RZ, RZ, -0x3ff ;  /* 0xfffffc01ff307424 */ /* 0x000fc600078e00ff */
[----:B------:R-:W-:Y:S02]  /*0f30*/  FSEL R30, R56, R30, P1 ;  /* 0x0000001e381e7208 */ /* 0x000fe40000800000 */
[----:B------:R-:W-:-:S04]  /*0f40*/  FSEL R31, R57, R31, P1 ;  /* 0x0000001f391f7208 */ /* 0x000fc80000800000 */
[----:B------:R-:W-:Y:S02]  /*0f50*/  FSEL R40, R40, RZ, !P1 ;  /* 0x000000ff28287208 */ /* 0x000fe40004800000 */
[----:B------:R-:W-:Y:S01]  /*0f60*/  DADD R30, R30, 1 ;  /* 0x3ff000001e1e7429 */ /* 0x000fe20000000000 */
[----:B------:R-:W-:-:S09]  /*0f70*/  FSEL R41, R41, RZ, !P1 ;  /* 0x000000ff29297208 */ /* 0x000fd20004800000 */
[----:B------:R-:W-:Y:S01]  /*0f80*/  ISETP.GT.AND P2, PT, R31, 0xfffff, PT ;  /* 0x000fffff1f00780c */ /* 0x000fe20003f44270 */
[----:B------:R-:W-:Y:S01]  /*0f90*/  IMAD.MOV.U32 R42, RZ, RZ, R30 ;  /* 0x000000ffff2a7224 */ /* 0x000fe200078e001e */
[----:B------:R-:W-:Y:S01]  /*0fa0*/  MOV R43, R31 ;  /* 0x0000001f002b7202 */ /* 0x000fe20000000f00 */
[----:B------:R-:W-:-:S10]  /*0fb0*/  IMAD.MOV.U32 R49, RZ, RZ, R31 ;  /* 0x000000ffff317224 */ /* 0x000fd400078e001f */
[----:B------:R-:W-:Y:S01]  /*0fc0*/  @!P2 DMUL R42, R42, 1.80143985094819840000e+16 ;  /* 0x435000002a2aa828 */ /* 0x000fe20000000000 */
[----:B------:R-:W-:-:S09]  /*0fd0*/  @!P2 IMAD.MOV.U32 R48, RZ, RZ, -0x435 ;  /* 0xfffffbcbff30a424 */ /* 0x000fd200078e00ff */
[----:B------:R-:W-:Y:S02]  /*0fe0*/  @!P2 IMAD.MOV.U32 R49, RZ, RZ, R43 ;  /* 0x000000ffff31a224 */ /* 0x000fe400078e002b */
[----:B------:R-:W-:Y:S02]  /*0ff0*/  @!P2 IMAD.MOV.U32 R30, RZ, RZ, R42 ;  /* 0x000000ffff1ea224 */ /* 0x000fe400078e002a */
[----:B------:R-:W-:-:S05]  /*1000*/  VIADD R31, R49, 0xffffffff ;  /* 0xffffffff311f7836 */ /* 0x000fca0000000000 */
[----:B------:R-:W-:-:S13]  /*1010*/  ISETP.GT.U32.AND P3, PT, R31, 0x7feffffe, PT ;  /* 0x7feffffe1f00780c */ /* 0x000fda0003f64070 */
[----:B------:R-:W-:Y:S05]  /*1020*/  @P3 BRA `(.L_x_71) ;  /* 0x0000000400003947 */ /* 0x000fea0003800000 */
[----:B------:R-:W-:Y:S01]  /*1030*/  LOP3.LUT R31, R49, 0xfffff, RZ, 0xc0, !PT ;  /* 0x000fffff311f7812 */ /* 0x000fe200078ec0ff */
[----:B------:R-:W-:Y:S01]  /*1040*/  IMAD.MOV.U32 R42, RZ, RZ, RZ ;  /* 0x000000ffff2a7224 */ /* 0x000fe200078e00ff */
[----:B------:R-:W-:Y:S01]  /*1050*/  UMOV UR8, 0x3ae80f1e ;  /* 0x3ae80f1e00087882 */ /* 0x000fe20000000000 */
[----:B------:R-:W-:Y:S01]  /*1060*/  IMAD.MOV.U32 R52, RZ, RZ, -0x748574fc ;  /* 0x8b7a8b04ff347424 */ /* 0x000fe200078e00ff */
[----:B------:R-:W-:Y:S01]  /*1070*/  LOP3.LUT R31, R31, 0x3ff00000, RZ, 0xfc, !PT ;  /* 0x3ff000001f1f7812 */ /* 0x000fe200078efcff */
[----:B------:R-:W-:Y:S01]  /*1080*/  IMAD.MOV.U32 R53, RZ, RZ, 0x3ed0ee25 ;  /* 0x3ed0ee25ff357424 */ /* 0x000fe200078e00ff */
[----:B------:R-:W-:Y:S01]  /*1090*/  UMOV UR9, 0x3eb1380b ;  /* 0x3eb1380b00097882 */ /* 0x000fe20000000000 */
[----:B------:R-:W-:Y:S01]  /*10a0*/  LEA.HI R54, R49, R48, RZ, 0xc ;  /* 0x0000003031367211 */ /* 0x000fe200078f60ff */
[----:B------:R-:W-:Y:S01]  /*10b0*/  IMAD.MOV.U32 R55, RZ, RZ, 0x43300000 ;  /* 0x43300000ff377424 */ /* 0x000fe200078e00ff */
[----:B------:R-:W-:Y:S01]  /*10c0*/  ISETP.GE.U32.AND P1, PT, R31, 0x3ff6a09f, PT ;  /* 0x3ff6a09f1f00780c */ /* 0x000fe20003f26070 */
[----:B------:R-:W-:Y:S01]  /*10d0*/  UMOV UR24, 0x80000000 ;  /* 0x8000000000187882 */ /* 0x000fe20000000000 */
[----:B------:R-:W-:-:S11]  /*10e0*/  UMOV UR25, 0x43300000 ;  /* 0x4330000000197882 */ /* 0x000fd60000000000 */
[----:B------:R-:W-:Y:S02]  /*10f0*/  @P1 VIADD R43, R31, 0xfff00000 ;  /* 0xfff000001f2b1836 */ /* 0x000fe40000000000 */
[----:B------:R-:W-:-:S03]  /*1100*/  @P1 VIADD R54, R54, 0x1 ;  /* 0x0000000136361836 */ /* 0x000fc60000000000 */
[----:B------:R-:W-:Y:S02]  /*1110*/  @P1 MOV R31, R43 ;  /* 0x0000002b001f1202 */ /* 0x000fe40000000f00 */
[----:B------:R-:W-:-:S04]  /*1120*/  LOP3.LUT R54, R54, 0x80000000, RZ, 0x3c, !PT ;  /* 0x8000000036367812 */ /* 0x000fc800078e3cff */
[C---:B------:R-:W-:Y:S02]  /*1130*/  DADD R50, R30.reuse, 1 ;  /* 0x3ff000001e327429 */ /* 0x040fe40000000000 */
[----:B------:R-:W-:-:S04]  /*1140*/  DADD R30, R30, -1 ;  /* 0xbff000001e1e7429 */ /* 0x000fc80000000000 */
[----:B------:R-:W0:Y:S02]  /*1150*/  MUFU.RCP64H R43, R51 ;  /* 0x00000033002b7308 */ /* 0x000e240000001800 */
[----:B0-----:R-:W-:-:S08]  /*1160*/  DFMA R44, -R50, R42, 1 ;  /* 0x3ff00000322c742b */ /* 0x001fd0000000012a */
[----:B------:R-:W-:-:S08]  /*1170*/  DFMA R44, R44, R44, R44 ;  /* 0x0000002c2c2c722b */ /* 0x000fd0000000002c */
[----:B------:R-:W-:-:S08]  /*1180*/  DFMA R42, R42, R44, R42 ;  /* 0x0000002c2a2a722b */ /* 0x000fd0000000002a */
[----:B------:R-:W-:-:S08]  /*1190*/  DMUL R44, R30, R42 ;  /* 0x0000002a1e2c7228 */ /* 0x000fd00000000000 */
[----:B------:R-:W-:-:S08]  /*11a0*/  DFMA R44, R30, R42, R44 ;  /* 0x0000002a1e2c722b */ /* 0x000fd0000000002c */
[----:B------:R-:W-:Y:S02]  /*11b0*/  DMUL R46, R44, R44 ;  /* 0x0000002c2c2e7228 */ /* 0x000fe40000000000 */
[----:B------:R-:W-:-:S06]  /*11c0*/  DADD R48, R30, -R44 ;  /* 0x000000001e307229 */ /* 0x000fcc000000082c */
[----:B------:R-:W-:Y:S01]  /*11d0*/  DFMA R50, R46, UR8, R52 ;  /* 0x000000082e327c2b */ /* 0x000fe20008000034 */
[----:B------:R-:W-:Y:S01]  /*11e0*/  UMOV UR8, 0x9f02676f ;  /* 0x9f02676f00087882 */ /* 0x000fe20000000000 */
[----:B------:R-:W-:Y:S01]  /*11f0*/  UMOV UR9, 0x3ef3b266 ;  /* 0x3ef3b26600097882 */ /* 0x000fe20000000000 */
[----:B------:R-:W-:Y:S02]  /*1200*/  DADD R52, R48, R48 ;  /* 0x0000000030347229 */ /* 0x000fe40000000030 */
[----:B------:R-:W-:Y:S01]  /*1210*/  DADD R48, R54, -UR24 ;  /* 0x8000001836307e29 */ /* 0x000fe20008000000 */
[----:B------:R-:W-:Y:S01]  /*1220*/  UMOV UR24, 0xfefa39ef ;  /* 0xfefa39ef00187882 */ /* 0x000fe20000000000 */
[----:B------:R-:W-:Y:S01]  /*1230*/  UMOV UR25, 0x3fe62e42 ;  /* 0x3fe62e4200197882 */ /* 0x000fe20000000000 */
[----:B------:R-:W-:Y:S01]  /*1240*/  DFMA R50, R46, R50, UR8 ;  /* 0x000000082e327e2b */ /* 0x000fe20008000032 */
[----:B------:R-:W-:Y:S01]  /*1250*/  UMOV UR8, 0xa9ab0956 ;  /* 0xa9ab095600087882 */ /* 0x000fe20000000000 */
[----:B------:R-:W-:Y:S01]  /*1260*/  UMOV UR9, 0x3f1745cb ;  /* 0x3f1745cb00097882 */ /* 0x000fe20000000000 */
[----:B------:R-:W-:-:S02]  /*1270*/  DFMA R54, R30, -R44, R52 ;  /* 0x8000002c1e36722b */ /* 0x000fc40000000034 */
[----:B------:R-:W-:-:S03]  /*1280*/  DFMA R30, R48, UR24, R44 ;  /* 0x00000018301e7c2b */ /* 0x000fc6000800002c */
[----:B------:R-:W-:Y:S01]  /*1290*/  DFMA R50, R46, R50, UR8 ;  /* 0x000000082e327e2b */ /* 0x000fe20008000032 */
[----:B------:R-:W-:Y:S01]  /*12a0*/  UMOV UR8, 0x2d1b5154 ;  /* 0x2d1b515400087882 */ /* 0x000fe20000000000 */
[----:B------:R-:W-:Y:S01]  /*12b0*/  UMOV UR9, 0x3f3c71c7 ;  /* 0x3f3c71c700097882 */ /* 0x000fe20000000000 */
[----:B------:R-:W-:-:S05]  /*12c0*/  DMUL R54, R42, R54 ;  /* 0x000000362a367228 */ /* 0x000fca0000000000 */
[----:B------:R-:W-:Y:S01]  /*12d0*/  DFMA R50, R46, R50, UR8 ;  /* 0x000000082e327e2b */ /* 0x000fe20008000032 */
[----:B------:R-:W-:Y:S01]  /*12e0*/  UMOV UR8, 0x923be72d ;  /* 0x923be72d00087882 */ /* 0x000fe20000000000 */
[----:B------:R-:W-:-:S06]  /*12f0*/  UMOV UR9, 0x3f624924 ;  /* 0x3f62492400097882 */ /* 0x000fcc0000000000 */
        /* <DEDUP_REMOVED lines=8> */
[----:B------:R-:W-:Y:S02]  /*1380*/  UMOV UR9, 0x3fe62e42 ;  /* 0x3fe62e4200097882 */ /* 0x000fe40000000000 */
[----:B------:R-:W-:Y:S01]  /*1390*/  DFMA R50, R48, -UR8, R30 ;  /* 0x8000000830327c2b */ /* 0x000fe2000800001e */
[----:B------:R-:W-:Y:S01]  /*13a0*/  UMOV UR8, 0x3b39803f ;  /* 0x3b39803f00087882 */ /* 0x000fe20000000000 */
[----:B------:R-:W-:Y:S02]  /*13b0*/  UMOV UR9, 0x3c7abc9e ;  /* 0x3c7abc9e00097882 */ /* 0x000fe40000000000 */
[----:B------:R-:W-:-:S04]  /*13c0*/  DMUL R52, R46, R52 ;  /* 0x000000342e347228 */ /* 0x000fc80000000000 */
[----:B------:R-:W-:-:S04]  /*13d0*/  DADD R50, -R44, R50 ;  /* 0x000000002c327229 */ /* 0x000fc80000000132 */
[----:B------:R-:W-:-:S08]  /*13e0*/  DFMA R52, R44, R52, R54 ;  /* 0x000000342c34722b */ /* 0x000fd00000000036 */
[----:B------:R-:W-:-:S08]  /*13f0*/  DADD R50, R52, -R50 ;  /* 0x0000000034327229 */ /* 0x000fd00000000832 */
[----:B------:R-:W-:-:S08]  /*1400*/  DFMA R50, R48, UR8, R50 ;  /* 0x0000000830327c2b */ /* 0x000fd00008000032 */
[----:B------:R-:W-:Y:S01]  /*1410*/  DADD R50, R30, R50 ;  /* 0x000000001e327229 */ /* 0x000fe20000000032 */
[----:B------:R-:W-:Y:S10]  /*1420*/  BRA `(.L_x_72) ;  /* 0x0000000000187947 */ /* 0x000ff40003800000 */
.L_x_71:
[----:B------:R-:W-:Y:S01]  /*1430*/  IMAD.MOV.U32 R30, RZ, RZ, 0x0 ;  /* 0x00000000ff1e7424 */ /* 0x000fe200078e00ff */
[----:B------:R-:W-:Y:S01]  /*1440*/  LOP3.LUT P1, RZ, R43, 0x7fffffff, RZ, 0xc0, !PT ;  /* 0x7fffffff2bff7812 */ /* 0x000fe2000782c0ff */
[----:B------:R-:W-:-:S06]  /*1450*/  IMAD.MOV.U32 R31, RZ, RZ, 0x7ff00000 ;  /* 0x7ff00000ff1f7424 */ /* 0x000fcc00078e00ff */
[----:B------:R-:W-:-:S10]  /*1460*/  DFMA R30, R42, R30, +INF ;  /* 0x7ff000002a1e742b */ /* 0x000fd4000000001e */
[----:B------:R-:W-:Y:S02]  /*1470*/  FSEL R50, R30, RZ, P1 ;  /* 0x000000ff1e327208 */ /* 0x000fe40000800000 */
[----:B------:R-:W-:-:S07]  /*1480*/  FSEL R51, R31, -QNAN , P1 ;  /* 0xfff000001f337808 */ /* 0x000fce0000800000 */
.L_x_72:
[----:B------:R-:W-:Y:S05]  /*1490*/  BSYNC.RECONVERGENT B3 ;  /* 0x0000000000037941 */ /* 0x000fea0003800200 */
.L_x_70:
[----:B------:R-:W-:Y:S01]  /*14a0*/  ISETP.NE.U32.AND P1, PT, R8, R38, PT ;  /* 0x000000260800720c */ /* 0x000fe20003f25070 */
[----:B------:R-:W0:Y:S01]  /*14b0*/  LDCU UR8, c[0x0][0x3c4] ;  /* 0x00007880ff0877ac */ /* 0x000e220008000800 */
[----:B------:R-:W-:Y:S01]  /*14c0*/  DADD R44, -R28, 1 ;  /* 0x3ff000001c2c7429 */ /* 0x000fe20000000100 */
[----:B------:R-:W-:Y:S01]  /*14d0*/  IMAD.MOV.U32 R30, RZ, RZ, R32 ;  /* 0x000000ffff1e7224 */ /* 0x000fe200078e0020 */
[----:B------:R-:W-:Y:S01]  /*14e0*/  ISETP.NE.AND.EX P1, PT, R9, R68, PT, P1 ;  /* 0x000000440900720c */ /* 0x000fe20003f25310 */
[----:B------:R-:W-:Y:S01]  /*14f0*/  IMAD.MOV.U32 R31, RZ, RZ, R33 ;  /* 0x000000ffff1f7224 */ /* 0x000fe200078e0021 */
[----:B------:R-:W-:Y:S01]  /*1500*/  MOV R62, 0x0 ;  /* 0x00000000003e7802 */ /* 0x000fe20000000f00 */
[----:B------:R-:W-:Y:S01]  /*1510*/  IMAD.MOV.U32 R63, RZ, RZ, 0x3ff00000 ;  /* 0x3ff00000ff3f7424 */ /* 0x000fe200078e00ff */
[----:B------:R-:W-:Y:S01]  /*1520*/  ISETP.LT.OR P1, PT, R37, RZ, P1 ;  /* 0x000000ff2500720c */ /* 0x000fe20000f21670 */
[----:B------:R-:W-:Y:S01]  /*1530*/  IMAD.MOV.U32 R42, RZ, RZ, R28 ;  /* 0x000000ffff2a7224 */ /* 0x000fe200078e001c */
[----:B------:R-:W-:Y:S01]  /*1540*/  ISETP.NE.U32.AND P2, PT, R4, RZ, PT ;  /* 0x000000ff0400720c */ /* 0x000fe20003f45070 */
[----:B------:R-:W-:Y:S01]  /*1550*/  IMAD.MOV.U32 R43, RZ, RZ, R29 ;  /* 0x000000ffff2b7224 */ /* 0x000fe200078e001d */
[----:B------:R-:W-:Y:S01]  /*1560*/  DADD R40, R50, R40 ;  /* 0x0000000032287229 */ /* 0x000fe20000000028 */
[----:B------:R-:W-:Y:S01]  /*1570*/  BSSY.RECONVERGENT B3, `(.L_x_73) ;  /* 0x000001b000037945 */ /* 0x000fe20003800200 */
[----:B------:R-:W-:Y:S01]  /*1580*/  MOV R64, R20 ;  /* 0x0000001400407202 */ /* 0x000fe20000000f00 */
[----:B------:R-:W-:Y:S01]  /*1590*/  IMAD.MOV.U32 R65, RZ, RZ, R21 ;  /* 0x000000ffff417224 */ /* 0x000fe200078e0015 */
[----:B------:R-:W-:Y:S01]  /*15a0*/  ISETP.NE.AND.EX P2, PT, R5, -0x80000000, PT, P2 ;  /* 0x800000000500780c */ /* 0x000fe20003f45320 */
[----:B------:R-:W-:Y:S01]  /*15b0*/  IMAD.MOV.U32 R74, RZ, RZ, R14 ;  /* 0x000000ffff4a7224 */ /* 0x000fe200078e000e */
[----:B------:R-:W-:Y:S01]  /*15c0*/  MOV R72, 0x1720 ;  /* 0x0000172000487802 */ /* 0x000fe20000000f00 */
[----:B0-----:R-:W-:-:S02]  /*15d0*/  IMAD.U32 R48, RZ, RZ, UR8 ;  /* 0x00000008ff307e24 */ /* 0x001fc4000f8e00ff */
[----:B------:R-:W-:Y:S01]  /*15e0*/  @!P1 IMAD.MOV.U32 R48, RZ, RZ, R6 ;  /* 0x000000ffff309224 */ /* 0x000fe200078e0006 */
[----:B------:R-:W-:Y:S01]  /*15f0*/  @!P1 MOV R43, R45 ;  /* 0x0000002d002b9202 */ /* 0x000fe20000000f00 */
[----:B------:R-:W-:Y:S02]  /*1600*/  @!P1 IMAD.MOV.U32 R30, RZ, RZ, R34 ;  /* 0x000000ffff1e9224 */ /* 0x000fe400078e0022 */
[----:B------:R-:W-:Y:S02]  /*1610*/  @!P1 IMAD.MOV.U32 R31, RZ, RZ, R35 ;  /* 0x000000ffff1f9224 */ /* 0x000fe400078e0023 */
[----:B------:R-:W-:Y:S01]  /*1620*/  FMUL.FTZ R48, R48, 1 ;  /* 0x3f80000030307820 */ /* 0x000fe20000410000 */
[----:B------:R-:W-:Y:S02]  /*1630*/  @!P1 IMAD.MOV.U32 R62, RZ, RZ, R18 ;  /* 0x000000ffff3e9224 */ /* 0x000fe400078e0012 */
[----:B------:R-:W-:Y:S02]  /*1640*/  @!P1 IMAD.MOV.U32 R63, RZ, RZ, R19 ;  /* 0x000000ffff3f9224 */ /* 0x000fe400078e0013 */
[----:B------:R-:W-:Y:S01]  /*1650*/  @!P1 IMAD.MOV.U32 R42, RZ, RZ, R44 ;  /* 0x000000ffff2a9224 */ /* 0x000fe200078e002c */
[----:B------:R-:W-:Y:S01]  /*1660*/  DADD R30, R30, -R28 ;  /* 0x000000001e1e7229 */ /* 0x000fe2000000081c */
[----:B------:R-:W-:-:S02]  /*1670*/  @!P1 IMAD.MOV.U32 R44, RZ, RZ, R28 ;  /* 0x000000ffff2c9224 */ /* 0x000fc400078e001c */
[----:B------:R-:W-:Y:S01]  /*1680*/  @!P1 IMAD.MOV.U32 R45, RZ, RZ, R29 ;  /* 0x000000ffff2d9224 */ /* 0x000fe200078e001d */
[----:B------:R-:W-:Y:S01]  /*1690*/  DADD R62, -R32, R62 ;  /* 0x00000000203e7229 */ /* 0x000fe2000000013e */
[----:B------:R0:W1:Y:S01]  /*16a0*/  F2F.F64.F32 R28, R48 ;  /* 0x00000030001c7310 */ /* 0x0000620000201800 */
[----:B------:R-:W-:Y:S01]  /*16b0*/  DADD R46, -RZ, |R42| ;  /* 0x00000000ff2e7229 */ /* 0x000fe2000000052a */
[----:B------:R-:W-:Y:S02]  /*16c0*/  IMAD.MOV.U32 R69, RZ, RZ, R15 ;  /* 0x000000ffff457224 */ /* 0x000fe400078e000f */
[----:B------:R-:W-:Y:S02]  /*16d0*/  @!P1 IMAD.MOV.U32 R64, RZ, RZ, R16 ;  /* 0x000000ffff409224 */ /* 0x000fe400078e0010 */
[----:B------:R-:W-:Y:S01]  /*16e0*/  @!P1 IMAD.MOV.U32 R65, RZ, RZ, R17 ;  /* 0x000000ffff419224 */ /* 0x000fe200078e0011 */
[----:B------:R-:W-:-:S04]  /*16f0*/  DMUL R62, R24, R62 ;  /* 0x0000003e183e7228 */ /* 0x000fc80000000000 */
[----:B0-----:R-:W-:-:S07]  /*1700*/  IMAD.MOV.U32 R71, RZ, RZ, R47 ;  /* 0x000000ffff477224 */ /* 0x001fce00078e002f */
[----:B-1----:R-:W-:Y:S05]  /*1710*/  CALL.REL.NOINC `($_Z30focal_loss_forward_cuda_kernelILb1ELi2EdldfEvPT4_PT1_PKS2_PKT2_PKflllfff$__internal_accurate_pow) ;  /* 0x0000002000f47944 */ /* 0x002fea0003c00000 */
[----:B------:R-:W-:Y:S05]  /*1720*/  BSYNC.RECONVERGENT B3 ;  /* 0x0000000000037941 */ /* 0x000fea0003800200 */
.L_x_73:
[----:B------:R-:W-:Y:S01]  /*1730*/  DSETP.NEU.AND P4, PT, R42, RZ, PT ;  /* 0x000000ff2a00722a */ /* 0x000fe20003f8d000 */
[----:B------:R-:W-:Y:S01]  /*1740*/  PLOP3.LUT P5, PT, PT, PT, PT, 0x8, 0x80 ;  /* 0x000000000080781c */ /* 0x000fe20003fae170 */
[----:B------:R-:W-:Y:S01]  /*1750*/  DADD R48, R14, R42 ;  /* 0x000000000e307229 */ /* 0x000fe2000000002a */
[----:B------:R-:W-:Y:S01]  /*1760*/  BSSY.RECONVERGENT B3, `(.L_x_74) ;  /* 0x000002e000037945 */ /* 0x000fe20003800200 */
[----:B------:R-:W-:Y:S02]  /*1770*/  DADD R46, -RZ, -R24 ;  /* 0x00000000ff2e7229 */ /* 0x000fe40000000918 */
[----:B------:R-:W-:-:S06]  /*1780*/  ISETP.GE.OR P1, PT, R15, RZ, P4 ;  /* 0x000000ff0f00720c */ /* 0x000fcc0002726670 */
[----:B------:R-:W-:Y:S02]  /*1790*/  LOP3.LUT R48, R49, 0x7ff00000, RZ, 0xc0, !PT ;  /* 0x7ff0000031307812 */ /* 0x000fe400078ec0ff */
[----:B------:R-:W-:Y:S01]  /*17a0*/  @P4 DSETP.NEU.AND P3, PT, R22, R14, PT ;  /* 0x0000000e1600422a */ /* 0x000fe20003f6d000 */
[----:B------:R-:W-:Y:S02]  /*17b0*/  FSEL R49, R46, R24, !P2 ;  /* 0x000000182e317208 */ /* 0x000fe40005000000 */
[----:B------:R-:W-:Y:S02]  /*17c0*/  ISETP.NE.AND P6, PT, R48, 0x7ff00000, PT ;  /* 0x7ff000003000780c */ /* 0x000fe40003fc5270 */
[----:B------:R-:W-:Y:S02]  /*17d0*/  FSEL R50, R47, R25, !P2 ;  /* 0x000000192f327208 */ /* 0x000fe40005000000 */
[----:B------:R-:W-:Y:S02]  /*17e0*/  @P4 PLOP3.LUT P5, PT, P3, PT, PT, 0x80, 0x8 ;  /* 0x000000000008481c */ /* 0x000fe40001faf070 */
[----:B------:R-:W-:-:S02]  /*17f0*/  ISETP.GE.AND P3, PT, R43, RZ, PT ;  /* 0x000000ff2b00720c */ /* 0x000fc40003f66270 */
[----:B------:R-:W-:Y:S02]  /*1800*/  @!P4 SEL R46, R43, RZ, P0 ;  /* 0x000000ff2b2ec207 */ /* 0x000fe40000000000 */
[----:B------:R-:W-:Y:S01]  /*1810*/  FSEL R47, R49, R24, !P3 ;  /* 0x00000018312f7208 */ /* 0x000fe20005800000 */
[----:B------:R-:W-:Y:S01]  /*1820*/  @!P4 IMAD.MOV.U32 R24, RZ, RZ, RZ ;  /* 0x000000ffff18c224 */ /* 0x000fe200078e00ff */
[----:B------:R-:W-:Y:S02]  /*1830*/  FSEL R48, R50, R25, !P3 ;  /* 0x0000001932307208 */ /* 0x000fe40005800000 */
[----:B------:R-:W-:Y:S02]  /*1840*/  @!P1 LOP3.LUT R46, R46, 0x7ff00000, RZ, 0xfc, !PT ;  /* 0x7ff000002e2e9812 */ /* 0x000fe400078efcff */
[----:B------:R-:W-:Y:S02]  /*1850*/  @!P4 PLOP3.LUT P1, PT, P0, PT, PT, 0x80, 0x8 ;  /* 0x000000000008c81c */ /* 0x000fe4000072f070 */
[----:B------:R-:W-:-:S02]  /*1860*/  @P5 FSEL R47, R47, RZ, P3 ;  /* 0x000000ff2f2f5208 */ /* 0x000fc40001800000 */
[----:B------:R-:W-:Y:S02]  /*1870*/  @P5 FSEL R48, R48, -QNAN , P3 ;  /* 0xfff8000030305808 */ /* 0x000fe40001800000 */
[----:B------:R-:W-:Y:S01]  /*1880*/  @!P4 MOV R25, R46 ;  /* 0x0000002e0019c202 */ /* 0x000fe20000000f00 */
[----:B------:R-:W-:Y:S01]  /*1890*/  @P4 IMAD.MOV.U32 R24, RZ, RZ, R47 ;  /* 0x000000ffff184224 */ /* 0x000fe200078e002f */
[----:B------:R-:W-:Y:S01]  /*18a0*/  @P4 PLOP3.LUT P1, PT, P2, PT, PT, 0x8, 0x80 ;  /* 0x000000000080481c */ /* 0x000fe2000172e170 */
[----:B------:R-:W-:Y:S01]  /*18b0*/  @P4 IMAD.MOV.U32 R25, RZ, RZ, R48 ;  /* 0x000000ffff194224 */ /* 0x000fe200078e0030 */
[----:B------:R-:W-:Y:S11]  /*18c0*/  @P6 BRA `(.L_x_75) ;  /* 0x00000000005c6947 */ /* 0x000ff60003800000 */
[----:B------:R-:W0:Y:S02]  /*18d0*/  LDC R46, c[0x0][0x3c4] ;  /* 0x0000f100ff2e7b82 */ /* 0x000e240000000800 */
[----:B0-----:R-:W-:-:S13]  /*18e0*/  FSETP.NAN.FTZ.AND P2, PT, R46, R46, PT ;  /* 0x0000002e2e00720b */ /* 0x001fda0003f58000 */
[----:B------:R-:W-:-:S14]  /*18f0*/  DSETP.NUM.AND P2, PT, R42, R42, !P2 ;  /* 0x0000002a2a00722a */ /* 0x000fdc0005747000 */
[----:B------:R-:W-:Y:S01]  /*1900*/  @!P2 DADD R24, R14, R42 ;  /* 0x000000000e18a229 */ /* 0x000fe2000000002a */
[----:B------:R-:W-:Y:S10]  /*1910*/  @!P2 BRA `(.L_x_75) ;  /* 0x000000000048a947 */ /* 0x000ff40003800000 */
[----:B------:R-:W-:-:S14]  /*1920*/  DSETP.NEU.AND P2, PT, |R14|, +INF , PT ;  /* 0x7ff000000e00742a */ /* 0x000fdc0003f4d200 */
[----:B------:R-:W-:Y:S05]  /*1930*/  @P2 BRA `(.L_x_76) ;  /* 0x0000000000202947 */ /* 0x000fea0003800000 */
[----:B------:R-:W-:Y:S01]  /*1940*/  ISETP.GE.AND P2, PT, R15, RZ, PT ;  /* 0x000000ff0f00720c */ /* 0x000fe20003f46270 */
[----:B------:R-:W-:-:S06]  /*1950*/  DSETP.GT.AND P1, PT, |R42|, 1, PT ;  /* 0x3ff000002a00742a */ /* 0x000fcc0003f24200 */
[----:B------:R-:W-:Y:S01]  /*1960*/  SEL R24, RZ, 0x7ff00000, !P1 ;  /* 0x7ff00000ff187807 */ /* 0x000fe20004800000 */
[----:B------:R-:W-:-:S05]  /*1970*/  DSETP.NEU.AND P1, PT, R42, -1, PT ;  /* 0xbff000002a00742a */ /* 0x000fca0003f2d000 */
[----:B------:R-:W-:-:S04]  /*1980*/  @!P2 LOP3.LUT R24, R24, 0x7ff00000, RZ, 0x3c, !PT ;  /* 0x7ff000001818a812 */ /* 0x000fc800078e3cff */
[----:B------:R-:W-:Y:S01]  /*1990*/  SEL R25, R24, 0x3ff00000, P1 ;  /* 0x3ff0000018197807 */ /* 0x000fe20000800000 */
[----:B------:R-:W-:Y:S01]  /*19a0*/  IMAD.MOV.U32 R24, RZ, RZ, RZ ;  /* 0x000000ffff187224 */ /* 0x000fe200078e00ff */
[----:B------:R-:W-:Y:S06]  /*19b0*/  BRA `(.L_x_75) ;  /* 0x0000000000207947 */ /* 0x000fec0003800000 */
.L_x_76:
[----:B------:R-:W-:-:S14]  /*19c0*/  DSETP.NEU.AND P4, PT, |R42|, +INF , PT ;  /* 0x7ff000002a00742a */ /* 0x000fdc0003f8d200 */
[----:B------:R-:W-:Y:S01]  /*19d0*/  @!P4 LOP3.LUT R46, R15, 0x7fffffff, RZ, 0xc0, !PT ;  /* 0x7fffffff0f2ec812 */ /* 0x000fe200078ec0ff */
[----:B------:R-:W-:Y:S02]  /*19e0*/  @!P4 VIADD R47, R66, 0x80000000 ;  /* 0x80000000422fc836 */ /* 0x000fe40000000000 */
[----:B------:R-:W-:Y:S01]  /*19f0*/  @!P4 IMAD.MOV.U32 R24, RZ, RZ, RZ ;  /* 0x000000ffff18c224 */ /* 0x000fe200078e00ff */
[----:B------:R-:W-:-:S04]  /*1a00*/  @!P4 ISETP.NE.AND P2, PT, R46, 0x3fe00000, PT ;  /* 0x3fe000002e00c80c */ /* 0x000fc80003f45270 */
[----:B------:R-:W-:-:S04]  /*1a10*/  @!P4 SEL R47, R47, R66, P2 ;  /* 0x000000422f2fc207 */ /* 0x000fc80001000000 */
[----:B------:R-:W-:-:S04]  /*1a20*/  @!P4 SEL R47, R47, R66, P1 ;  /* 0x000000422f2fc207 */ /* 0x000fc80000800000 */
[----:B------:R-:W-:-:S07]  /*1a30*/  @!P4 SEL R25, R47, R66, !P3 ;  /* 0x000000422f19c207 */ /* 0x000fce0005800000 */
.L_x_75:
[----:B------:R-:W-:Y:S05]  /*1a40*/  BSYNC.RECONVERGENT B3 ;  /* 0x0000000000037941 */ /* 0x000fea0003800200 */
.L_x_74:
[----:B------:R-:W-:Y:S01]  /*1a50*/  DSETP.NEU.AND P2, PT, R42, 1, PT ;  /* 0x3ff000002a00742a */ /* 0x000fe20003f4d000 */
[----:B------:R-:W-:Y:S01]  /*1a60*/  FSETP.NEU.FTZ.AND P1, PT, RZ, UR7, PT ;  /* 0x00000007ff007c0b */ /* 0x000fe2000bf3d000 */
[----:B------:R-:W-:Y:S02]  /*1a70*/  DMUL R28, R28, R44 ;  /* 0x0000002c1c1c7228 */ /* 0x000fe40000000000 */
[----:B------:R-:W-:Y:S02]  /*1a80*/  DADD R40, R40, R62 ;  /* 0x0000000028287229 */ /* 0x000fe4000000003e */
[----:B------:R-:W-:Y:S02]  /*1a90*/  FSEL R24, R24, RZ, P2 ;  /* 0x000000ff18187208 */ /* 0x000fe40001000000 */
[----:B------:R-:W-:Y:S02]  /*1aa0*/  FSEL R25, R25, 1.875, P2 ;  /* 0x3ff0000019197808 */ /* 0x000fe40001000000 */
[----:B------:R-:W-:-:S02]  /*1ab0*/  FSEL R24, R24, RZ, P1 ;  /* 0x000000ff18187208 */ /* 0x000fc40000800000 */
[----:B------:R-:W-:Y:S01]  /*1ac0*/  FSEL R25, R25, 1.875, P1 ;  /* 0x3ff0000019197808 */ /* 0x000fe20000800000 */
[----:B------:R-:W-:-:S05]  /*1ad0*/  DFMA R28, R28, R40, -R30 ;  /* 0x000000281c1c722b */ /* 0x000fca000000081e */
[----:B------:R-:W-:-:S08]  /*1ae0*/  DMUL R24, R64, R24 ;  /* 0x0000001840187228 */ /* 0x000fd00000000000 */
[C---:B------:R-:W-:Y:S02]  /*1af0*/  DMUL R28, R24.reuse, R28 ;  /* 0x0000001c181c7228 */ /* 0x040fe40000000000 */
[----:B------:R-:W-:-:S11]  /*1b00*/  DFMA R12, R24, R40, R12 ;  /* 0x00000028180c722b */ /* 0x000fd6000000000c */
.L_x_63:
[----:B------:R-:W-:Y:S05]  /*1b10*/  BSYNC.RECONVERGENT B2 ;  /* 0x0000000000027941 */ /* 0x000fea0003800200 */
.L_x_62:
[----:B------:R-:W-:Y:S01]  /*1b20*/  IADD3 R70, P2, PT, R70, 0x1, RZ ;  /* 0x0000000146467810 */ /* 0x000fe20007f5e0ff */
[----:B------:R-:W-:Y:S01]  /*1b30*/  BSSY.RECONVERGENT B2, `(.L_x_77) ;  /* 0x000013a000027945 */ /* 0x000fe20003800200 */
[----:B------:R-:W-:Y:S02]  /*1b40*/  CS2R R30, SRZ ;  /* 0x00000000001e7805 */ /* 0x000fe4000001ff00 */
[----:B------:R-:W-:Y:S01]  /*1b50*/  ISETP.GE.U32.AND P1, PT, R70, UR18, PT ;  /* 0x0000001246007c0c */ /* 0x000fe2000bf26070 */
[----:B------:R-:W-:-:S05]  /*1b60*/  IMAD.X R67, RZ, RZ, R67, P2 ;  /* 0x000000ffff437224 */ /* 0x000fca00010e0643 */
[----:B------:R-:W-:-:S13]  /*1b70*/  ISETP.GE.AND.EX P1, PT, R67, UR19, PT, P1 ;  /* 0x0000001343007c0c */ /* 0x000fda000bf26310 */
[----:B------:R-:W-:Y:S05]  /*1b80*/  @P1 BRA `(.L_x_78) ;  /* 0x0000001000d01947 */ /* 0x000fea0003800000 */
[----:B------:R-:W-:Y:S01]  /*1b90*/  MOV R40, 0x652b82fe ;  /* 0x652b82fe00287802 */ /* 0x000fe20000000f00 */
[----:B------:R-:W-:Y:S01]  /*1ba0*/  IMAD.MOV.U32 R41, RZ, RZ, 0x3ff71547 ;  /* 0x3ff71547ff297424 */ /* 0x000fe200078e00ff */
[----:B------:R-:W-:Y:S01]  /*1bb0*/  MOV R49, 0x3c7abc9e ;  /* 0x3c7abc9e00317802 */ /* 0x000fe20000000f00 */
[----:B------:R-:W-:Y:S01]  /*1bc0*/  IMAD.MOV.U32 R42, RZ, RZ, 0x652b82fe ;  /* 0x652b82feff2a7424 */ /* 0x000fe200078e00ff */
[----:B------:R-:W-:Y:S01]  /*1bd0*/  BSSY.RECONVERGENT B3, `(.L_x_79) ;  /* 0x000004b000037945 */ /* 0x000fe20003800200 */
[----:B------:R-:W-:Y:S01]  /*1be0*/  IMAD.MOV.U32 R43, RZ, RZ, 0x3ff71547 ;  /* 0x3ff71547ff2b7424 */ /* 0x000fe200078e00ff */
[----:B-----5:R-:W-:Y:S01]  /*1bf0*/  FSETP.GEU.FTZ.AND P3, PT, |R27|, 4.1917929649353027344, PT ;  /* 0x4086232b1b00780b */ /* 0x020fe20003f7e200 */
[C---:B------:R-:W-:Y:S01]  /*1c00*/  DFMA R40, R26.reuse, -R40, 6.75539944105574400000e+15 ;  /* 0x433800001a28742b */ /* 0x040fe20000000828 */
[----:B------:R-:W-:Y:S02]  /*1c10*/  IMAD.MOV.U32 R46, RZ, RZ, -0x105c611 ;  /* 0xfefa39efff2e7424 */ /* 0x000fe400078e00ff */
[----:B------:R-:W-:Y:S01]  /*1c20*/  IMAD.MOV.U32 R47, RZ, RZ, 0x3fe62e42 ;  /* 0x3fe62e42ff2f7424 */ /* 0x000fe200078e00ff */
[----:B------:R-:W-:Y:S01]  /*1c30*/  DFMA R42, R26, R42, 6.75539944105574400000e+15 ;  /* 0x433800001a2a742b */ /* 0x000fe2000000002a */
[----:B------:R-:W-:-:S02]  /*1c40*/  IMAD.MOV.U32 R48, RZ, RZ, 0x3b39803f ;  /* 0x3b39803fff307424 */ /* 0x000fc400078e00ff */
[----:B------:R-:W-:Y:S01]  /*1c50*/  IMAD.MOV.U32 R50, RZ, RZ, 0x69ce2bdf ;  /* 0x69ce2bdfff327424 */ /* 0x000fe200078e00ff */
[----:B------:R-:W-:Y:S01]  /*1c60*/  DADD R30, R40, -6.75539944105574400000e+15 ;  /* 0xc3380000281e7429 */ /* 0x000fe20000000000 */
[----:B------:R-:W-:-:S03]  /*1c70*/  IMAD.MOV.U32 R51, RZ, RZ, 0x3e5ade15 ;  /* 0x3e5ade15ff337424 */ /* 0x000fc600078e00ff */
[----:B------:R-:W-:-:S04]  /*1c80*/  DADD R44, R42, -6.75539944105574400000e+15 ;  /* 0xc33800002a2c7429 */ /* 0x000fc80000000000 */
[----:B------:R-:W-:-:S04]  /*1c90*/  DFMA R24, R30, -R46, -R26 ;  /* 0x8000002e1e18722b */ /* 0x000fc8000000081a */
[----:B------:R-:W-:-:S04]  /*1ca0*/  DFMA R46, R44, -R46, R26 ;  /* 0x8000002e2c2e722b */ /* 0x000fc8000000001a */
[----:B------:R-:W-:-:S04]  /*1cb0*/  DFMA R30, R30, -R48, R24 ;  /* 0x800000301e1e722b */ /* 0x000fc80000000018 */
[----:B------:R-:W-:Y:S01]  /*1cc0*/  DFMA R24, R44, -R48, R46 ;  /* 0x800000302c18722b */ /* 0x000fe2000000002e */
[----:B------:R-:W-:Y:S02]  /*1cd0*/  IMAD.MOV.U32 R46, RZ, RZ, -0x35dec16 ;  /* 0xfca213eaff2e7424 */ /* 0x000fe400078e00ff */
[----:B------:R-:W-:Y:S02]  /*1ce0*/  IMAD.MOV.U32 R47, RZ, RZ, 0x3e928af3 ;  /* 0x3e928af3ff2f7424 */ /* 0x000fe400078e00ff */
[----:B------:R-:W-:Y:S02]  /*1cf0*/  IMAD.MOV.U32 R48, RZ, RZ, 0x62401315 ;  /* 0x62401315ff307424 */ /* 0x000fe400078e00ff */
[----:B------:R-:W-:Y:S02]  /*1d00*/  IMAD.MOV.U32 R49, RZ, RZ, 0x3ec71dee ;  /* 0x3ec71deeff317424 */ /* 0x000fe400078e00ff */
[-CC-:B------:R-:W-:Y:S02]  /*1d10*/  DFMA R44, R30, R50.reuse, R46.reuse ;  /* 0x000000321e2c722b */ /* 0x180fe4000000002e */
[----:B------:R-:W-:-:S02]  /*1d20*/  DFMA R46, R24, R50, R46 ;  /* 0x00000032182e722b */ /* 0x000fc4000000002e */
[----:B------:R-:W-:-:S04]  /*1d30*/  DADD R50, -RZ, -R26 ;  /* 0x00000000ff327229 */ /* 0x000fc8000000091a */
[--C-:B------:R-:W-:Y:S02]  /*1d40*/  DFMA R44, R30, R44, R48.reuse ;  /* 0x0000002c1e2c722b */ /* 0x100fe40000000030 */
[----:B------:R-:W-:Y:S01]  /*1d50*/  DFMA R46, R24, R46, R48 ;  /* 0x0000002e182e722b */ /* 0x000fe20000000030 */
[----:B------:R-:W-:Y:S01]  /*1d60*/  MOV R48, 0x7c89eb71 ;  /* 0x7c89eb7100307802 */ /* 0x000fe20000000f00 */
[----:B------:R-:W-:Y:S02]  /*1d70*/  IMAD.MOV.U32 R49, RZ, RZ, 0x3efa0199 ;  /* 0x3efa0199ff317424 */ /* 0x000fe400078e00ff */
[----:B------:R-:W-:-:S04]  /*1d80*/  FSETP.GEU.FTZ.AND P1, PT, |R51|, 4.1917929649353027344, PT ;  /* 0x4086232b3300780b */ /* 0x000fc80003f3e200 */
[--C-:B------:R-:W-:Y:S02]  /*1d90*/  DFMA R44, R30, R44, R48.reuse ;  /* 0x0000002c1e2c722b */ /* 0x100fe40000000030 */
[----:B------:R-:W-:Y:S01]  /*1da0*/  DFMA R46, R24, R46, R48 ;  /* 0x0000002e182e722b */ /* 0x000fe20000000030 */
[----:B------:R-:W-:Y:S02]  /*1db0*/  IMAD.MOV.U32 R48, RZ, RZ, 0x14761f65 ;  /* 0x14761f65ff307424 */ /* 0x000fe400078e00ff */
[----:B------:R-:W-:-:S06]  /*1dc0*/  IMAD.MOV.U32 R49, RZ, RZ, 0x3f2a01a0 ;  /* 0x3f2a01a0ff317424 */ /* 0x000fcc00078e00ff */
[--C-:B------:R-:W-:Y:S02]  /*1dd0*/  DFMA R44, R30, R44, R48.reuse ;  /* 0x0000002c1e2c722b */ /* 0x100fe40000000030 */
[----:B------:R-:W-:Y:S01]  /*1de0*/  DFMA R46, R24, R46, R48 ;  /* 0x0000002e182e722b */ /* 0x000fe20000000030 */
[----:B------:R-:W-:Y:S02]  /*1df0*/  IMAD.MOV.U32 R48, RZ, RZ, 0x1852b7af ;  /* 0x1852b7afff307424 */ /* 0x000fe400078e00ff */
[----:B------:R-:W-:-:S06]  /*1e00*/  IMAD.MOV.U32 R49, RZ, RZ, 0x3f56c16c ;  /* 0x3f56c16cff317424 */ /* 0x000fcc00078e00ff */
[--C-:B------:R-:W-:Y:S02]  /*1e10*/  DFMA R44, R30, R44, R48.reuse ;  /* 0x0000002c1e2c722b */ /* 0x100fe40000000030 */
[----:B------:R-:W-:Y:S01]  /*1e20*/  DFMA R46, R24, R46, R48 ;  /* 0x0000002e182e722b */ /* 0x000fe20000000030 */
[----:B------:R-:W-:Y:S01]  /*1e30*/  IMAD.MOV.U32 R48, RZ, RZ, 0x11122322 ;  /* 0x11122322ff307424 */ /* 0x000fe200078e00ff */
[----:B------:R-:W-:-:S06]  /*1e40*/  MOV R49, 0x3f811111 ;  /* 0x3f81111100317802 */ /* 0x000fcc0000000f00 */
        /* <DEDUP_REMOVED lines=13> */
[----:B------:R-:W-:-:S06]  /*1f20*/  DFMA R46, R24, R46, R48 ;  /* 0x0000002e182e722b */ /* 0x000fcc0000000030 */
[----:B------:R-:W-:Y:S02]  /*1f30*/  DFMA R44, R30, R44, 1 ;  /* 0x3ff000001e2c742b */ /* 0x000fe4000000002c */
[----:B------:R-:W-:-:S06]  /*1f40*/  DFMA R48, R24, R46, 1 ;  /* 0x3ff000001830742b */ /* 0x000fcc000000002e */
[----:B------:R-:W-:Y:S02]  /*1f50*/  DFMA R46, R30, R44, 1 ;  /* 0x3ff000001e2e742b */ /* 0x000fe4000000002c */
[----:B------:R-:W-:-:S08]  /*1f60*/  DFMA R44, R24, R48, 1 ;  /* 0x3ff00000182c742b */ /* 0x000fd00000000030 */
[----:B------:R-:W-:Y:S01]  /*1f70*/  LEA R31, R40, R47, 0x14 ;  /* 0x0000002f281f7211 */ /* 0x000fe200078ea0ff */
[----:B------:R-:W-:Y:S02]  /*1f80*/  IMAD.MOV.U32 R30, RZ, RZ, R46 ;  /* 0x000000ffff1e7224 */ /* 0x000fe400078e002e */
[----:B------:R-:W-:Y:S02]  /*1f90*/  IMAD R25, R42, 0x100000, R45 ;  /* 0x001000002a197824 */ /* 0x000fe400078e022d */
[----:B------:R-:W-:Y:S01]  /*1fa0*/  IMAD.MOV.U32 R24, RZ, RZ, R44 ;  /* 0x000000ffff187224 */ /* 0x000fe200078e002c */
[----:B------:R-:W-:Y:S06]  /*1fb0*/  @!P1 BRA `(.L_x_80) ;  /* 0x0000000000309947 */ /* 0x000fec0003800000 */
[----:B------:R-:W-:Y:S01]  /*1fc0*/  FSETP.GEU.FTZ.AND P2, PT, |R51|, 4.2275390625, PT ;  /* 0x408748003300780b */ /* 0x000fe20003f5e200 */
[C---:B------:R-:W-:Y:S02]  /*1fd0*/  DADD R48, -R26.reuse, +INF ;  /* 0x7ff000001a307429 */ /* 0x040fe40000000100 */
[----:B------:R-:W-:-:S08]  /*1fe0*/  DSETP.GT.AND P1, PT, R26, RZ, PT ;  /* 0x000000ff1a00722a */ /* 0x000fd00003f24000 */
[----:B------:R-:W-:Y:S02]  /*1ff0*/  FSEL R31, R49, RZ, !P1 ;  /* 0x000000ff311f7208 */ /* 0x000fe40004800000 */
[----:B------:R-:W-:-:S04]  /*2000*/  @!P2 LEA.HI R30, R40, R40, RZ, 0x1 ;  /* 0x00000028281ea211 */ /* 0x000fc800078f08ff */
[----:B------:R-:W-:Y:S02]  /*2010*/  @!P2 SHF.R.S32.HI R41, RZ, 0x1, R30 ;  /* 0x00000001ff29a819 */ /* 0x000fe4000001141e */
[----:B------:R-:W-:-:S03]  /*2020*/  FSEL R30, R48, RZ, !P1 ;  /* 0x000000ff301e7208 */ /* 0x000fc60004800000 */
[----:B------:R-:W-:Y:S02]  /*2030*/  @!P2 IMAD.IADD R40, R40, 0x1, -R41 ;  /* 0x000000012828a824 */ /* 0x000fe400078e0a29 */
[----:B------:R-:W-:-:S03]  /*2040*/  @!P2 IMAD R47, R41, 0x100000, R47 ;  /* 0x00100000292fa824 */ /* 0x000fc600078e022f */
[----:B------:R-:W-:Y:S01]  /*2050*/  @!P2 LEA R41, R40, 0x3ff00000, 0x14 ;  /* 0x3ff000002829a811 */ /* 0x000fe200078ea0ff */
[----:B------:R-:W-:-:S06]  /*2060*/  @!P2 IMAD.MOV.U32 R40, RZ, RZ, RZ ;  /* 0x000000ffff28a224 */ /* 0x000fcc00078e00ff */
[----:B------:R-:W-:-:S11]  /*2070*/  @!P2 DMUL R30, R46, R40 ;  /* 0x000000282e1ea228 */ /* 0x000fd60000000000 */
.L_x_80:
[----:B------:R-:W-:Y:S05]  /*2080*/  BSYNC.RECONVERGENT B3 ;  /* 0x0000000000037941 */ /* 0x000fea0003800200 */
.L_x_79:
[----:B------:R-:W-:Y:S04]  /*2090*/  BSSY.RECONVERGENT B3, `(.L_x_81) ;  /* 0x000000e000037945 */ /* 0x000fe80003800200 */
[----:B------:R-:W-:Y:S05]  /*20a0*/  @!P3 BRA `(.L_x_82) ;  /* 0x000000000030b947 */ /* 0x000fea0003800000 */
[----:B------:R-:W-:Y:S01]  /*20b0*/  FSETP.GEU.FTZ.AND P1, PT, |R27|, 4.2275390625, PT ;  /* 0x408748001b00780b */ /* 0x000fe20003f3e200 */
[C---:B------:R-:W-:Y:S02]  /*20c0*/  DADD R46, R26.reuse, +INF ;  /* 0x7ff000001a2e7429 */ /* 0x040fe40000000000 */
[----:B------:R-:W-:-:S08]  /*20d0*/  DSETP.GEU.AND P2, PT, R26, RZ, PT ;  /* 0x000000ff1a00722a */ /* 0x000fd00003f4e000 */
[----:B------:R-:W-:Y:S02]  /*20e0*/  FSEL R25, R47, RZ, P2 ;  /* 0x000000ff2f197208 */ /* 0x000fe40001000000 */
[----:B------:R-:W-:-:S04]  /*20f0*/  @!P1 LEA.HI R24, R42, R42, RZ, 0x1 ;  /* 0x0000002a2a189211 */ /* 0x000fc800078f08ff */
[----:B------:R-:W-:Y:S02]  /*2100*/  @!P1 SHF.R.S32.HI R41, RZ, 0x1, R24 ;  /* 0x00000001ff299819 */ /* 0x000fe40000011418 */
[----:B------:R-:W-:Y:S02]  /*2110*/  FSEL R24, R46, RZ, P2 ;  /* 0x000000ff2e187208 */ /* 0x000fe40001000000 */
[----:B------:R-:W-:Y:S01]  /*2120*/  @!P1 IADD3 R40, PT, PT, R42, -R41, RZ ;  /* 0x800000292a289210 */ /* 0x000fe20007ffe0ff */
[----:B------:R-:W-:-:S03]  /*2130*/  @!P1 IMAD R45, R41, 0x100000, R45 ;  /* 0x00100000292d9824 */ /* 0x000fc600078e022d */
[----:B------:R-:W-:Y:S01]  /*2140*/  @!P1 LEA R41, R40, 0x3ff00000, 0x14 ;  /* 0x3ff0000028299811 */ /* 0x000fe200078ea0ff */
[----:B------:R-:W-:-:S06]  /*2150*/  @!P1 IMAD.MOV.U32 R40, RZ, RZ, RZ ;  /* 0x000000ffff289224 */ /* 0x000fcc00078e00ff */
[----:B------:R-:W-:-:S11]  /*2160*/  @!P1 DMUL R24, R44, R40 ;  /* 0x000000282c189228 */ /* 0x000fd60000000000 */
.L_x_82:
[----:B------:R-:W-:Y:S05]  /*2170*/  BSYNC.RECONVERGENT B3 ;  /* 0x0000000000037941 */ /* 0x000fea0003800200 */
.L_x_81:
[----:B------:R-:W-:Y:S01]  /*2180*/  DADD R46, R30, 1 ;  /* 0x3ff000001e2e7429 */ /* 0x000fe20000000000 */
[----:B------:R-:W-:Y:S05]  /*2190*/  BSSY.RECONVERGENT B3, `(.L_x_83) ;  /* 0x0000010000037945 */ /* 0x000fea0003800200 */
        /* <DEDUP_REMOVED lines=9> */
[----:B------:R-:W-:Y:S01]  /*2230*/  LOP3.LUT R40, R47, 0x7fffffff, RZ, 0xc0, !PT ;  /* 0x7fffffff2f287812 */ /* 0x000fe200078ec0ff */
[----:B------:R-:W-:Y:S01]  /*2240*/  IMAD.MOV.U32 R44, RZ, RZ, R46 ;  /* 0x000000ffff2c7224 */ /* 0x000fe200078e002e */
[----:B------:R-:W-:Y:S01]  /*2250*/  MOV R46, 0x2290 ;  /* 0x00002290002e7802 */ /* 0x000fe20000000f00 */
[----:B------:R-:W-:Y:S02]  /*2260*/  IMAD.MOV.U32 R45, RZ, RZ, R47 ;  /* 0x000000ffff2d7224 */ /* 0x000fe400078e002f */
[----:B------:R-:W-:-:S07]  /*2270*/  VIADD R47, R40, 0xfff00000 ;  /* 0xfff00000282f7836 */ /* 0x000fce0000000000 */
[----:B------:R-:W-:Y:S05]  /*2280*/  CALL.REL.NOINC `($__internal_3_$__cuda_sm20_dblrcp_rn_slowpath_v3) ;  /* 0x0000001000187944 */ /* 0x000fea0003c00000 */
.L_x_84:
[----:B------:R-:W-:Y:S05]  /*2290*/  BSYNC.RECONVERGENT B3 ;  /* 0x0000000000037941 */ /* 0x000fea0003800200 */
.L_x_83:
[----:B------:R-:W-:Y:S01]  /*22a0*/  DSETP.GE.AND P3, PT, R26, RZ, PT ;  /* 0x000000ff1a00722a */ /* 0x000fe20003f66000 */
[----:B------:R-:W-:Y:S01]  /*22b0*/  IADD3 R39, P5, PT, R8, 0x1, RZ ;  /* 0x0000000108277810 */ /* 0x000fe20007fbe0ff */
[----:B------:R-:W-:Y:S01]  /*22c0*/  BSSY.RECONVERGENT B3, `(.L_x_85) ;  /* 0x0000058000037945 */ /* 0x000fe20003800200 */
[----:B------:R-:W-:Y:S02]  /*22d0*/  MOV R50, 0xfffffc01 ;  /* 0xfffffc0100327802 */ /* 0x000fe40000000f00 */
[----:B------:R-:W-:Y:S01]  /*22e0*/  ISETP.NE.U32.AND P1, PT, R39, R38, PT ;  /* 0x000000262700720c */ /* 0x000fe20003f25070 */
[----:B------:R-:W-:Y:S01]  /*22f0*/  IMAD.X R39, RZ, RZ, R9, P5 ;  /* 0x000000ffff277224 */ /* 0x000fe200028e0609 */
[----:B------:R-:W-:Y:S02]  /*2300*/  FSEL R44, R30, R24, P3 ;  /* 0x000000181e2c7208 */ /* 0x000fe40001800000 */
[----:B------:R-:W-:Y:S02]  /*2310*/  FSEL R45, R31, R25, P3 ;  /* 0x000000191f2d7208 */ /* 0x000fe40001800000 */
[----:B------:R-:W-:-:S04]  /*2320*/  ISETP.NE.AND.EX P1, PT, R39, R68, PT, P1 ;  /* 0x000000442700720c */ /* 0x000fc80003f25310 */
[----:B------:R-:W-:-:S10]  /*2330*/  DADD R44, R44, 1 ;  /* 0x3ff000002c2c7429 */ /* 0x000fd40000000000 */
[----:B------:R-:W-:Y:S01]  /*2340*/  ISETP.GT.AND P4, PT, R45, 0xfffff, PT ;  /* 0x000fffff2d00780c */ /* 0x000fe20003f84270 */
[----:B------:R-:W-:Y:S01]  /*2350*/  IMAD.MOV.U32 R25, RZ, RZ, R45 ;  /* 0x000000ffff197224 */ /* 0x000fe200078e002d */
[----:B------:R-:W-:-:S11]  /*2360*/  MOV R24, R44 ;  /* 0x0000002c00187202 */ /* 0x000fd60000000f00 */
[----:B------:R-:W-:Y:S01]  /*2370*/  @!P4 DMUL R24, R24, 1.80143985094819840000e+16 ;  /* 0x435000001818c828 */ /* 0x000fe20000000000 */
[----:B------:R-:W-:-:S09]  /*2380*/  @!P4 IMAD.MOV.U32 R50, RZ, RZ, -0x435 ;  /* 0xfffffbcbff32c424 */ /* 0x000fd200078e00ff */
[----:B------:R-:W-:Y:S02]  /*2390*/  @!P4 IMAD.MOV.U32 R45, RZ, RZ, R25 ;  /* 0x000000ffff2dc224 */ /* 0x000fe400078e0019 */
[----:B------:R-:W-:Y:S02]  /*23a0*/  @!P4 IMAD.MOV.U32 R44, RZ, RZ, R24 ;  /* 0x000000ffff2cc224 */ /* 0x000fe400078e0018 */
[----:B------:R-:W-:-:S05]  /*23b0*/  VIADD R30, R45, 0xffffffff ;  /* 0xffffffff2d1e7836 */ /* 0x000fca0000000000 */
[----:B------:R-:W-:-:S13]  /*23c0*/  ISETP.GE.U32.AND P2, PT, R30, 0x7fefffff, PT ;  /* 0x7fefffff1e00780c */ /* 0x000fda0003f46070 */
[----:B------:R-:W-:Y:S01]  /*23d0*/  @P2 IMAD.MOV.U32 R30, RZ, RZ, 0x0 ;  /* 0x00000000ff1e2424 */ /* 0x000fe200078e00ff */
[----:B------:R-:W-:Y:S01]  /*23e0*/  @P2 LOP3.LUT P5, RZ, R25, 0x7fffffff, RZ, 0xc0, !PT ;  /* 0x7fffffff19ff2812 */ /* 0x000fe200078ac0ff */
[----:B------:R-:W-:-:S06]  /*23f0*/  @P2 IMAD.MOV.U32 R31, RZ, RZ, 0x7ff00000 ;  /* 0x7ff00000ff1f2424 */ /* 0x000fcc00078e00ff */
[----:B------:R-:W-:-:S10]  /*2400*/  @P2 DFMA R30, R24, R30, +INF ;  /* 0x7ff00000181e242b */ /* 0x000fd4000000001e */
[----:B------:R-:W-:Y:S02]  /*2410*/  @P2 FSEL R42, R30, RZ, P5 ;  /* 0x000000ff1e2a2208 */ /* 0x000fe40002800000 */
[----:B------:R-:W-:Y:S01]  /*2420*/  @P2 FSEL R43, R31, -QNAN , P5 ;  /* 0xfff000001f2b2808 */ /* 0x000fe20002800000 */
[----:B------:R-:W-:Y:S06]  /*2430*/  @P2 BRA `(.L_x_86) ;  /* 0x0000000400002947 */ /* 0x000fec0003800000 */
[----:B------:R-:W-:Y:S01]  /*2440*/  LOP3.LUT R24, R45, 0xfffff, RZ, 0xc0, !PT ;  /* 0x000fffff2d187812 */ /* 0x000fe200078ec0ff */
[----:B------:R-:W-:Y:S01]  /*2450*/  IMAD.MOV.U32 R30, RZ, RZ, RZ ;  /* 0x000000ffff1e7224 */ /* 0x000fe200078e00ff */
[----:B------:R-:W-:Y:S01]  /*2460*/  MOV R48, 0x8b7a8b04 ;  /* 0x8b7a8b0400307802 */ /* 0x000fe20000000f00 */
[----:B------:R-:W-:Y:S01]  /*2470*/  IMAD.MOV.U32 R49, RZ, RZ, 0x3ed0ee25 ;  /* 0x3ed0ee25ff317424 */ /* 0x000fe200078e00ff */
[----:B------:R-:W-:Y:S01]  /*2480*/  LOP3.LUT R25, R24, 0x3ff00000, RZ, 0xfc, !PT ;  /* 0x3ff0000018197812 */ /* 0x000fe200078efcff */
[----:B------:R-:W-:Y:S01]  /*2490*/  IMAD.MOV.U32 R24, RZ, RZ, R44 ;  /* 0x000000ffff187224 */ /* 0x000fe200078e002c */
[----:B------:R-:W-:Y:S01]  /*24a0*/  UMOV UR8, 0x3ae80f1e ;  /* 0x3ae80f1e00087882 */ /* 0x000fe20000000000 */
[----:B------:R-:W-:Y:S01]  /*24b0*/  UMOV UR9, 0x3eb1380b ;  /* 0x3eb1380b00097882 */ /* 0x000fe20000000000 */
[----:B------:R-:W-:Y:S01]  /*24c0*/  ISETP.GE.U32.AND P2, PT, R25, 0x3ff6a09f, PT ;  /* 0x3ff6a09f1900780c */ /* 0x000fe20003f46070 */
[----:B------:R-:W-:Y:S01]  /*24d0*/  IMAD.MOV.U32 R51, RZ, RZ, 0x43300000 ;  /* 0x43300000ff337424 */ /* 0x000fe200078e00ff */
[----:B------:R-:W-:Y:S01]  /*24e0*/  LEA.HI R50, R45, R50, RZ, 0xc ;  /* 0x000000322d327211 */ /* 0x000fe200078f60ff */
[----:B------:R-:W-:Y:S01]  /*24f0*/  UMOV UR24, 0x80000000 ;  /* 0x8000000000187882 */ /* 0x000fe20000000000 */
[----:B------:R-:W-:-:S09]  /*2500*/  UMOV UR25, 0x43300000 ;  /* 0x4330000000197882 */ /* 0x000fd20000000000 */
[----:B------:R-:W-:Y:S02]  /*2510*/  @P2 VIADD R31, R25, 0xfff00000 ;  /* 0xfff00000191f2836 */ /* 0x000fe40000000000 */
[----:B------:R-:W-:Y:S02]  /*2520*/  @P2 VIADD R50, R50, 0x1 ;  /* 0x0000000132322836 */ /* 0x000fe40000000000 */
[----:B------:R-:W-:-:S03]  /*2530*/  @P2 IMAD.MOV.U32 R25, RZ, RZ, R31 ;  /* 0x000000ffff192224 */ /* 0x000fc600078e001f */
[----:B------:R-:W-:-:S03]  /*2540*/  LOP3.LUT R50, R50, 0x80000000, RZ, 0x3c, !PT ;  /* 0x8000000032327812 */ /* 0x000fc600078e3cff */
        /* <DEDUP_REMOVED lines=46> */
[----:B------:R-:W-:-:S11]  /*2830*/  DADD R42, R24, R46 ;  /* 0x00000000182a7229 */ /* 0x000fd6000000002e */
.L_x_86:
[----:B------:R-:W-:Y:S05]  /*2840*/  BSYNC.RECONVERGENT B3 ;  /* 0x0000000000037941 */ /* 0x000fea0003800200 */
.L_x_85:
[----:B------:R-:W0:Y:S01]  /*2850*/  LDCU UR8, c[0x0][0x3c4] ;  /* 0x00007880ff0877ac */ /* 0x000e220008000800 */
[----:B------:R-:W-:Y:S01]  /*2860*/  ISETP.LT.OR P2, PT, R37, RZ, P1 ;  /* 0x000000ff2500720c */ /* 0x000fe20000f41670 */
[----:B------:R-:W-:Y:S01]  /*2870*/  DADD R38, -R40, 1 ;  /* 0x3ff0000028267429 */ /* 0x000fe20000000100 */
[----:B------:R-:W-:Y:S01]  /*2880*/  IMAD.MOV.U32 R30, RZ, RZ, R32 ;  /* 0x000000ffff1e7224 */ /* 0x000fe200078e0020 */
[----:B------:R-:W-:Y:S01]  /*2890*/  DADD R44, -RZ, -R26 ;  /* 0x00000000ff2c7229 */ /* 0x000fe2000000091a */
[----:B------:R-:W-:Y:S01]  /*28a0*/  IMAD.MOV.U32 R31, RZ, RZ, R33 ;  /* 0x000000ffff1f7224 */ /* 0x000fe200078e0021 */
[----:B------:R-:W-:Y:S01]  /*28b0*/  MOV R37, R41 ;  /* 0x0000002900257202 */ /* 0x000fe20000000f00 */
[----:B------:R-:W-:Y:S01]  /*28c0*/  IMAD.MOV.U32 R36, RZ, RZ, R40 ;  /* 0x000000ffff247224 */ /* 0x000fe200078e0028 */
[----:B------:R-:W-:Y:S01]  /*28d0*/  ISETP.NE.U32.AND P1, PT, R4, RZ, PT ;  /* 0x000000ff0400720c */ /* 0x000fe20003f25070 */
[----:B------:R-:W-:Y:S01]  /*28e0*/  IMAD.MOV.U32 R24, RZ, RZ, 0x0 ;  /* 0x00000000ff187424 */ /* 0x000fe200078e00ff */
[----:B------:R-:W-:Y:S01]  /*28f0*/  BSSY.RECONVERGENT B3, `(.L_x_87) ;  /* 0x000001f000037945 */ /* 0x000fe20003800200 */
[----:B------:R-:W-:Y:S01]  /*2900*/  IMAD.MOV.U32 R25, RZ, RZ, 0x3ff00000 ;  /* 0x3ff00000ff197424 */ /* 0x000fe200078e00ff */
[----:B------:R-:W-:Y:S01]  /*2910*/  ISETP.NE.AND.EX P1, PT, R5, -0x80000000, PT, P1 ;  /* 0x800000000500780c */ /* 0x000fe20003f25310 */
[----:B------:R-:W-:Y:S01]  /*2920*/  IMAD.MOV.U32 R74, RZ, RZ, R14 ;  /* 0x000000ffff4a7224 */ /* 0x000fe200078e000e */
[----:B------:R-:W-:Y:S01]  /*2930*/  FSEL R44, R44, RZ, !P3 ;  /* 0x000000ff2c2c7208 */ /* 0x000fe20005800000 */
[----:B------:R-:W-:Y:S01]  /*2940*/  @!P2 IMAD.MOV.U32 R30, RZ, RZ, R34 ;  /* 0x000000ffff1ea224 */ /* 0x000fe200078e0022 */
[----:B------:R-:W-:Y:S01]  /*2950*/  FSEL R45, R45, RZ, !P3 ;  /* 0x000000ff2d2d7208 */ /* 0x000fe20005800000 */
[----:B------:R-:W-:Y:S01]  /*2960*/  @!P2 IMAD.MOV.U32 R31, RZ, RZ, R35 ;  /* 0x000000ffff1fa224 */ /* 0x000fe200078e0023 */
[----:B0-----:R-:W-:Y:S01]  /*2970*/  MOV R48, UR8 ;  /* 0x0000000800307c02 */ /* 0x001fe20008000f00 */
[----:B------:R-:W-:Y:S01]  /*2980*/  @!P2 IMAD.MOV.U32 R48, RZ, RZ, R6 ;  /* 0x000000ffff30a224 */ /* 0x000fe200078e0006 */
[----:B------:R-:W-:Y:S01]  /*2990*/  MOV R72, 0x2ae0 ;  /* 0x00002ae000487802 */ /* 0x000fe20000000f00 */
[----:B------:R-:W-:Y:S01]  /*29a0*/  @!P2 IMAD.MOV.U32 R36, RZ, RZ, R38 ;  /* 0x000000ffff24a224 */ /* 0x000fe200078e0026 */
[----:B------:R-:W-:Y:S01]  /*29b0*/  DADD R42, R42, R44 ;  /* 0x000000002a2a7229 */ /* 0x000fe2000000002c */
[----:B------:R-:W-:Y:S01]  /*29c0*/  @!P2 IMAD.MOV.U32 R38, RZ, RZ, R40 ;  /* 0x000000ffff26a224 */ /* 0x000fe200078e0028 */
[----:B------:R-:W-:Y:S01]  /*29d0*/  DADD R30, R30, -R40 ;  /* 0x000000001e1e7229 */ /* 0x000fe20000000828 */
[----:B------:R-:W-:-:S02]  /*29e0*/  @!P2 IMAD.MOV.U32 R24, RZ, RZ, R18 ;  /* 0x000000ffff18a224 */ /* 0x000fc400078e0012 */
[----:B------:R-:W-:Y:S01]  /*29f0*/  FMUL.FTZ R40, R48, 1 ;  /* 0x3f80000030287820 */ /* 0x000fe20000410000 */
[----:B------:R-:W-:Y:S01]  /*2a00*/  @!P2 IMAD.MOV.U32 R25, RZ, RZ, R19 ;  /* 0x000000ffff19a224 */ /* 0x000fe200078e0013 */
[----:B------:R-:W-:Y:S01]  /*2a10*/  MOV R45, R21 ;  /* 0x00000015002d7202 */ /* 0x000fe20000000f00 */
[----:B------:R-:W-:Y:S02]  /*2a20*/  @!P2 IMAD.MOV.U32 R37, RZ, RZ, R39 ;  /* 0x000000ffff25a224 */ /* 0x000fe400078e0027 */
[----:B------:R-:W-:Y:S02]  /*2a30*/  @!P2 IMAD.MOV.U32 R39, RZ, RZ, R41 ;  /* 0x000000ffff27a224 */ /* 0x000fe400078e0029 */
[----:B------:R-:W0:Y:S01]  /*2a40*/  F2F.F64.F32 R40, R40 ;  /* 0x0000002800287310 */ /* 0x000e220000201800 */
[----:B------:R-:W-:Y:S01]  /*2a50*/  DADD R24, -R32, R24 ;  /* 0x0000000020187229 */ /* 0x000fe20000000118 */
[----:B------:R-:W-:Y:S01]  /*2a60*/  IMAD.MOV.U32 R44, RZ, RZ, R20 ;  /* 0x000000ffff2c7224 */ /* 0x000fe200078e0014 */
[----:B------:R-:W-:Y:S01]  /*2a70*/  DADD R46, -RZ, |R36| ;  /* 0x00000000ff2e7229 */ /* 0x000fe20000000524 */
[----:B------:R-:W-:-:S02]  /*2a80*/  IMAD.MOV.U32 R69, RZ, RZ, R15 ;  /* 0x000000ffff457224 */ /* 0x000fc400078e000f */
[----:B------:R-:W-:Y:S02]  /*2a90*/  @!P2 IMAD.MOV.U32 R44, RZ, RZ, R16 ;  /* 0x000000ffff2ca224 */ /* 0x000fe400078e0010 */
[----:B------:R-:W-:Y:S01]  /*2aa0*/  @!P2 IMAD.MOV.U32 R45, RZ, RZ, R17 ;  /* 0x000000ffff2da224 */ /* 0x000fe200078e0011 */
[----:B------:R-:W-:-:S04]  /*2ab0*/  DMUL R26, R26, R24 ;  /* 0x000000181a1a7228 */ /* 0x000fc80000000000 */
[----:B------:R-:W-:-:S07]  /*2ac0*/  IMAD.MOV.U32 R71, RZ, RZ, R47 ;  /* 0x000000ffff477224 */ /* 0x000fce00078e002f */
[----:B0-----:R-:W-:Y:S05]  /*2ad0*/  CALL.REL.NOINC `($_Z30focal_loss_forward_cuda_kernelILb1ELi2EdldfEvPT4_PT1_PKS2_PKT2_PKflllfff$__internal_accurate_pow) ;  /* 0x0000001000047944 */ /* 0x001fea0003c00000 */
[----:B------:R-:W-:Y:S05]  /*2ae0*/  BSYNC.RECONVERGENT B3 ;  /* 0x0000000000037941 */ /* 0x000fea0003800200 */
.L_x_87:
        /* <DEDUP_REMOVED lines=14> */
[----:B------:R-:W-:Y:S02]  /*2bd0*/  FSEL R24, R47, R24, !P2 ;  /* 0x000000182f187208 */ /* 0x000fe40005000000 */
[----:B------:R-:W-:Y:S02]  /*2be0*/  FSEL R25, R48, R25, !P2 ;  /* 0x0000001930197208 */ /* 0x000fe40005000000 */
[----:B------:R-:W-:Y:S02]  /*2bf0*/  @!P5 LOP3.LUT R46, R46, 0x7ff00000, RZ, 0xfc, !PT ;  /* 0x7ff000002e2ed812 */ /* 0x000fe400078efcff */
[----:B------:R-:W-:Y:S02]  /*2c00*/  @P3 PLOP3.LUT P1, PT, P1, PT, PT, 0x8, 0x80 ;  /* 0x000000000080381c */ /* 0x000fe40000f2e170 */
[----:B------:R-:W-:Y:S01]  /*2c10*/  @P4 FSEL R24, R24, RZ, P2 ;  /* 0x000000ff18184208 */ /* 0x000fe20001000000 */
[----:B------:R-:W-:Y:S01]  /*2c20*/  @!P3 IMAD.MOV.U32 R24, RZ, RZ, RZ ;  /* 0x000000ffff18b224 */ /* 0x000fe200078e00ff */
[----:B------:R-:W-:-:S02]  /*2c30*/  @P4 FSEL R25, R25, -QNAN , P2 ;  /* 0xfff8000019194808 */ /* 0x000fc40001000000 */
[----:B------:R-:W-:Y:S02]  /*2c40*/  @!P3 PLOP3.LUT P1, PT, P0, PT, PT, 0x80, 0x8 ;  /* 0x000000000008b81c */ /* 0x000fe4000072f070 */
[----:B------:R-:W-:Y:S01]  /*2c50*/  @!P3 MOV R25, R46 ;  /* 0x0000002e0019b202 */ /* 0x000fe20000000f00 */
[----:B------:R-:W-:Y:S10]  /*2c60*/  @P6 BRA `(.L_x_89) ;  /* 0x0000000000646947 */ /* 0x000ff40003800000 */
[----:B------:R-:W0:Y:S02]  /*2c70*/  LDC R46, c[0x0][0x3c4] ;  /* 0x0000f100ff2e7b82 */ /* 0x000e240000000800 */
[----:B0-----:R-:W-:-:S13]  /*2c80*/  FSETP.NAN.FTZ.AND P3, PT, R46, R46, PT ;  /* 0x0000002e2e00720b */ /* 0x001fda0003f78000 */
[----:B------:R-:W-:-:S14]  /*2c90*/  DSETP.NAN.OR P3, PT, R36, R36, P3 ;  /* 0x000000242400722a */ /* 0x000fdc0001f68400 */
[----:B------:R-:W-:Y:S05]  /*2ca0*/  @P3 BRA `(.L_x_90) ;  /* 0x0000000000503947 */ /* 0x000fea0003800000 */
[----:B------:R-:W-:-:S14]  /*2cb0*/  DSETP.NEU.AND P3, PT, |R14|, +INF , PT ;  /* 0x7ff000000e00742a */ /* 0x000fdc0003f6d200 */
[----:B------:R-:W-:Y:S05]  /*2cc0*/  @!P3 BRA `(.L_x_91) ;  /* 0x000000000028b947 */ /* 0x000fea0003800000 */
[----:B------:R-:W-:-:S14]  /*2cd0*/  DSETP.NEU.AND P3, PT, |R36|, +INF , PT ;  /* 0x7ff000002400742a */ /* 0x000fdc0003f6d200 */
[----:B------:R-:W-:Y:S05]  /*2ce0*/  @P3 BRA `(.L_x_89) ;  /* 0x0000000000443947 */ /* 0x000fea0003800000 */
[----:B------:R-:W-:Y:S01]  /*2cf0*/  LOP3.LUT R24, R15, 0x7fffffff, RZ, 0xc0, !PT ;  /* 0x7fffffff0f187812 */ /* 0x000fe200078ec0ff */
[----:B------:R-:W-:-:S03]  /*2d00*/  VIADD R25, R66, 0x80000000 ;  /* 0x8000000042197836 */ /* 0x000fc60000000000 */
[----:B------:R-:W-:Y:S01]  /*2d10*/  ISETP.NE.AND P3, PT, R24, 0x3fe00000, PT ;  /* 0x3fe000001800780c */ /* 0x000fe20003f65270 */
[----:B------:R-:W-:-:S03]  /*2d20*/  IMAD.MOV.U32 R24, RZ, RZ, RZ ;  /* 0x000000ffff187224 */ /* 0x000fc600078e00ff */
[----:B------:R-:W-:-:S04]  /*2d30*/  SEL R25, R25, R66, P3 ;  /* 0x0000004219197207 */ /* 0x000fc80001800000 */
[----:B------:R-:W-:-:S04]  /*2d40*/  SEL R25, R25, R66, P1 ;  /* 0x0000004219197207 */ /* 0x000fc80000800000 */
[----:B------:R-:W-:Y:S01]  /*2d50*/  SEL R25, R25, R66, !P2 ;  /* 0x0000004219197207 */ /* 0x000fe20005000000 */
[----:B------:R-:W-:Y:S06]  /*2d60*/  BRA `(.L_x_89) ;  /* 0x0000000000247947 */ /* 0x000fec0003800000 */
.L_x_91:
        /* <DEDUP_REMOVED lines=8> */
.L_x_90:
[----:B------:R-:W-:-:S11]  /*2df0*/  DADD R24, R14, R36 ;  /* 0x000000000e187229 */ /* 0x000fd60000000024 */
.L_x_89:
[----:B------:R-:W-:Y:S05]  /*2e00*/  BSYNC.RECONVERGENT B3 ;  /* 0x0000000000037941 */ /* 0x000fea0003800200 */
.L_x_88:
        /* <DEDUP_REMOVED lines=12> */
.L_x_78:
[----:B------:R-:W-:Y:S05]  /*2ed0*/  BSYNC.RECONVERGENT B2 ;  /* 0x0000000000027941 */ /* 0x000fea0003800200 */
.L_x_77:
[----:B-----5:R-:W-:-:S04]  /*2ee0*/  IADD3 R24, P1, PT, R7, UR20, RZ ;  /* 0x0000001407187c10 */ /* 0x020fc8000ff3e0ff */
[----:B------:R-:W-:-:S05]  /*2ef0*/  IADD3.X R25, PT, PT, R10, UR21, RZ, P1, !PT ;  /* 0x000000150a197c10 */ /* 0x000fca0008ffe4ff */
[----:B------:R1:W-:Y:S04]  /*2f00*/  STG.E.128 desc[UR16][R24.64], R28 ;  /* 0x0000001c18007986 */ /* 0x0003e8000c101d10 */
.L_x_61:
[----:B------:R-:W-:Y:S05]  /*2f10*/  BSYNC.RECONVERGENT B1 ;  /* 0x0000000000017941 */ /* 0x000fea0003800200 */
.L_x_60:
[C---:B------:R-:W-:Y:S02]  /*2f20*/  IADD3 R8, P1, PT, R11.reuse, R8, RZ ;  /* 0x000000080b087210 */ /* 0x040fe40007f3e0ff */
[----:B------:R-:W-:-:S03]  /*2f30*/  LEA R7, P2, R11, R7, 0x3 ;  /* 0x000000070b077211 */ /* 0x000fc600078418ff */
[----:B------:R-:W-:Y:S01]  /*2f40*/  IMAD.X R9, RZ, RZ, R9, P1 ;  /* 0x000000ffff097224 */ /* 0x000fe200008e0609 */
[----:B------:R-:W-:Y:S02]  /*2f50*/  ISETP.GE.U32.AND P1, PT, R8, UR4, PT ;  /* 0x0000000408007c0c */ /* 0x000fe4000bf26070 */
[----:B------:R-:W-:Y:S02]  /*2f60*/  LEA.HI.X R10, R11, R10, RZ, 0x3, P2 ;  /* 0x0000000a0b0a7211 */ /* 0x000fe400010f1cff */
[----:B------:R-:W-:-:S13]  /*2f70*/  ISETP.GE.AND.EX P1, PT, R9, UR6, PT, P1 ;  /* 0x0000000609007c0c */ /* 0x000fda000bf26310 */
[----:B------:R-:W-:Y:S05]  /*2f80*/  @!P1 BRA `(.L_x_92) ;  /* 0xffffffd400089947 */ /* 0x000fea000383ffff */
.L_x_56:
[----:B------:R-:W-:Y:S05]  /*2f90*/  BSYNC.RECONVERGENT B0 ;  /* 0x0000000000007941 */ /* 0x000fea0003800200 */
.L_x_55:
[----:B------:R-:W2:Y:S01]  /*2fa0*/  S2UR UR5, SR_CgaCtaId ;  /* 0x00000000000579c3 */ /* 0x000ea20000008800 */
[----:B------:R-:W-:Y:S01]  /*2fb0*/  UMOV UR4, 0x400 ;  /* 0x0000040000047882 */ /* 0x000fe20000000000 */
[----:B------:R-:W-:Y:S02]  /*2fc0*/  ISETP.GE.U32.AND P0, PT, R3, 0x2, PT ;  /* 0x000000020300780c */ /* 0x000fe40003f06070 */
[----:B------:R-:W-:Y:S01]  /*2fd0*/  ISETP.NE.AND P1, PT, R2, RZ, PT ;  /* 0x000000ff0200720c */ /* 0x000fe20003f25270 */
[----:B--2---:R-:W-:-:S06]  /*2fe0*/  ULEA UR4, UR5, UR4, 0x18 ;  /* 0x0000000405047291 */ /* 0x004fcc000f8ec0ff */
[----:B------:R-:W-:-:S05]  /*2ff0*/  LEA R9, R2, UR4, 0x3 ;  /* 0x0000000402097c11 */ /* 0x000fca000f8e18ff */
[----:B------:R2:W-:Y:S01]  /*3000*/  STS.64 [R9], R12 ;  /* 0x0000000c09007388 */ /* 0x0005e20000000a00 */
[----:B------:R-:W-:Y:S06]  /*3010*/  BAR.SYNC.DEFER_BLOCKING 0x0 ;  /* 0x0000000000007b1d */ /* 0x000fec0000010000 */
[----:B------:R-:W-:Y:S05]  /*3020*/  @!P0 BRA `(.L_x_93) ;  /* 0x00000000002c8947 */ /* 0x000fea0003800000 */
.L_x_94:
[----:B------:R-:W-:-:S04]  /*3030*/  SHF.R.U32.HI R10, RZ, 0x1, R3 ;  /* 0x00000001ff0a7819 */ /* 0x000fc80000011603 */
[----:B------:R-:W-:-:S13]  /*3040*/  ISETP.GE.U32.AND P0, PT, R2, R10, PT ;  /* 0x0000000a0200720c */ /* 0x000fda0003f06070 */
[----:B------:R-:W-:Y:S01]  /*3050*/  @!P0 IMAD R8, R10, 0x8, R9 ;  /* 0x000000080a088824 */ /* 0x000fe200078e0209 */
[----:B------:R-:W-:Y:S04]  /*3060*/  @!P0 LDS.64 R6, [R9] ;  /* 0x0000000009068984 */ /* 0x000fe80000000a00 */
[----:B------:R-:W3:Y:S02]  /*3070*/  @!P0 LDS.64 R4, [R8] ;  /* 0x0000000008048984 */ /* 0x000ee40000000a00 */
[----:B---3--:R-:W-:-:S07]  /*3080*/  @!P0 DADD R4, R4, R6 ;  /* 0x0000000004048229 */ /* 0x008fce0000000006 */
[----:B------:R3:W-:Y:S01]  /*3090*/  @!P0 STS.64 [R9], R4 ;  /* 0x0000000409008388 */ /* 0x0007e20000000a00 */
[----:B------:R-:W-:Y:S01]  /*30a0*/  BAR.SYNC.DEFER_BLOCKING 0x0 ;  /* 0x0000000000007b1d */ /* 0x000fe20000010000 */
[----:B------:R-:W-:Y:S01]  /*30b0*/  ISETP.GT.U32.AND P0, PT, R3, 0x3, PT ;  /* 0x000000030300780c */ /* 0x000fe20003f04070 */
[----:B------:R-:W-:-:S12]  /*30c0*/  IMAD.MOV.U32 R3, RZ, RZ, R10 ;  /* 0x000000ffff037224 */ /* 0x000fd800078e000a */
[----:B---3--:R-:W-:Y:S05]  /*30d0*/  @P0 BRA `(.L_x_94) ;  /* 0xfffffffc00d40947 */ /* 0x008fea000383ffff */
.L_x_93:
[----:B------:R-:W-:Y:S05]  /*30e0*/  @P1 EXIT ;  /* 0x000000000000194d */ /* 0x000fea0003800000 */
[----:B-----5:R-:W-:Y:S01]  /*30f0*/  FMUL.FTZ R0, R0, 1 ;  /* 0x3f80000000007820 */ /* 0x020fe20000410000 */
[----:B------:R-:W3:Y:S01]  /*3100*/  S2UR UR5, SR_CgaCtaId ;  /* 0x00000000000579c3 */ /* 0x000ee20000008800 */
[----:B------:R-:W-:Y:S02]  /*3110*/  UMOV UR4, 0x400 ;  /* 0x0000040000047882 */ /* 0x000fe40000000000 */
[----:B------:R-:W4:Y:S08]  /*3120*/  F2F.F64.F32 R4, R0 ;  /* 0x0000000000047310 */ /* 0x000f300000201800 */
[----:B----4-:R-:W2:Y:S01]  /*3130*/  MUFU.RCP64H R7, R5 ;  /* 0x0000000500077308 */ /* 0x010ea20000001800 */
[----:B------:R-:W-:-:S04]  /*3140*/  IADD3 R6, PT, PT, R5, 0x300402, RZ ;  /* 0x0030040205067810 */ /* 0x000fc80007ffe0ff */
[----:B------:R-:W-:Y:S01]  /*3150*/  FSETP.GEU.AND P0, PT, |R6|, 5.8789094863358348022e-39, PT ;  /* 0x004004020600780b */ /* 0x000fe20003f0e200 */
[----:B---3--:R-:W-:-:S09]  /*3160*/  ULEA UR4, UR5, UR4, 0x18 ;  /* 0x0000000405047291 */ /* 0x008fd2000f8ec0ff */
[----:B------:R-:W3:Y:S01]  /*3170*/  LDS.64 R2, [UR4] ;  /* 0x00000004ff027984 */ /* 0x000ee20008000a00 */
[----:B--2---:R-:W-:-:S08]  /*3180*/  DFMA R8, -R4, R6, 1 ;  /* 0x3ff000000408742b */ /* 0x004fd00000000106 */
        /* <DEDUP_REMOVED lines=10> */
[----:B01-3--:R-:W-:Y:S05]  /*3230*/  CALL.REL.NOINC `($__internal_3_$__cuda_sm20_dblrcp_rn_slowpath_v3) ;  /* 0x00000000002c7944 */ /* 0x00bfea0003c00000 */
[----:B------:R-:W-:Y:S02]  /*3240*/  IMAD.MOV.U32 R8, RZ, RZ, R40 ;  /* 0x000000ffff087224 */ /* 0x000fe400078e0028 */
[----:B------:R-:W-:-:S07]  /*3250*/  IMAD.MOV.U32 R9, RZ, RZ, R41 ;  /* 0x000000ffff097224 */ /* 0x000fce00078e0029 */
.L_x_95:
[----:B---3--:R-:W-:Y:S01]  /*3260*/  DMUL R2, R2, R8 ;  /* 0x0000000802027228 */ /* 0x008fe20000000000 */
[----:B------:R-:W2:Y:S01]  /*3270*/  LDC.64 R4, c[0x0][0x380] ;  /* 0x0000e000ff047b82 */ /* 0x000ea20000000a00 */
[----:B------:R-:W-:Y:S01]  /*3280*/  UMOV UR4, 0xf0000000 ;  /* 0xf000000000047882 */ /* 0x000fe20000000000 */
[----:B------:R-:W-:-:S03]  /*3290*/  UMOV UR5, 0x380fffff ;  /* 0x380fffff00057882 */ /* 0x000fc60000000000 */
[----:B------:R-:W3:Y:S02]  /*32a0*/  F2F.F32.F64 R7, R2 ;  /* 0x0000000200077310 */ /* 0x000ee40000301000 */
[----:B------:R-:W-:-:S14]  /*32b0*/  DSETP.GEU.AND P0, PT, |R2|, UR4, PT ;  /* 0x0000000402007e2a */ /* 0x000fdc000bf0e200 */
[----:B---3--:R-:W-:-:S05]  /*32c0*/  @!P0 FMUL R7, R7, 1.175494350822287508e-38 ;  /* 0x0080000007078820 */ /* 0x008fca0000400000 */
[----:B--2---:R-:W-:Y:S01]  /*32d0*/  REDG.E.ADD.F32.FTZ.RN.STRONG.GPU desc[UR16][R4.64], R7 ;  /* 0x00000007040079a6 */ /* 0x004fe2000c12f310 */
[----:B------:R-:W-:Y:S05]  /*32e0*/  EXIT ;  /* 0x000000000000794d */ /* 0x000fea0003800000 */
        .weak           $__internal_3_$__cuda_sm20_dblrcp_rn_slowpath_v3
        .type           $__internal_3_$__cuda_sm20_dblrcp_rn_slowpath_v3,@function
        .size           $__internal_3_$__cuda_sm20_dblrcp_rn_slowpath_v3,($__internal_4_$__cuda_sm20_div_s64 - $__internal_3_$__cuda_sm20_dblrcp_rn_slowpath_v3)
$__internal_3_$__cuda_sm20_dblrcp_rn_slowpath_v3:
[----:B------:R-:W-:Y:S01]  /*32f0*/  IMAD.MOV.U32 R40, RZ, RZ, R44 ;  /* 0x000000ffff287224 */ /* 0x000fe200078e002c */
[----:B------:R-:W-:Y:S01]  /*3300*/  MOV R41, R45 ;  /* 0x0000002d00297202 */ /* 0x000fe20000000f00 */
[----:B------:R-:W-:Y:S05]  /*3310*/  BSSY.RECONVERGENT B4, `(.L_x_96) ;  /* 0x0000025000047945 */ /* 0x000fea0003800200 */
[----:B------:R-:W-:-:S14]  /*3320*/  DSETP.GTU.AND P1, PT, |R40|, +INF , PT ;  /* 0x7ff000002800742a */ /* 0x000fdc0003f2c200 */
[----:B------:R-:W-:Y:S05]  /*3330*/  @P1 BRA `(.L_x_97) ;  /* 0x0000000000801947 */ /* 0x000fea0003800000 */
[----:B------:R-:W-:-:S05]  /*3340*/  LOP3.LUT R44, R45, 0x7fffffff, RZ, 0xc0, !PT ;  /* 0x7fffffff2d2c7812 */ /* 0x000fca00078ec0ff */
[----:B------:R-:W-:-:S05]  /*3350*/  VIADD R42, R44, 0xffffffff ;  /* 0xffffffff2c2a7836 */ /* 0x000fca0000000000 */
[----:B------:R-:W-:-:S13]  /*3360*/  ISETP.GE.U32.AND P1, PT, R42, 0x7fefffff, PT ;  /* 0x7fefffff2a00780c */ /* 0x000fda0003f26070 */
[----:B------:R-:W-:Y:S01]  /*3370*/  @P1 LOP3.LUT R43, R41, 0x7ff00000, RZ, 0x3c, !PT ;  /* 0x7ff00000292b1812 */ /* 0x000fe200078e3cff */
[----:B------:R-:W-:Y:S01]  /*3380*/  @P1 IMAD.MOV.U32 R42, RZ, RZ, RZ ;  /* 0x000000ffff2a1224 */ /* 0x000fe200078e00ff */
[----:B------:R-:W-:Y:S06]  /*3390*/  @P1 BRA `(.L_x_98) ;  /* 0x0000000000701947 */ /* 0x000fec0003800000 */
[----:B------:R-:W-:-:S13]  /*33a0*/  ISETP.GE.U32.AND P1, PT, R44, 0x1000001, PT ;  /* 0x010000012c00780c */ /* 0x000fda0003f26070 */
[----:B------:R-:W-:Y:S05]  /*33b0*/  @!P1 BRA `(.L_x_99) ;  /* 0x0000000000389947 */ /* 0x000fea0003800000 */
[----:B------:R-:W-:Y:S02]  /*33c0*/  VIADD R43, R41, 0xc0200000 ;  /* 0xc0200000292b7836 */ /* 0x000fe40000000000 */
[----:B------:R-:W-:Y:S02]  /*33d0*/  IMAD.MOV.U32 R42, RZ, RZ, R40 ;  /* 0x000000ffff2a7224 */ /* 0x000fe400078e0028 */
[----:B------:R-:W0:Y:S01]  /*33e0*/  MUFU.RCP64H R45, R43 ;  /* 0x0000002b002d7308 */ /* 0x000e220000001800 */
[----:B------:R-:W-:-:S06]  /*33f0*/  IMAD.MOV.U32 R44, RZ, RZ, R47 ;  /* 0x000000ffff2c7224 */ /* 0x000fcc00078e002f */
[----:B0-----:R-:W-:-:S08]  /*3400*/  DFMA R48, -R42, R44, 1 ;  /* 0x3ff000002a30742b */ /* 0x001fd0000000012c */
[----:B------:R-:W-:-:S08]  /*3410*/  DFMA R48, R48, R48, R48 ;  /* 0x000000303030722b */ /* 0x000fd00000000030 */
[----:B------:R-:W-:-:S08]  /*3420*/  DFMA R48, R44, R48, R44 ;  /* 0x000000302c30722b */ /* 0x000fd0000000002c */
[----:B------:R-:W-:-:S08]  /*3430*/  DFMA R44, -R42, R48, 1 ;  /* 0x3ff000002a2c742b */ /* 0x000fd00000000130 */
[----:B------:R-:W-:-:S08]  /*3440*/  DFMA R44, R48, R44, R48 ;  /* 0x0000002c302c722b */ /* 0x000fd00000000030 */
[----:B------:R-:W-:-:S08]  /*3450*/  DMUL R44, R44, 2.2250738585072013831e-308 ;  /* 0x001000002c2c7828 */ /* 0x000fd00000000000 */
[----:B------:R-:W-:-:S08]  /*3460*/  DFMA R40, -R40, R44, 1 ;  /* 0x3ff000002828742b */ /* 0x000fd0000000012c */
[----:B------:R-:W-:-:S08]  /*3470*/  DFMA R40, R40, R40, R40 ;  /* 0x000000282828722b */ /* 0x000fd00000000028 */
[----:B------:R-:W-:Y:S01]  /*3480*/  DFMA R42, R44, R40, R44 ;  /* 0x000000282c2a722b */ /* 0x000fe2000000002c */
[----:B------:R-:W-:Y:S10]  /*3490*/  BRA `(.L_x_98) ;  /* 0x0000000000307947 */ /* 0x000ff40003800000 */
.L_x_99:
[----:B------:R-:W-:Y:S01]  /*34a0*/  DMUL R40, R40, 8.11296384146066816958e+31 ;  /* 0x4690000028287828 */ /* 0x000fe20000000000 */
[----:B------:R-:W-:-:S05]  /*34b0*/  IMAD.MOV.U32 R42, RZ, RZ, R47 ;  /* 0x000000ffff2a7224 */ /* 0x000fca00078e002f */
[----:B------:R-:W0:Y:S02]  /*34c0*/  MUFU.RCP64H R43, R41 ;  /* 0x00000029002b7308 */ /* 0x000e240000001800 */
[----:B0-----:R-:W-:-:S08]  /*34d0*/  DFMA R44, -R40, R42, 1 ;  /* 0x3ff00000282c742b */ /* 0x001fd0000000012a */
[----:B------:R-:W-:-:S08]  /*34e0*/  DFMA R44, R44, R44, R44 ;  /* 0x0000002c2c2c722b */ /* 0x000fd0000000002c */
[----:B------:R-:W-:-:S08]  /*34f0*/  DFMA R44, R42, R44, R42 ;  /* 0x0000002c2a2c722b */ /* 0x000fd0000000002a */
[----:B------:R-:W-:-:S08]  /*3500*/  DFMA R42, -R40, R44, 1 ;  /* 0x3ff00000282a742b */ /* 0x000fd0000000012c */
[----:B------:R-:W-:-:S08]  /*3510*/  DFMA R42, R44, R42, R44 ;  /* 0x0000002a2c2a722b */ /* 0x000fd0000000002c */
[----:B------:R-:W-:Y:S01]  /*3520*/  DMUL R42, R42, 8.11296384146066816958e+31 ;  /* 0x469000002a2a7828 */ /* 0x000fe20000000000 */
[----:B------:R-:W-:Y:S10]  /*3530*/  BRA `(.L_x_98) ;  /* 0x0000000000087947 */ /* 0x000ff40003800000 */
.L_x_97:
[----:B------:R-:W-:Y:S02]  /*3540*/  LOP3.LUT R43, R41, 0x80000, RZ, 0xfc, !PT ;  /* 0x00080000292b7812 */ /* 0x000fe400078efcff */
[----:B------:R-:W-:-:S07]  /*3550*/  MOV R42, R40 ;  /* 0x00000028002a7202 */ /* 0x000fce0000000f00 */
.L_x_98:
[----:B------:R-:W-:Y:S05]  /*3560*/  BSYNC.RECONVERGENT B4 ;  /* 0x0000000000047941 */ /* 0x000fea0003800200 */
.L_x_96:
[----:B------:R-:W-:Y:S02]  /*3570*/  IMAD.MOV.U32 R47, RZ, RZ, 0x0 ;  /* 0x00000000ff2f7424 */ /* 0x000fe400078e00ff */
[----:B------:R-:W-:Y:S02]  /*3580*/  IMAD.MOV.U32 R40, RZ, RZ, R42 ;  /* 0x000000ffff287224 */ /* 0x000fe400078e002a */
[----:B------:R-:W-:Y:S01]  /*3590*/  IMAD.MOV.U32 R41, RZ, RZ, R43 ;  /* 0x000000ffff297224 */ /* 0x000fe200078e002b */
[----:B------:R-:W-:Y:S06]  /*35a0*/  RET.REL.NODEC R46 `(_Z30focal_loss_forward_cuda_kernelILb1ELi2EdldfEvPT4_PT1_PKS2_PKT2_PKflllfff) ;  /* 0xffffffc82e947950 */ /* 0x000fec0003c3ffff */
        .weak           $__internal_4_$__cuda_sm20_div_s64
        .type           $__internal_4_$__cuda_sm20_div_s64,@function
        .size           $__internal_4_$__cuda_sm20_div_s64,($_Z30focal_loss_forward_cuda_kernelILb1ELi2EdldfEvPT4_PT1_PKS2_PKT2_PKflllfff$__internal_accurate_pow - $__internal_4_$__cuda_sm20_div_s64)
$__internal_4_$__cuda_sm20_div_s64:
        /* <DEDUP_REMOVED lines=15> */
[----:B------:R-:W-:-:S04]  /*36a0*/  IMAD.HI.U32 R28, R26, R31, RZ ;  /* 0x0000001f1a1c7227 */ /* 0x000fc800078e00ff */
[----:B------:R-:W-:Y:S02]  /*36b0*/  IMAD.X R37, RZ, RZ, ~R29, P1 ;  /* 0x000000ffff257224 */ /* 0x000fe400008e0e1d */
[----:B------:R-:W-:Y:S02]  /*36c0*/  IMAD.MOV.U32 R29, RZ, RZ, R26 ;  /* 0x000000ffff1d7224 */ /* 0x000fe400078e001a */
[-C--:B------:R-:W-:Y:S02]  /*36d0*/  IMAD R39, R27, R37.reuse, RZ ;  /* 0x000000251b277224 */ /* 0x080fe400078e02ff */
[----:B------:R-:W-:-:S04]  /*36e0*/  IMAD.WIDE.U32 R28, P1, R26, R37, R28 ;  /* 0x000000251a1c7225 */ /* 0x000fc8000782001c */
[----:B------:R-:W-:-:S04]  /*36f0*/  IMAD.HI.U32 R25, R27, R37, RZ ;  /* 0x000000251b197227 */ /* 0x000fc800078e00ff */
[----:B------:R-:W-:Y:S01]  /*3700*/  IMAD.HI.U32 R28, P2, R27, R31, R28 ;  /* 0x0000001f1b1c7227 */ /* 0x000fe2000784001c */
[----:B------:R-:W-:-:S04]  /*3710*/  IADD3.X R25, PT, PT, R25, R27, RZ, P1, !PT ;  /* 0x0000001b19197210 */ /* 0x000fc80000ffe4ff */
[----:B------:R-:W-:-:S04]  /*3720*/  IADD3 R29, P3, PT, R39, R28, RZ ;  /* 0x0000001c271d7210 */ /* 0x000fc80007f7e0ff */
[----:B------:R-:W-:Y:S01]  /*3730*/  IADD3.X R25, PT, PT, RZ, RZ, R25, P3, P2 ;  /* 0x000000ffff197210 */ /* 0x000fe20001fe4419 */
[----:B------:R-:W-:-:S04]  /*3740*/  IMAD.WIDE.U32 R26, R29, UR8, RZ ;  /* 0x000000081d1a7c25 */ /* 0x000fc8000f8e00ff */
[----:B------:R-:W-:Y:S01]  /*3750*/  IMAD R28, R29, UR9, R27 ;  /* 0x000000091d1c7c24 */ /* 0x000fe2000f8e021b */
[----:B------:R-:W-:Y:S02]  /*3760*/  IADD3 R31, P1, PT, RZ, -R26, RZ ;  /* 0x8000001aff1f7210 */ /* 0x000fe40007f3e0ff */
[-C--:B------:R-:W-:Y:S01]  /*3770*/  IADD3 R27, P5, PT, RZ, -R8.reuse, RZ ;  /* 0x80000008ff1b7210 */ /* 0x080fe20007fbe0ff */
[----:B------:R-:W-:Y:S02]  /*3780*/  IMAD R26, R25, UR8, R28 ;  /* 0x00000008191a7c24 */ /* 0x000fe4000f8e021c */
[----:B------:R-:W-:Y:S01]  /*3790*/  IMAD.HI.U32 R28, R29, R31, RZ ;  /* 0x0000001f1d1c7227 */ /* 0x000fe200078e00ff */
[----:B------:R-:W-:-:S03]  /*37a0*/  SEL R36, R27, R8, !P4 ;  /* 0x000000081b247207 */ /* 0x000fc60006000000 */
[----:B------:R-:W-:Y:S02]  /*37b0*/  IMAD.X R26, RZ, RZ, ~R26, P1 ;  /* 0x000000ffff1a7224 */ /* 0x000fe400008e0e1a */
[----:B------:R-:W-:Y:S02]  /*37c0*/  IMAD.X R30, RZ, RZ, ~R9, P5 ;  /* 0x000000ffff1e7224 */ /* 0x000fe400028e0e09 */
[----:B------:R-:W-:-:S03]  /*37d0*/  IMAD.WIDE.U32 R28, P1, R29, R26, R28 ;  /* 0x0000001a1d1c7225 */ /* 0x000fc6000782001c */
[----:B------:R-:W-:Y:S01]  /*37e0*/  SEL R30, R30, R9, !P4 ;  /* 0x000000091e1e7207 */ /* 0x000fe20006000000 */
[----:B------:R-:W-:Y:S02]  /*37f0*/  IMAD.MOV.U32 R27, RZ, RZ, RZ ;  /* 0x000000ffff1b7224 */ /* 0x000fe400078e00ff */
[----:B------:R-:W-:-:S04]  /*3800*/  IMAD.HI.U32 R29, P2, R25, R31, R28 ;  /* 0x0000001f191d7227 */ /* 0x000fc8000784001c */
[CC--:B------:R-:W-:Y:S02]  /*3810*/  IMAD R28, R25.reuse, R26.reuse, RZ ;  /* 0x0000001a191c7224 */ /* 0x0c0fe400078e02ff */
[----:B------:R-:W-:-:S03]  /*3820*/  IMAD.HI.U32 R26, R25, R26, RZ ;  /* 0x0000001a191a7227 */ /* 0x000fc600078e00ff */
[----:B------:R-:W-:Y:S01]  /*3830*/  IADD3 R29, P3, PT, R28, R29, RZ ;  /* 0x0000001d1c1d7210 */ /* 0x000fe20007f7e0ff */
[----:B------:R-:W-:-:S04]  /*3840*/  IMAD.X R25, R26, 0x1, R25, P1 ;  /* 0x000000011a197824 */ /* 0x000fc800008e0619 */
[----:B------:R-:W-:Y:S01]  /*3850*/  IMAD.HI.U32 R26, R29, R36, RZ ;  /* 0x000000241d1a7227 */ /* 0x000fe200078e00ff */
[----:B------:R-:W-:-:S03]  /*3860*/  IADD3.X R25, PT, PT, RZ, RZ, R25, P3, P2 ;  /* 0x000000ffff197210 */ /* 0x000fc60001fe4419 */
[----:B------:R-:W-:-:S04]  /*3870*/  IMAD.WIDE.U32 R26, R29, R30, R26 ;  /* 0x0000001e1d1a7225 */ /* 0x000fc800078e001a */
[C---:B------:R-:W-:Y:S02]  /*3880*/  IMAD R29, R25.reuse, R30, RZ ;  /* 0x0000001e191d7224 */ /* 0x040fe400078e02ff */
[----:B------:R-:W-:-:S04]  /*3890*/  IMAD.HI.U32 R26, P1, R25, R36, R26 ;  /* 0x00000024191a7227 */ /* 0x000fc8000782001a */
[----:B------:R-:W-:Y:S01]  /*38a0*/  IMAD.HI.U32 R25, R25, R30, RZ ;  /* 0x0000001e19197227 */ /* 0x000fe200078e00ff */
[----:B------:R-:W-:-:S03]  /*38b0*/  IADD3 R29, P2, PT, R29, R26, RZ ;  /* 0x0000001a1d1d7210 */ /* 0x000fc60007f5e0ff */
[----:B------:R-:W-:Y:S02]  /*38c0*/  IMAD.X R25, RZ, RZ, R25, P1 ;  /* 0x000000ffff197224 */ /* 0x000fe400008e0619 */
[----:B------:R-:W-:-:S04]  /*38d0*/  IMAD.WIDE.U32 R26, R29, UR8, RZ ;  /* 0x000000081d1a7c25 */ /* 0x000fc8000f8e00ff */
[----:B------:R-:W-:Y:S01]  /*38e0*/  IMAD.X R25, RZ, RZ, R25, P2 ;  /* 0x000000ffff197224 */ /* 0x000fe200010e0619 */
[----:B------:R-:W-:Y:S01]  /*38f0*/  IADD3 R36, P2, PT, -R26, R36, RZ ;  /* 0x000000241a247210 */ /* 0x000fe20007f5e1ff */
[C---:B------:R-:W-:Y:S01]  /*3900*/  IMAD R28, R29.reuse, UR9, R27 ;  /* 0x000000091d1c7c24 */ /* 0x040fe2000f8e021b */
[----:B------:R-:W-:Y:S02]  /*3910*/  IADD3 R26, P3, PT, R29, 0x1, RZ ;  /* 0x000000011d1a7810 */ /* 0x000fe40007f7e0ff */
[----:B------:R-:W-:Y:S01]  /*3920*/  ISETP.GE.U32.AND P1, PT, R36, UR8, PT ;  /* 0x0000000824007c0c */ /* 0x000fe2000bf26070 */
[----:B------:R-:W-:-:S05]  /*3930*/  IMAD R28, R25, UR8, R28 ;  /* 0x00000008191c7c24 */ /* 0x000fca000f8e021c */
[----:B------:R-:W-:Y:S01]  /*3940*/  IADD3.X R31, PT, PT, ~R28, R30, RZ, P2, !PT ;  /* 0x0000001e1c1f7210 */ /* 0x000fe200017fe5ff */
[----:B------:R-:W-:Y:S01]  /*3950*/  IMAD.X R28, RZ, RZ, R25, P3 ;  /* 0x000000ffff1c7224 */ /* 0x000fe200018e0619 */
[----:B------:R-:W-:Y:S02]  /*3960*/  IADD3 R27, P2, PT, R36, -UR8, RZ ;  /* 0x80000008241b7c10 */ /* 0x000fe4000ff5e0ff */
[C---:B------:R-:W-:Y:S02]  /*3970*/  ISETP.GE.U32.AND.EX P1, PT, R31.reuse, UR9, PT, P1 ;  /* 0x000000091f007c0c */ /* 0x040fe4000bf26110 */
[----:B------:R-:W-:Y:S02]  /*3980*/  IADD3.X R30, PT, PT, R31, ~UR9, RZ, P2, !PT ;  /* 0x800000091f1e7c10 */ /* 0x000fe400097fe4ff */
[----:B------:R-:W-:Y:S02]  /*3990*/  SEL R27, R27, R36, P1 ;  /* 0x000000241b1b7207 */ /* 0x000fe40000800000 */
[----:B------:R-:W-:-:S02]  /*39a0*/  SEL R29, R26, R29, P1 ;  /* 0x0000001d1a1d7207 */ /* 0x000fc40000800000 */
[----:B------:R-:W-:Y:S02]  /*39b0*/  SEL R30, R30, R31, P1 ;  /* 0x0000001f1e1e7207 */ /* 0x000fe40000800000 */
[----:B------:R-:W-:Y:S02]  /*39c0*/  ISETP.GE.U32.AND P2, PT, R27, UR8, PT ;  /* 0x000000081b007c0c */ /* 0x000fe4000bf46070 */
[----:B------:R-:W-:Y:S02]  /*39d0*/  SEL R26, R28, R25, P1 ;  /* 0x000000191c1a7207 */ /* 0x000fe40000800000 */
[----:B------:R-:W-:Y:S02]  /*39e0*/  IADD3 R38, P3, PT, R29, 0x1, RZ ;  /* 0x000000011d267810 */ /* 0x000fe40007f7e0ff */
[----:B------:R-:W-:Y:S02]  /*39f0*/  ISETP.GE.U32.AND.EX P1, PT, R30, UR9, PT, P2 ;  /* 0x000000091e007c0c */ /* 0x000fe4000bf26120 */
[----:B------:R-:W-:Y:S01]  /*3a00*/  LOP3.LUT R27, R9, UR25, RZ, 0x3c, !PT ;  /* 0x00000019091b7c12 */ /* 0x000fe2000f8e3cff */
[----:B------:R-:W-:Y:S01]  /*3a10*/  IMAD.X R39, RZ, RZ, R26, P3 ;  /* 0x000000ffff277224 */ /* 0x000fe200018e061a */
[----:B------:R-:W-:-:S02]  /*3a20*/  SEL R38, R38, R29, P1 ;  /* 0x0000001d26267207 */ /* 0x000fc40000800000 */
[----:B------:R-:W-:Y:S02]  /*3a30*/  ISETP.GE.AND P2, PT, R27, RZ, PT ;  /* 0x000000ff1b00720c */ /* 0x000fe40003f46270 */
[----:B------:R-:W-:Y:S02]  /*3a40*/  SEL R39, R39, R26, P1 ;  /* 0x0000001a27277207 */ /* 0x000fe40000800000 */
[-C--:B------:R-:W-:Y:S02]  /*3a50*/  IADD3 R25, P3, PT, RZ, -R38.reuse, RZ ;  /* 0x80000026ff197210 */ /* 0x080fe40007f7e0ff */
[----:B------:R-:W-:Y:S02]  /*3a60*/  ISETP.NE.U32.AND P1, PT, RZ, UR24, PT ;  /* 0x00000018ff007c0c */ /* 0x000fe4000bf25070 */
[----:B------:R-:W-:Y:S01]  /*3a70*/  SEL R38, R25, R38, !P2 ;  /* 0x0000002619267207 */ /* 0x000fe20005000000 */
[----:B------:R-:W-:Y:S01]  /*3a80*/  IMAD.X R26, RZ, RZ, ~R39, P3 ;  /* 0x000000ffff1a7224 */ /* 0x000fe200018e0e27 */
[----:B------:R-:W-:Y:S01]  /*3a90*/  ISETP.NE.AND.EX P1, PT, RZ, UR25, PT, P1 ;  /* 0x00000019ff007c0c */ /* 0x000fe2000bf25310 */
[----:B------:R-:W-:-:S03]  /*3aa0*/  IMAD.MOV.U32 R25, RZ, RZ, 0x0 ;  /* 0x00000000ff197424 */ /* 0x000fc600078e00ff */
[----:B------:R-:W-:Y:S02]  /*3ab0*/  SEL R39, R26, R39, !P2 ;  /* 0x000000271a277207 */ /* 0x000fe40005000000 */
[----:B------:R-:W-:Y:S02]  /*3ac0*/  SEL R38, R38, 0xffffffff, P1 ;  /* 0xffffffff26267807 */ /* 0x000fe40000800000 */
[----:B------:R-:W-:Y:S01]  /*3ad0*/  SEL R39, R39, 0xffffffff, P1 ;  /* 0xffffffff27277807 */ /* 0x000fe20000800000 */
[----:B------:R-:W-:Y:S06]  /*3ae0*/  RET.REL.NODEC R24 `(_Z30focal_loss_forward_cuda_kernelILb1ELi2EdldfEvPT4_PT1_PKS2_PKT2_PKflllfff) ;  /* 0xffffffc418447950 */ /* 0x000fec0003c3ffff */
        .type           $_Z30focal_loss_forward_cuda_kernelILb1ELi2EdldfEvPT4_PT1_PKS2_PKT2_PKflllfff$__internal_accurate_pow,@function
        .size           $_Z30focal_loss_forward_cuda_kernelILb1ELi2EdldfEvPT4_PT1_PKS2_PKT2_PKflllfff$__internal_accurate_pow,(.L_x_205 - $_Z30focal_loss_forward_cuda_kernelILb1ELi2EdldfEvPT4_PT1_PKS2_PKT2_PKflllfff$__internal_accurate_pow)
$_Z30focal_loss_forward_cuda_kernelILb1ELi2EdldfEvPT4_PT1_PKS2_PKT2_PKflllfff$__internal_accurate_pow:
[----:B------:R-:W-:Y:S01]  /*3af0*/  ISETP.GT.U32.AND P3, PT, R71, 0xfffff, PT ;  /* 0x000fffff4700780c */ /* 0x000fe20003f64070 */
[----:B------:R-:W-:Y:S01]  /*3b00*/  IMAD.MOV.U32 R24, RZ, RZ, R46 ;  /* 0x000000ffff187224 */ /* 0x000fe200078e002e */
[----:B------:R-:W-:Y:S01]  /*3b10*/  MOV R47, R71 ;  /* 0x00000047002f7202 */ /* 0x000fe20000000f00 */
[--C-:B------:R-:W-:Y:S01]  /*3b20*/  IMAD.MOV.U32 R25, RZ, RZ, R71.reuse ;  /* 0x000000ffff197224 */ /* 0x100fe200078e0047 */
[----:B------:R-:W-:Y:S01]  /*3b30*/  MOV R50, 0x41ad3b5a ;  /* 0x41ad3b5a00327802 */ /* 0x000fe20000000f00 */
[----:B------:R-:W-:Y:S01]  /*3b40*/  IMAD.MOV.U32 R51, RZ, RZ, 0x3ed0f5d2 ;  /* 0x3ed0f5d2ff337424 */ /* 0x000fe200078e00ff */
[----:B------:R-:W-:Y:S01]  /*3b50*/  UMOV UR8, 0x7d2cafe2 ;  /* 0x7d2cafe200087882 */ /* 0x000fe20000000000 */
[----:B------:R-:W-:Y:S01]  /*3b60*/  UMOV UR9, 0x3eb0f5ff ;  /* 0x3eb0f5ff00097882 */ /* 0x000fe20000000000 */
[----:B------:R-:W-:Y:S01]  /*3b70*/  SHF.R.U32.HI R71, RZ, 0x14, R71 ;  /* 0x00000014ff477819 */ /* 0x000fe20000011647 */
[----:B------:R-:W-:Y:S01]  /*3b80*/  UMOV UR24, 0x3b39803f ;  /* 0x3b39803f00187882 */ /* 0x000fe20000000000 */
[----:B------:R-:W-:Y:S01]  /*3b90*/  MOV R75, R69 ;  /* 0x00000045004b7202 */ /* 0x000fe20000000f00 */
[----:B------:R-:W-:-:S02]  /*3ba0*/  UMOV UR25, 0x3c7abc9e ;  /* 0x3c7abc9e00197882 */ /* 0x000fc40000000000 */
[----:B------:R-:W-:-:S10]  /*3bb0*/  @!P3 DMUL R24, R24, 1.80143985094819840000e+16 ;  /* 0x435000001818b828 */ /* 0x000fd40000000000 */
[----:B------:R-:W-:Y:S01]  /*3bc0*/  @!P3 IMAD.MOV.U32 R47, RZ, RZ, R25 ;  /* 0x000000ffff2fb224 */ /* 0x000fe200078e0019 */
[----:B------:R-:W-:Y:S01]  /*3bd0*/  @!P3 LEA.HI R71, R25, 0xffffffca, RZ, 0xc ;  /* 0xffffffca1947b811 */ /* 0x000fe200078f60ff */
[----:B------:R-:W-:Y:S02]  /*3be0*/  @!P3 IMAD.MOV.U32 R46, RZ, RZ, R24 ;  /* 0x000000ffff2eb224 */ /* 0x000fe400078e0018 */
[----:B------:R-:W-:Y:S01]  /*3bf0*/  IMAD.MOV.U32 R25, RZ, RZ, 0x43300000 ;  /* 0x43300000ff197424 */ /* 0x000fe200078e00ff */
[----:B------:R-:W-:Y:S01]  /*3c00*/  LOP3.LUT R47, R47, 0x800fffff, RZ, 0xc0, !PT ;  /* 0x800fffff2f2f7812 */ /* 0x000fe200078ec0ff */
[----:B------:R-:W-:Y:S02]  /*3c10*/  IMAD.MOV.U32 R48, RZ, RZ, R46 ;  /* 0x000000ffff307224 */ /* 0x000fe400078e002e */
[----:B------:R-:W-:Y:S01]  /*3c20*/  IMAD.MOV.U32 R46, RZ, RZ, RZ ;  /* 0x000000ffff2e7224 */ /* 0x000fe200078e00ff */
[----:B------:R-:W-:Y:S01]  /*3c30*/  LOP3.LUT R49, R47, 0x3ff00000, RZ, 0xfc, !PT ;  /* 0x3ff000002f317812 */ /* 0x000fe200078efcff */
[----:B------:R-:W-:-:S03]  /*3c40*/  VIADD R24, R71, 0xfffffc01 ;  /* 0xfffffc0147187836 */ /* 0x000fc60000000000 */
[----:B------:R-:W-:-:S13]  /*3c50*/  ISETP.GE.U32.AND P4, PT, R49, 0x3ff6a09f, PT ;  /* 0x3ff6a09f3100780c */ /* 0x000fda0003f86070 */
        /* <DEDUP_REMOVED lines=12> */
[----:B------:R-:W-:-:S08]  /*3d20*/  DMUL R56, R46, R46 ;  /* 0x0000002e2e387228 */ /* 0x000fd00000000000 */
[----:B------:R-:W-:Y:S01]  /*3d30*/  DFMA R50, R56, UR8, R50 ;  /* 0x0000000838327c2b */ /* 0x000fe20008000032 */
[----:B------:R-:W-:Y:S01]  /*3d40*/  UMOV UR8, 0x75488a3f ;  /* 0x75488a3f00087882 */ /* 0x000fe20000000000 */
[----:B------:R-:W-:-:S06]  /*3d50*/  UMOV UR9, 0x3ef3b20a ;  /* 0x3ef3b20a00097882 */ /* 0x000fcc0000000000 */
[----:B------:R-:W-:Y:S01]  /*3d60*/  DFMA R54, R56, R50, UR8 ;  /* 0x0000000838367e2b */ /* 0x000fe20008000032 */
[----:B------:R-:W-:Y:S01]  /*3d70*/  UMOV UR8, 0xe4faecd5 ;  /* 0xe4faecd500087882 */ /* 0x000fe20000000000 */
[----:B------:R-:W-:Y:S01]  /*3d80*/  UMOV UR9, 0x3f1745cd ;  /* 0x3f1745cd00097882 */ /* 0x000fe20000000000 */
[----:B------:R-:W-:-:S05]  /*3d90*/  DADD R50, R48, -R46 ;  /* 0x0000000030327229 */ /* 0x000fca000000082e */
[----:B------:R-:W-:Y:S01]  /*3da0*/  DFMA R54, R56, R54, UR8 ;  /* 0x0000000838367e2b */ /* 0x000fe20008000036 */
[----:B------:R-:W-:Y:S01]  /*3db0*/  UMOV UR8, 0x258a578b ;  /* 0x258a578b00087882 */ /* 0x000fe20000000000 */
[----:B------:R-:W-:Y:S01]  /*3dc0*/  UMOV UR9, 0x3f3c71c7 ;  /* 0x3f3c71c700097882 */ /* 0x000fe20000000000 */
[----:B------:R-:W-:-:S05]  /*3dd0*/  DADD R50, R50, R50 ;  /* 0x0000000032327229 */ /* 0x000fca0000000032 */
[----:B------:R-:W-:Y:S01]  /*3de0*/  DFMA R54, R56, R54, UR8 ;  /* 0x0000000838367e2b */ /* 0x000fe20008000036 */
[----:B------:R-:W-:Y:S01]  /*3df0*/  UMOV UR8, 0x9242b910 ;  /* 0x9242b91000087882 */ /* 0x000fe20000000000 */
[----:B------:R-:W-:Y:S01]  /*3e00*/  UMOV UR9, 0x3f624924 ;  /* 0x3f62492400097882 */ /* 0x000fe20000000000 */
[----:B------:R-:W-:-:S05]  /*3e10*/  DFMA R50, R48, -R46, R50 ;  /* 0x8000002e3032722b */ /* 0x000fca0000000032 */
[----:B------:R-:W-:Y:S01]  /*3e20*/  DFMA R54, R56, R54, UR8 ;  /* 0x0000000838367e2b */ /* 0x000fe20008000036 */
[----:B------:R-:W-:Y:S01]  /*3e30*/  UMOV UR8, 0x99999dfb ;  /* 0x99999dfb00087882 */ /* 0x000fe20000000000 */
[----:B------:R-:W-:Y:S01]  /*3e40*/  UMOV UR9, 0x3f899999 ;  /* 0x3f89999900097882 */ /* 0x000fe20000000000 */
[----:B------:R-:W-:Y:S02]  /*3e50*/  DMUL R50, R52, R50 ;  /* 0x0000003234327228 */ /* 0x000fe40000000000 */
[----:B------:R-:W-:-:S03]  /*3e60*/  DMUL R52, R46, R46 ;  /* 0x0000002e2e347228 */ /* 0x000fc60000000000 */
[----:B------:R-:W-:Y:S01]  /*3e70*/  DFMA R54, R56, R54, UR8 ;  /* 0x0000000838367e2b */ /* 0x000fe20008000036 */
[----:B------:R-:W-:Y:S01]  /*3e80*/  UMOV UR8, 0x55555555 ;  /* 0x5555555500087882 */ /* 0x000fe20000000000 */
[----:B------:R-:W-:-:S06]  /*3e90*/  UMOV UR9, 0x3fb55555 ;  /* 0x3fb5555500097882 */ /* 0x000fcc0000000000 */
[----:B------:R-:W-:-:S08]  /*3ea0*/  DFMA R48, R56, R54, UR8 ;  /* 0x0000000838307e2b */ /* 0x000fd00008000036 */
[----:B------:R-:W-:Y:S01]  /*3eb0*/  DADD R58, -R48, UR8 ;  /* 0x00000008303a7e29 */ /* 0x000fe20008000100 */
[----:B------:R-:W-:Y:S01]  /*3ec0*/  UMOV UR8, 0xb9e7b0 ;  /* 0x00b9e7b000087882 */ /* 0x000fe20000000000 */
[----:B------:R-:W-:-:S06]  /*3ed0*/  UMOV UR9, 0x3c46a4cb ;  /* 0x3c46a4cb00097882 */ /* 0x000fcc0000000000 */
[----:B------:R-:W-:Y:S02]  /*3ee0*/  DFMA R58, R56, R54, R58 ;  /* 0x00000036383a722b */ /* 0x000fe4000000003a */
[----:B------:R-:W-:Y:S01]  /*3ef0*/  DFMA R56, R46, R46, -R52 ;  /* 0x0000002e2e38722b */ /* 0x000fe20000000834 */
[----:B------:R-:W-:Y:S02]  /*3f00*/  VIADD R55, R51, 0x100000 ;  /* 0x0010000033377836 */ /* 0x000fe40000000000 */
[----:B------:R-:W-:-:S03]  /*3f10*/  IMAD.MOV.U32 R54, RZ, RZ, R50 ;  /* 0x000000ffff367224 */ /* 0x000fc600078e0032 */
[----:B------:R-:W-:Y:S01]  /*3f20*/  DADD R58, R58, -UR8 ;  /* 0x800000083a3a7e29 */ /* 0x000fe20008000000 */
[----:B------:R-:W-:Y:S01]  /*3f30*/  UMOV UR8, 0x80000000 ;  /* 0x8000000000087882 */ /* 0x000fe20000000000 */
[----:B------:R-:W-:Y:S01]  /*3f40*/  UMOV UR9, 0x43300000 ;  /* 0x4330000000097882 */ /* 0x000fe20000000000 */
[C---:B------:R-:W-:Y:S02]  /*3f50*/  DFMA R54, R46.reuse, R54, R56 ;  /* 0x000000362e36722b */ /* 0x040fe40000000038 */
[----:B------:R-:W-:-:S08]  /*3f60*/  DMUL R56, R46, R52 ;  /* 0x000000342e387228 */ /* 0x000fd00000000000 */
[----:B------:R-:W-:-:S08]  /*3f70*/  DFMA R60, R46, R52, -R56 ;  /* 0x000000342e3c722b */ /* 0x000fd00000000838 */
[----:B------:R-:W-:Y:S02]  /*3f80*/  DFMA R60, R50, R52, R60 ;  /* 0x00000034323c722b */ /* 0x000fe4000000003c */
[----:B------:R-:W-:-:S06]  /*3f90*/  DADD R52, R48, R58 ;  /* 0x0000000030347229 */ /* 0x000fcc000000003a */
[----:B------:R-:W-:Y:S02]  /*3fa0*/  DFMA R54, R46, R54, R60 ;  /* 0x000000362e36722b */ /* 0x000fe4000000003c */
[----:B------:R-:W-:-:S08]  /*3fb0*/  DADD R48, R48, -R52 ;  /* 0x0000000030307229 */ /* 0x000fd00000000834 */
[----:B------:R-:W-:Y:S02]  /*3fc0*/  DADD R60, R58, R48 ;  /* 0x000000003a3c7229 */ /* 0x000fe40000000030 */
[----:B------:R-:W-:-:S08]  /*3fd0*/  DMUL R58, R52, R56 ;  /* 0x00000038343a7228 */ /* 0x000fd00000000000 */
[----:B------:R-:W-:-:S08]  /*3fe0*/  DFMA R48, R52, R56, -R58 ;  /* 0x000000383430722b */ /* 0x000fd0000000083a */
[----:B------:R-:W-:-:S08]  /*3ff0*/  DFMA R48, R52, R54, R48 ;  /* 0x000000363430722b */ /* 0x000fd00000000030 */
[----:B------:R-:W-:-:S08]  /*4000*/  DFMA R60, R60, R56, R48 ;  /* 0x000000383c3c722b */ /* 0x000fd00000000030 */
[----:B------:R-:W-:-:S08]  /*4010*/  DADD R52, R58, R60 ;  /* 0x000000003a347229 */ /* 0x000fd0000000003c */
[--C-:B------:R-:W-:Y:S02]  /*4020*/  DADD R48, R46, R52.reuse ;  /* 0x000000002e307229 */ /* 0x100fe40000000034 */
[----:B------:R-:W-:-:S06]  /*4030*/  DADD R58, R58, -R52 ;  /* 0x000000003a3a7229 */ /* 0x000fcc0000000834 */
[----:B------:R-:W-:Y:S02]  /*4040*/  DADD R46, R46, -R48 ;  /* 0x000000002e2e7229 */ /* 0x000fe40000000830 */
[----:B------:R-:W-:-:S06]  /*4050*/  DADD R58, R60, R58 ;  /* 0x000000003c3a7229 */ /* 0x000fcc000000003a */
[----:B------:R-:W-:-:S08]  /*4060*/  DADD R46, R52, R46 ;  /* 0x00000000342e7229 */ /* 0x000fd0000000002e */
[----:B------:R-:W-:-:S08]  /*4070*/  DADD R46, R58, R46 ;  /* 0x000000003a2e7229 */ /* 0x000fd0000000002e */
[----:B------:R-:W-:Y:S02]  /*4080*/  DADD R50, R50, R46 ;  /* 0x0000000032327229 */ /* 0x000fe4000000002e */
[----:B------:R-:W-:Y:S01]  /*4090*/  DADD R46, R24, -UR8 ;  /* 0x80000008182e7e29 */ /* 0x000fe20008000000 */
[----:B------:R-:W-:Y:S01]  /*40a0*/  UMOV UR8, 0xfefa39ef ;  /* 0xfefa39ef00087882 */ /* 0x000fe20000000000 */
[----:B------:R-:W-:-:S04]  /*40b0*/  UMOV UR9, 0x3fe62e42 ;  /* 0x3fe62e4200097882 */ /* 0x000fc80000000000 */
[----:B------:R-:W-:-:S08]  /*40c0*/  DADD R52, R48, R50 ;  /* 0x0000000030347229 */ /* 0x000fd00000000032 */
[--C-:B------:R-:W-:Y:S02]  /*40d0*/  DFMA R24, R46, UR8, R52.reuse ;  /* 0x000000082e187c2b */ /* 0x100fe40008000034 */
[----:B------:R-:W-:-:S06]  /*40e0*/  DADD R54, R48, -R52 ;  /* 0x0000000030367229 */ /* 0x000fcc0000000834 */
[----:B------:R-:W-:Y:S02]  /*40f0*/  DFMA R48, R46, -UR8, R24 ;  /* 0x800000082e307c2b */ /* 0x000fe40008000018 */
[----:B------:R-:W-:-:S06]  /*4100*/  DADD R54, R50, R54 ;  /* 0x0000000032367229 */ /* 0x000fcc0000000036 */
[----:B------:R-:W-:-:S08]  /*4110*/  DADD R48, -R52, R48 ;  /* 0x0000000034307229 */ /* 0x000fd00000000130 */
[----:B------:R-:W-:-:S08]  /*4120*/  DADD R48, R54, -R48 ;  /* 0x0000000036307229 */ /* 0x000fd00000000830 */
[----:B------:R-:W-:Y:S01]  /*4130*/  DFMA R46, R46, UR24, R48 ;  /* 0x000000182e2e7c2b */ /* 0x000fe20008000030 */
[C---:B------:R-:W-:Y:S01]  /*4140*/  IMAD.SHL.U32 R48, R75.reuse, 0x2, RZ ;  /* 0x000000024b307824 */ /* 0x040fe200078e00ff */
[----:B------:R-:W-:-:S04]  /*4150*/  LOP3.LUT R49, R75, 0xff0fffff, RZ, 0xc0, !PT ;  /* 0xff0fffff4b317812 */ /* 0x000fc800078ec0ff */
[----:B------:R-:W-:Y:S02]  /*4160*/  ISETP.GT.U32.AND P3, PT, R48, -0x2000001, PT ;  /* 0xfdffffff3000780c */ /* 0x000fe40003f64070 */
[----:B------:R-:W-:Y:S01]  /*4170*/  DADD R50, R24, R46 ;  /* 0x0000000018327229 */ /* 0x000fe2000000002e */
[----:B------:R-:W-:Y:S01]  /*4180*/  IMAD.MOV.U32 R48, RZ, RZ, R74 ;  /* 0x000000ffff307224 */ /* 0x000fe200078e004a */
[----:B------:R-:W-:-:S06]  /*4190*/  SEL R49, R49, R75, P3 ;  /* 0x0000004b31317207 */ /* 0x000fcc0001800000 */
[----:B------:R-:W-:Y:S02]  /*41a0*/  DADD R24, R24, -R50 ;  /* 0x0000000018187229 */ /* 0x000fe40000000832 */
[----:B------:R-:W-:-:S06]  /*41b0*/  DMUL R52, R50, R48 ;  /* 0x0000003032347228 */ /* 0x000fcc0000000000 */
[----:B------:R-:W-:Y:S02]  /*41c0*/  DADD R24, R46, R24 ;  /* 0x000000002e187229 */ /* 0x000fe40000000018 */
[----:B------:R-:W-:Y:S01]  /*41d0*/  DFMA R50, R50, R48, -R52 ;  /* 0x000000303232722b */ /* 0x000fe20000000834 */
[----:B------:R-:W-:Y:S02]  /*41e0*/  IMAD.MOV.U32 R46, RZ, RZ, 0x652b82fe ;  /* 0x652b82feff2e7424 */ /* 0x000fe400078e00ff */
[----:B------:R-:W-:-:S05]  /*41f0*/  IMAD.MOV.U32 R47, RZ, RZ, 0x3ff71547 ;  /* 0x3ff71547ff2f7424 */ /* 0x000fca00078e00ff */
[----:B------:R-:W-:-:S08]  /*4200*/  DFMA R48, R24, R48, R50 ;  /* 0x000000301830722b */ /* 0x000fd00000000032 */
[----:B------:R-:W-:-:S08]  /*4210*/  DADD R50, R52, R48 ;  /* 0x0000000034327229 */ /* 0x000fd00000000030 */
[----:B------:R-:W-:Y:S02]  /*4220*/  DFMA R46, R50, R46, 6.75539944105574400000e+15 ;  /* 0x43380000322e742b */ /* 0x000fe4000000002e */
[----:B------:R-:W-:Y:S01]  /*4230*/  FSETP.GEU.FTZ.AND P3, PT, |R51|, 4.1917929649353027344, PT ;  /* 0x4086232b3300780b */ /* 0x000fe20003f7e200 */
[----:B------:R-:W-:-:S05]  /*4240*/  DADD R52, R52, -R50 ;  /* 0x0000000034347229 */ /* 0x000fca0000000832 */
[----:B------:R-:W-:-:S03]  /*4250*/  DADD R24, R46, -6.75539944105574400000e+15 ;  /* 0xc33800002e187429 */ /* 0x000fc60000000000 */
[----:B------:R-:W-:-:S05]  /*4260*/  DADD R48, R48, R52 ;  /* 0x0000000030307229 */ /* 0x000fca0000000034 */
[----:B------:R-:W-:Y:S01]  /*4270*/  DFMA R54, R24, -UR8, R50 ;  /* 0x8000000818367c2b */ /* 0x000fe20008000032 */
[----:B------:R-:W-:Y:S01]  /*4280*/  UMOV UR8, 0x3b39803f ;  /* 0x3b39803f00087882 */ /* 0x000fe20000000000 */
[----:B------:R-:W-:-:S06]  /*4290*/  UMOV UR9, 0x3c7abc9e ;  /* 0x3c7abc9e00097882 */ /* 0x000fcc0000000000 */
[----:B------:R-:W-:Y:S01]  /*42a0*/  DFMA R54, R24, -UR8, R54 ;  /* 0x8000000818367c2b */ /* 0x000fe20008000036 */
[----:B------:R-:W-:Y:S01]  /*42b0*/  UMOV UR8, 0x69ce2bdf ;  /* 0x69ce2bdf00087882 */ /* 0x000fe20000000000 */
[----:B------:R-:W-:Y:S01]  /*42c0*/  IMAD.MOV.U32 R24, RZ, RZ, -0x35dec16 ;  /* 0xfca213eaff187424 */ /* 0x000fe200078e00ff */
[----:B------:R-:W-:Y:S01]  /*42d0*/  UMOV UR9, 0x3e5ade15 ;  /* 0x3e5ade1500097882 */ /* 0x000fe20000000000 */
[----:B------:R-:W-:-:S06]  /*42e0*/  IMAD.MOV.U32 R25, RZ, RZ, 0x3e928af3 ;  /* 0x3e928af3ff197424 */ /* 0x000fcc00078e00ff */
[----:B------:R-:W-:Y:S01]  /*42f0*/  DFMA R24, R54, UR8, R24 ;  /* 0x0000000836187c2b */ /* 0x000fe20008000018 */
        /* <DEDUP_REMOVED lines=23> */
[----:B------:R-:W-:-:S08]  /*4470*/  DFMA R24, R54, R24, UR8 ;  /* 0x0000000836187e2b */ /* 0x000fd00008000018 */
[----:B------:R-:W-:-:S08]  /*4480*/  DFMA R24, R54, R24, 1 ;  /* 0x3ff000003618742b */ /* 0x000fd00000000018 */
[----:B------:R-:W-:-:S10]  /*4490*/  DFMA R24, R54, R24, 1 ;  /* 0x3ff000003618742b */ /* 0x000fd40000000018 */
[----:B------:R-:W-:Y:S01]  /*44a0*/  LEA R53, R46, R25, 0x14 ;  /* 0x000000192e357211 */ /* 0x000fe200078ea0ff */
[----:B------:R-:W-:Y:S01]  /*44b0*/  IMAD.MOV.U32 R52, RZ, RZ, R24 ;  /* 0x000000ffff347224 */ /* 0x000fe200078e0018 */
[----:B------:R-:W-:Y:S06]  /*44c0*/  @!P3 BRA `(.L_x_100) ;  /* 0x000000000030b947 */ /* 0x000fec0003800000 */
[----:B------:R-:W-:Y:S01]  /*44d0*/  FSETP.GEU.FTZ.AND P3, PT, |R51|, 4.2275390625, PT ;  /* 0x408748003300780b */ /* 0x000fe20003f7e200 */
[C---:B------:R-:W-:Y:S02]  /*44e0*/  DADD R52, R50.reuse, +INF ;  /* 0x7ff0000032347429 */ /* 0x040fe40000000000 */
[----:B------:R-:W-:-:S08]  /*44f0*/  DSETP.GEU.AND P4, PT, R50, RZ, PT ;  /* 0x000000ff3200722a */ /* 0x000fd00003f8e000 */
[----:B------:R-:W-:Y:S02]  /*4500*/  FSEL R52, R52, RZ, P4 ;  /* 0x000000ff34347208 */ /* 0x000fe40002000000 */
[----:B------:R-:W-:Y:S02]  /*4510*/  @!P3 LEA.HI R47, R46, R46, RZ, 0x1 ;  /* 0x0000002e2e2fb211 */ /* 0x000fe400078f08ff */
[----:B------:R-:W-:Y:S02]  /*4520*/  FSEL R53, R53, RZ, P4 ;  /* 0x000000ff35357208 */ /* 0x000fe40002000000 */
[----:B------:R-:W-:-:S05]  /*4530*/  @!P3 SHF.R.S32.HI R47, RZ, 0x1, R47 ;  /* 0x00000001ff2fb819 */ /* 0x000fca000001142f */
[----:B------:R-:W-:Y:S02]  /*4540*/  @!P3 IMAD.IADD R46, R46, 0x1, -R47 ;  /* 0x000000012e2eb824 */ /* 0x000fe400078e0a2f */
[----:B------:R-:W-:-:S03]  /*4550*/  @!P3 IMAD R25, R47, 0x100000, R25 ;  /* 0x001000002f19b824 */ /* 0x000fc600078e0219 */
[----:B------:R-:W-:Y:S01]  /*4560*/  @!P3 LEA R47, R46, 0x3ff00000, 0x14 ;  /* 0x3ff000002e2fb811 */ /* 0x000fe200078ea0ff */
[----:B------:R-:W-:-:S06]  /*4570*/  @!P3 IMAD.MOV.U32 R46, RZ, RZ, RZ ;  /* 0x000000ffff2eb224 */ /* 0x000fcc00078e00ff */
[----:B------:R-:W-:-:S11]  /*4580*/  @!P3 DMUL R52, R24, R46 ;  /* 0x0000002e1834b228 */ /* 0x000fd60000000000 */
.L_x_100:
[----:B------:R-:W-:Y:S01]  /*4590*/  DFMA R48, R48, R52, R52 ;  /* 0x000000343030722b */ /* 0x000fe20000000034 */
[----:B------:R-:W-:Y:S01]  /*45a0*/  IMAD.MOV.U32 R73, RZ, RZ, 0x0 ;  /* 0x00000000ff497424 */ /* 0x000fe200078e00ff */
[----:B------:R-:W-:-:S08]  /*45b0*/  DSETP.NEU.AND P3, PT, |R52|, +INF , PT ;  /* 0x7ff000003400742a */ /* 0x000fd00003f6d200 */
[----:B------:R-:W-:Y:S02]  /*45c0*/  FSEL R24, R52, R48, !P3 ;  /* 0x0000003034187208 */ /* 0x000fe40005800000 */
[----:B------:R-:W-:Y:S01]  /*45d0*/  FSEL R25, R53, R49, !P3 ;  /* 0x0000003135197208 */ /* 0x000fe20005800000 */
[----:B------:R-:W-:Y:S06]  /*45e0*/  RET.REL.NODEC R72 `(_Z30focal_loss_forward_cuda_kernelILb1ELi2EdldfEvPT4_PT1_PKS2_PKT2_PKflllfff) ;  /* 0xffffffb848847950 */ /* 0x000fec0003c3ffff */
.L_x_101:
        /* <DEDUP_REMOVED lines=9> */
.L_x_205:


//--------------------- .text._Z30focal_loss_forward_cuda_kernelILb0ELi8EN3c104HalfElffEvPT4_PT1_PKS4_PKT2_PKflllfff --------------------------
	.section	.text._Z30focal_loss_forward_cuda_kernelILb0ELi8EN3c104HalfElffEvPT4_PT1_PKS4_PKT2_PKflllfff,"ax",@progbits
	.align	128
        .global         _Z30focal_loss_forward_cuda_kernelILb0ELi8EN3c104HalfElffEvPT4_PT1_PKS4_PKT2_PKflllfff
        .type           _Z30focal_loss_forward_cuda_kernelILb0ELi8EN3c104HalfElffEvPT4_PT1_PKS4_PKT2_PKflllfff,@function
        .size           _Z30focal_loss_forward_cuda_kernelILb0ELi8EN3c104HalfElffEvPT4_PT1_PKS4_PKT2_PKflllfff,(.L_x_206 - _Z30focal_loss_forward_cuda_kernelILb0ELi8EN3c104HalfElffEvPT4_PT1_PKS4_PKT2_PKflllfff)
        .other          _Z30focal_loss_forward_cuda_kernelILb0ELi8EN3c104HalfElffEvPT4_PT1_PKS4_PKT2_PKflllfff,@"STO_CUDA_ENTRY STV_DEFAULT"
_Z30focal_loss_forward_cuda_kernelILb0ELi8EN3c104HalfElffEvPT4_PT1_PKS4_PKT2_PKflllfff:
.text._Z30focal_loss_forward_cuda_kernelILb0ELi8EN3c104HalfElffEvPT4_PT1_PKS4_PKT2_PKflllfff:
        /* <DEDUP_REMOVED lines=27> */
[----:B------:R-:W0:Y:S01]  /*01b0*/  LDC.64 R18, c[0x0][0x3c0] ;  /* 0x0000f000ff127b82 */ /* 0x000e220000000a00 */
[----:B------:R-:W1:Y:S01]  /*01c0*/  LDCU UR6, c[0x0][0x370] ;  /* 0x00006e00ff0677ac */ /* 0x000e620008000800 */
[----:B------:R-:W-:Y:S01]  /*01d0*/  IMAD.MOV.U32 R17, RZ, RZ, RZ ;  /* 0x000000ffff117224 */ /* 0x000fe200078e00ff */
[----:B------:R-:W-:Y:S01]  /*01e0*/  MOV R15, RZ ;  /* 0x000000ff000f7202 */ /* 0x000fe20000000f00 */
[----:B------:R-:W-:-:S03]  /*01f0*/  IMAD.SHL.U32 R21, R16, 0x2, RZ ;  /* 0x0000000210157824 */ /* 0x000fc600078e00ff */
[----:B------:R-:W-:Y:S01]  /*0200*/  SHF.L.U64.HI R20, R16, 0x1, R17 ;  /* 0x0000000110147819 */ /* 0x000fe20000010211 */
[----:B-1----:R-:W-:Y:S02]  /*0210*/  IMAD R23, R14, UR6, RZ ;  /* 0x000000060e177c24 */ /* 0x002fe4000f8e02ff */
[----:B0-----:R-:W-:Y:S01]  /*0220*/  FADD.FTZ R18, -R18, 1 ;  /* 0x3f80000012127421 */ /* 0x001fe20000010100 */
[----:B------:R-:W-:Y:S02]  /*0230*/  FADD.FTZ R19, -R19, -RZ ;  /* 0x800000ff13137221 */ /* 0x000fe40000010100 */
[----:B------:R-:W-:-:S07]  /*0240*/  SHF.L.U32 R23, R23, 0x3, RZ ;  /* 0x0000000317177819 */ /* 0x000fce00000006ff */
.L_x_125:
        /* <DEDUP_REMOVED lines=29> */
.L_x_105:
[----:B------:R-:W-:-:S07]  /*0420*/  MOV R6, 0x440 ;  /* 0x0000044000067802 */ /* 0x000fce0000000f00 */
[----:B-----5:R-:W-:Y:S05]  /*0430*/  CALL.REL.NOINC `($__internal_5_$__cuda_sm20_div_s64) ;  /* 0x0000001c00607944 */ /* 0x020fea0003c00000 */
        /* <DEDUP_REMOVED lines=9> */
.L_x_106:
[----:B------:R-:W-:Y:S05]  /*04d0*/  BSYNC.RECONVERGENT B1 ;  /* 0x0000000000017941 */ /* 0x000fea0003800200 */
.L_x_104:
        /* <DEDUP_REMOVED lines=18> */
[----:B------:R-:W-:Y:S01]  /*0600*/  IADD3 R27, P2, PT, R9, 0x1, RZ ;  /* 0x00000001091b7810 */ /* 0x000fe20007f5e0ff */
[----:B------:R-:W-:Y:S01]  /*0610*/  BSSY.RECONVERGENT B2, `(.L_x_109) ;  /* 0x0000031000027945 */ /* 0x000fe20003800200 */
[----:B------:R-:W-:-:S03]  /*0620*/  IADD3 R24, PT, PT, R13, R25, RZ ;  /* 0x000000190d187210 */ /* 0x000fc60007ffe0ff */
[----:B------:R-:W-:Y:S01]  /*0630*/  IMAD.X R8, RZ, RZ, R22, P2 ;  /* 0x000000ffff087224 */ /* 0x000fe200010e0616 */
[-C--:B0-----:R-:W-:Y:S02]  /*0640*/  ISETP.GE.U32.AND P0, PT, R9, R10.reuse, PT ;  /* 0x0000000a0900720c */ /* 0x081fe40003f06070 */
[----:B------:R-:W-:Y:S02]  /*0650*/  ISETP.GE.U32.AND P1, PT, R27, R10, PT ;  /* 0x0000000a1b00720c */ /* 0x000fe40003f26070 */
[-C--:B------:R-:W-:Y:S02]  /*0660*/  ISETP.GE.AND.EX P0, PT, R22, R11.reuse, PT, P0 ;  /* 0x0000000b1600720c */ /* 0x080fe40003f06300 */
[----:B------:R-:W-:-:S11]  /*0670*/  ISETP.GE.AND.EX P1, PT, R8, R11, PT, P1 ;  /* 0x0000000b0800720c */ /* 0x000fd60003f26310 */
[----:B------:R-:W-:Y:S01]  /*0680*/  @P0 PRMT R8, RZ, 0x7610, R8 ;  /* 0x00007610ff080816 */ /* 0x000fe20000000008 */
[----:B------:R-:W-:Y:S06]  /*0690*/  @P0 BRA `(.L_x_110) ;  /* 0x0000000000a00947 */ /* 0x000fec0003800000 */
[----:B-----5:R-:W-:Y:S01]  /*06a0*/  HADD2.F32 R25, -RZ, R4.H0_H0 ;  /* 0x20000004ff197230 */ /* 0x020fe20000004100 */
[----:B------:R-:W-:Y:S01]  /*06b0*/  ISETP.NE.U32.AND P0, PT, R16, R12, PT ;  /* 0x0000000c1000720c */ /* 0x000fe20003f05070 */
[----:B------:R-:W0:Y:S03]  /*06c0*/  LDCU UR6, c[0x0][0x3c4] ;  /* 0x00007880ff0677ac */ /* 0x000e260008000800 */
[C---:B------:R-:W-:Y:S01]  /*06d0*/  FMUL.FTZ R8, R25.reuse, -1.4426950216293334961 ;  /* 0xbfb8aa3b19087820 */ /* 0x040fe20000410000 */
[C---:B------:R-:W-:Y:S01]  /*06e0*/  FSETP.GE.FTZ.AND P2, PT, R25.reuse, RZ, PT ;  /* 0x000000ff1900720b */ /* 0x040fe20003f56000 */
[----:B------:R-:W-:Y:S01]  /*06f0*/  FMUL.FTZ R27, R25, 1.4426950216293334961 ;  /* 0x3fb8aa3b191b7820 */ /* 0x000fe20000410000 */
[----:B------:R-:W-:Y:S01]  /*0700*/  ISETP.NE.AND.EX P0, PT, R17, R24, PT, P0 ;  /* 0x000000181100720c */ /* 0x000fe20003f05300 */
[----:B------:R1:W2:Y:S03]  /*0710*/  MUFU.EX2 R26, R8 ;  /* 0x00000008001a7308 */ /* 0x0002a60000000800 */
[----:B------:R-:W-:Y:S01]  /*0720*/  ISETP.LT.OR P0, PT, R3, RZ, P0 ;  /* 0x000000ff0300720c */ /* 0x000fe20000701670 */
[----:B-1----:R-:W-:-:S05]  /*0730*/  FADD.FTZ R8, -R25, -RZ ;  /* 0x800000ff19087221 */ /* 0x002fca0000010100 */
[----:B------:R-:W-:-:S07]  /*0740*/  FSEL R8, R8, RZ, !P2 ;  /* 0x000000ff08087208 */ /* 0x000fce0005000000 */
[----:B------:R-:W-:Y:S02]  /*0750*/  @!P0 IMAD.MOV.U32 R25, RZ, RZ, RZ ;  /* 0x000000ffff198224 */ /* 0x000fe400078e00ff */
[----:B--2---:R-:W-:Y:S02]  /*0760*/  FADD.FTZ R28, R26, 1 ;  /* 0x3f8000001a1c7421 */ /* 0x004fe40000010000 */
[----:B------:R1:W2:Y:S08]  /*0770*/  @!P2 MUFU.EX2 R26, R27 ;  /* 0x0000001b001aa308 */ /* 0x0002b00000000800 */
[----:B------:R-:W-:Y:S01]  /*0780*/  MUFU.RCP R28, R28 ;  /* 0x0000001c001c7308 */ /* 0x000fe20000001000 */
[----:B-1----:R-:W-:-:S06]  /*0790*/  MOV R27, R18 ;  /* 0x00000012001b7202 */ /* 0x002fcc0000000f00 */
[----:B------:R-:W1:Y:S01]  /*07a0*/  @!P0 LDC R27, c[0x0][0x3c0] ;  /* 0x0000f000ff1b8b82 */ /* 0x000e620000000800 */
[----:B--2---:R-:W-:-:S06]  /*07b0*/  FADD.FTZ R29, R26, 1 ;  /* 0x3f8000001a1d7421 */ /* 0x004fcc0000010000 */
[----:B------:R-:W2:Y:S02]  /*07c0*/  MUFU.LG2 R29, R29 ;  /* 0x0000001d001d7308 */ /* 0x000ea40000000c00 */
[----:B--2---:R-:W-:Y:S01]  /*07d0*/  FFMA.FTZ R26, R29, 0.69314718246459960938, R8 ;  /* 0x3f3172181d1a7823 */ /* 0x004fe20000010008 */
[----:B------:R-:W-:-:S03]  /*07e0*/  FADD.FTZ R8, R28, -RZ ;  /* 0x800000ff1c087221 */ /* 0x000fc60000010000 */
[----:B------:R-:W-:Y:S01]  /*07f0*/  FADD.FTZ R26, R26, R25 ;  /* 0x000000191a1a7221 */ /* 0x000fe20000010000 */
[----:B------:R-:W-:Y:S01]  /*0800*/  FADD.FTZ R25, -R8, 1 ;  /* 0x3f80000008197421 */ /* 0x000fe20000010100 */
[----:B------:R-:W-:-:S03]  /*0810*/  MOV R29, R8 ;  /* 0x00000008001d7202 */ /* 0x000fc60000000f00 */
[----:B------:R-:W-:Y:S02]  /*0820*/  @!P0 IMAD.MOV.U32 R29, RZ, RZ, R25 ;  /* 0x000000ffff1d8224 */ /* 0x000fe400078e0019 */
[----:B------:R-:W-:Y:S02]  /*0830*/  @!P0 IMAD.MOV.U32 R25, RZ, RZ, R8 ;  /* 0x000000ffff198224 */ /* 0x000fe400078e0008 */
[----:B------:R2:W3:Y:S02]  /*0840*/  MUFU.LG2 R28, R29 ;  /* 0x0000001d001c7308 */ /* 0x0004e40000000c00 */
[----:B--2---:R-:W-:Y:S02]  /*0850*/  IMAD.MOV.U32 R29, RZ, RZ, RZ ;  /* 0x000000ffff1d7224 */ /* 0x004fe400078e00ff */
[----:B------:R-:W-:-:S04]  /*0860*/  @!P0 IMAD.MOV.U32 R29, RZ, RZ, 0x3f800000 ;  /* 0x3f800000ff1d8424 */ /* 0x000fc800078e00ff */
[----:B------:R-:W-:Y:S01]  /*0870*/  FADD.FTZ R29, -R8, R29 ;  /* 0x0000001d081d7221 */ /* 0x000fe20000010100 */
[----:B---3--:R-:W-:-:S06]  /*0880*/  FMUL.FTZ R28, R28, UR9 ;  /* 0x000000091c1c7c20 */ /* 0x008fcc0008410000 */
[----:B------:R-:W1:Y:S02]  /*0890*/  MUFU.EX2 R28, R28 ;  /* 0x0000001c001c7308 */ /* 0x000e640000000800 */
[----:B-1----:R-:W-:Y:S01]  /*08a0*/  FMUL.FTZ R28, R28, R27 ;  /* 0x0000001b1c1c7220 */ /* 0x002fe20000410000 */
[----:B0-----:R-:W-:Y:S02]  /*08b0*/  MOV R27, UR6 ;  /* 0x00000006001b7c02 */ /* 0x001fe40008000f00 */
[----:B------:R-:W-:Y:S01]  /*08c0*/  @!P0 MOV R27, R19 ;  /* 0x00000013001b8202 */ /* 0x000fe20000000f00 */
[----:B------:R-:W-:-:S04]  /*08d0*/  FFMA.FTZ R15, R28, R26, R15 ;  /* 0x0000001a1c0f7223 */ /* 0x000fc8000001000f */
[----:B------:R-:W-:-:S04]  /*08e0*/  FMUL.FTZ R8, R27, R25 ;  /* 0x000000191b087220 */ /* 0x000fc80000410000 */
[----:B------:R-:W-:-:S04]  /*08f0*/  FFMA.FTZ R29, R8, R26, -R29 ;  /* 0x0000001a081d7223 */ /* 0x000fc8000001081d */
[----:B------:R-:W-:-:S05]  /*0900*/  FMUL.FTZ R8, R28, R29 ;  /* 0x0000001d1c087220 */ /* 0x000fca0000410000 */
[----:B------:R-:W-:-:S07]  /*0910*/  F2FP.F16.F32.PACK_AB R8, RZ, R8 ;  /* 0x00000008ff08723e */ /* 0x000fce00000000ff */
.L_x_110:
[----:B------:R-:W-:Y:S05]  /*0920*/  BSYNC.RECONVERGENT B2 ;  /* 0x0000000000027941 */ /* 0x000fea0003800200 */
.L_x_109:
[----:B------:R-:W-:Y:S01]  /*0930*/  BSSY.RECONVERGENT B2, `(.L_x_111) ;  /* 0x000002e000027945 */ /* 0x000fe20003800200 */
[----:B------:R-:W-:-:S03]  /*0940*/  @P1 PRMT R8, R8, 0x5410, RZ ;  /* 0x0000541008081816 */ /* 0x000fc600000000ff */
[----:B------:R-:W-:Y:S05]  /*0950*/  @P1 BRA `(.L_x_112) ;  /* 0x0000000000ac1947 */ /* 0x000fea0003800000 */
[----:B-----5:R-:W-:Y:S01]  /*0960*/  HADD2.F32 R25, -RZ, R4.H1_H1 ;  /* 0x30000004ff197230 */ /* 0x020fe20000004100 */
[----:B------:R-:W0:Y:S04]  /*0970*/  LDCU UR6, c[0x0][0x3c4] ;  /* 0x00007880ff0677ac */ /* 0x000e280008000800 */
[C---:B------:R-:W-:Y:S01]  /*0980*/  FMUL.FTZ R27, R25.reuse, -1.4426950216293334961 ;  /* 0xbfb8aa3b191b7820 */ /* 0x040fe20000410000 */
[C---:B------:R-:W-:Y:S01]  /*0990*/  FSETP.GE.FTZ.AND P0, PT, R25.reuse, RZ, PT ;  /* 0x000000ff1900720b */ /* 0x040fe20003f16000 */
[----:B------:R-:W-:Y:S02]  /*09a0*/  FMUL.FTZ R29, R25, 1.4426950216293334961 ;  /* 0x3fb8aa3b191d7820 */ /* 0x000fe40000410000 */
[----:B------:R-:W1:Y:S02]  /*09b0*/  MUFU.EX2 R4, R27 ;  /* 0x0000001b00047308 */ /* 0x000e640000000800 */
[----:B-1----:R-:W-:-:S08]  /*09c0*/  FADD.FTZ R26, R4, 1 ;  /* 0x3f800000041a7421 */ /* 0x002fd00000010000 */
[----:B------:R-:W1:Y:S02]  /*09d0*/  @!P0 MUFU.EX2 R4, R29 ;  /* 0x0000001d00048308 */ /* 0x000e640000000800 */
[----:B-1----:R-:W-:Y:S01]  /*09e0*/  FADD.FTZ R27, R4, 1 ;  /* 0x3f800000041b7421 */ /* 0x002fe20000010000 */
[----:B------:R-:W-:-:S05]  /*09f0*/  FADD.FTZ R4, -R25, -RZ ;  /* 0x800000ff19047221 */ /* 0x000fca0000010100 */
[----:B------:R1:W2:Y:S01]  /*0a00*/  MUFU.LG2 R28, R27 ;  /* 0x0000001b001c7308 */ /* 0x0002a20000000c00 */
[----:B------:R-:W-:Y:S02]  /*0a10*/  FSEL R4, R4, RZ, !P0 ;  /* 0x000000ff04047208 */ /* 0x000fe40004000000 */
[----:B-1----:R-:W-:-:S03]  /*0a20*/  MOV R27, R18 ;  /* 0x00000012001b7202 */ /* 0x002fc60000000f00 */
[----:B--2---:R-:W-:Y:S01]  /*0a30*/  FFMA.FTZ R28, R28, 0.69314718246459960938, R4 ;  /* 0x3f3172181c1c7823 */ /* 0x004fe20000010004 */
[----:B------:R-:W-:-:S04]  /*0a40*/  IADD3 R4, P1, PT, R16, 0x1, RZ ;  /* 0x0000000110047810 */ /* 0x000fc80007f3e0ff */
[----:B------:R-:W-:Y:S02]  /*0a50*/  ISETP.NE.U32.AND P0, PT, R4, R12, PT ;  /* 0x0000000c0400720c */ /* 0x000fe40003f05070 */
[----:B------:R-:W-:-:S04]  /*0a60*/  IADD3.X R4, PT, PT, RZ, R17, RZ, P1, !PT ;  /* 0x00000011ff047210 */ /* 0x000fc80000ffe4ff */
[----:B------:R-:W-:Y:S02]  /*0a70*/  ISETP.NE.AND.EX P0, PT, R4, R24, PT, P0 ;  /* 0x000000180400720c */ /* 0x000fe40003f05300 */
[----:B------:R-:W1:Y:S02]  /*0a80*/  MUFU.RCP R4, R26 ;  /* 0x0000001a00047308 */ /* 0x000e640000001000 */
[----:B------:R-:W-:-:S13]  /*0a90*/  ISETP.LT.OR P0, PT, R3, RZ, P0 ;  /* 0x000000ff0300720c */ /* 0x000fda0000701670 */
[----:B------:R-:W-:Y:S01]  /*0aa0*/  @!P0 IMAD.MOV.U32 R25, RZ, RZ, RZ ;  /* 0x000000ffff198224 */ /* 0x000fe200078e00ff */
[----:B------:R-:W2:Y:S01]  /*0ab0*/  @!P0 LDC R27, c[0x0][0x3c0] ;  /* 0x0000f000ff1b8b82 */ /* 0x000ea20000000800 */
[----:B-1----:R-:W-:Y:S02]  /*0ac0*/  FADD.FTZ R4, R4, -RZ ;  /* 0x800000ff04047221 */ /* 0x002fe40000010000 */
[----:B------:R-:W-:Y:S02]  /*0ad0*/  FADD.FTZ R28, R28, R25 ;  /* 0x000000191c1c7221 */ /* 0x000fe40000010000 */
[----:B------:R-:W-:Y:S01]  /*0ae0*/  FADD.FTZ R25, -R4, 1 ;  /* 0x3f80000004197421 */ /* 0x000fe20000010100 */
[----:B------:R-:W-:-:S03]  /*0af0*/  MOV R29, R4 ;  /* 0x00000004001d7202 */ /* 0x000fc60000000f00 */
[----:B------:R-:W-:Y:S02]  /*0b00*/  @!P0 IMAD.MOV.U32 R29, RZ, RZ, R25 ;  /* 0x000000ffff1d8224 */ /* 0x000fe400078e0019 */
[----:B------:R-:W-:-:S04]  /*0b10*/  @!P0 IMAD.MOV.U32 R25, RZ, RZ, R4 ;  /* 0x000000ffff198224 */ /* 0x000fc800078e0004 */
[----:B------:R-:W1:Y:S02]  /*0b20*/  MUFU.LG2 R29, R29 ;  /* 0x0000001d001d7308 */ /* 0x000e640000000c00 */
[----:B-1----:R-:W-:Y:S01]  /*0b30*/  FMUL.FTZ R26, R29, UR9 ;  /* 0x000000091d1a7c20 */ /* 0x002fe20008410000 */
[----:B------:R-:W-:Y:S02]  /*0b40*/  IMAD.MOV.U32 R29, RZ, RZ, RZ ;  /* 0x000000ffff1d7224 */ /* 0x000fe400078e00ff */
[----:B------:R-:W-:-:S03]  /*0b50*/  @!P0 IMAD.MOV.U32 R29, RZ, RZ, 0x3f800000 ;  /* 0x3f800000ff1d8424 */ /* 0x000fc600078e00ff */
[----:B------:R-:W2:Y:S01]  /*0b60*/  MUFU.EX2 R26, R26 ;  /* 0x0000001a001a7308 */ /* 0x000ea20000000800 */
[----:B------:R-:W-:Y:S01]  /*0b70*/  FADD.FTZ R29, -R4, R29 ;  /* 0x0000001d041d7221 */ /* 0x000fe20000010100 */
[----:B--2---:R-:W-:Y:S01]  /*0b80*/  FMUL.FTZ R26, R26, R27 ;  /* 0x0000001b1a1a7220 */ /* 0x004fe20000410000 */
[----:B0-----:R-:W-:Y:S02]  /*0b90*/  MOV R27, UR6 ;  /* 0x00000006001b7c02 */ /* 0x001fe40008000f00 */
[----:B------:R-:W-:Y:S01]  /*0ba0*/  @!P0 MOV R27, R19 ;  /* 0x00000013001b8202 */ /* 0x000fe20000000f00 */
[----:B------:R-:W-:-:S04]  /*0bb0*/  FFMA.FTZ R15, R26, R28, R15 ;  /* 0x0000001c1a0f7223 */ /* 0x000fc8000001000f */
[----:B------:R-:W-:-:S04]  /*0bc0*/  FMUL.FTZ R4, R27, R25 ;  /* 0x000000191b047220 */ /* 0x000fc80000410000 */
[----:B------:R-:W-:-:S04]  /*0bd0*/  FFMA.FTZ R29, R4, R28, -R29 ;  /* 0x0000001c041d7223 */ /* 0x000fc8000001081d */
[----:B------:R-:W-:-:S05]  /*0be0*/  FMUL.FTZ R29, R26, R29 ;  /* 0x0000001d1a1d7220 */ /* 0x000fca0000410000 */
[----:B------:R-:W-:-:S04]  /*0bf0*/  F2FP.F16.F32.PACK_AB R4, RZ, R29 ;  /* 0x0000001dff04723e */ /* 0x000fc800000000ff */
[----:B------:R-:W-:-:S07]  /*0c00*/  PRMT R8, R8, 0x5410, R4 ;  /* 0x0000541008087816 */ /* 0x000fce0000000004 */
.L_x_112:
[----:B------:R-:W-:Y:S05]  /*0c10*/  BSYNC.RECONVERGENT B2 ;  /* 0x0000000000027941 */ /* 0x000fea0003800200 */
.L_x_111:
[C---:B------:R-:W-:Y:S01]  /*0c20*/  IADD3 R25, P4, PT, R9.reuse, 0x2, RZ ;  /* 0x0000000209197810 */ /* 0x040fe20007f9e0ff */
[----:B------:R-:W-:Y:S01]  /*0c30*/  BSSY.RECONVERGENT B2, `(.L_x_113) ;  /* 0x0000044000027945 */ /* 0x000fe20003800200 */
[----:B------:R-:W-:Y:S02]  /*0c40*/  IADD3 R27, P2, PT, R9, 0x3, RZ ;  /* 0x00000003091b7810 */ /* 0x000fe40007f5e0ff */
[-C--:B------:R-:W-:Y:S02]  /*0c50*/  ISETP.GE.U32.AND P3, PT, R25, R10.reuse, PT ;  /* 0x0000000a1900720c */ /* 0x080fe40003f66070 */
[----:B------:R-:W-:Y:S01]  /*0c60*/  IADD3 R25, P1, PT, R9, 0x4, RZ ;  /* 0x0000000409197810 */ /* 0x000fe20007f3e0ff */
[----:B------:R-:W-:Y:S01]  /*0c70*/  IMAD.X R28, RZ, RZ, R22, P2 ;  /* 0x000000ffff1c7224 */ /* 0x000fe200010e0616 */
[-C--:B------:R-:W-:Y:S02]  /*0c80*/  ISETP.GE.U32.AND P0, PT, R27, R10.reuse, PT ;  /* 0x0000000a1b00720c */ /* 0x080fe40003f06070 */
[----:B------:R-:W-:-:S02]  /*0c90*/  ISETP.GE.U32.AND P5, PT, R25, R10, PT ;  /* 0x0000000a1900720c */ /* 0x000fc40003fa6070 */
[----:B------:R-:W-:Y:S02]  /*0ca0*/  IADD3.X R25, PT, PT, RZ, R22, RZ, P4, !PT ;  /* 0x00000016ff197210 */ /* 0x000fe400027fe4ff */
[----:B------:R-:W-:Y:S02]  /*0cb0*/  IADD3 R27, P6, PT, R9, 0x5, RZ ;  /* 0x00000005091b7810 */ /* 0x000fe40007fde0ff */
[----:B------:R-:W-:Y:S02]  /*0cc0*/  ISETP.GE.AND.EX P3, PT, R25, R11, PT, P3 ;  /* 0x0000000b1900720c */ /* 0x000fe40003f66330 */
[----:B------:R-:W-:Y:S01]  /*0cd0*/  ISETP.GE.U32.AND P4, PT, R27, R10, PT ;  /* 0x0000000a1b00720c */ /* 0x000fe20003f86070 */
[----:B------:R-:W-:Y:S01]  /*0ce0*/  IMAD.X R26, RZ, RZ, R22, P6 ;  /* 0x000000ffff1a7224 */ /* 0x000fe200030e0616 */
[C---:B------:R-:W-:Y:S02]  /*0cf0*/  IADD3 R27, P2, PT, R9.reuse, 0x6, RZ ;  /* 0x00000006091b7810 */ /* 0x040fe40007f5e0ff */
[----:B------:R-:W-:-:S02]  /*0d00*/  IADD3 R9, P6, PT, R9, 0x7, RZ ;  /* 0x0000000709097810 */ /* 0x000fc40007fde0ff */
[----:B-----5:R-:W-:Y:S02]  /*0d10*/  IADD3.X R4, PT, PT, RZ, R22, RZ, P1, !PT ;  /* 0x00000016ff047210 */ /* 0x020fe40000ffe4ff */
[----:B------:R-:W-:Y:S02]  /*0d20*/  ISETP.GE.U32.AND P1, PT, R27, R10, PT ;  /* 0x0000000a1b00720c */ /* 0x000fe40003f26070 */
[----:B------:R-:W-:Y:S01]  /*0d30*/  IADD3.X R27, PT, PT, RZ, R22, RZ, P2, !PT ;  /* 0x00000016ff1b7210 */ /* 0x000fe200017fe4ff */
[----:B------:R-:W-:Y:S01]  /*0d40*/  IMAD.X R22, RZ, RZ, R22, P6 ;  /* 0x000000ffff167224 */ /* 0x000fe200030e0616 */
[----:B------:R-:W-:Y:S02]  /*0d50*/  ISETP.GE.U32.AND P2, PT, R9, R10, PT ;  /* 0x0000000a0900720c */ /* 0x000fe40003f46070 */
[-C--:B------:R-:W-:Y:S02]  /*0d60*/  ISETP.GE.AND.EX P0, PT, R28, R11.reuse, PT, P0 ;  /* 0x0000000b1c00720c */ /* 0x080fe40003f06300 */
[----:B------:R-:W-:-:S02]  /*0d70*/  ISETP.GE.AND.EX P5, PT, R4, R11, PT, P5 ;  /* 0x0000000b0400720c */ /* 0x000fc40003fa6350 */
[-C--:B------:R-:W-:Y:S02]  /*0d80*/  ISETP.GE.AND.EX P4, PT, R26, R11.reuse, PT, P4 ;  /* 0x0000000b1a00720c */ /* 0x080fe40003f86340 */
[-C--:B------:R-:W-:Y:S02]  /*0d90*/  ISETP.GE.AND.EX P1, PT, R27, R11.reuse, PT, P1 ;  /* 0x0000000b1b00720c */ /* 0x080fe40003f26310 */
[----:B------:R-:W-:Y:S02]  /*0da0*/  ISETP.GE.AND.EX P2, PT, R22, R11, PT, P2 ;  /* 0x0000000b1600720c */ /* 0x000fe40003f46320 */
[----:B------:R-:W-:Y:S01]  /*0db0*/  @P3 PRMT R9, RZ, 0x7610, R9 ;  /* 0x00007610ff093816 */ /* 0x000fe20000000009 */
[----:B------:R-:W-:Y:S10]  /*0dc0*/  @P3 BRA `(.L_x_114) ;  /* 0x0000000000a83947 */ /* 0x000ff40003800000 */
[----:B------:R-:W-:Y:S01]  /*0dd0*/  HADD2.F32 R4, -RZ, R5.H0_H0 ;  /* 0x20000005ff047230 */ /* 0x000fe20000004100 */
[----:B------:R-:W-:Y:S01]  /*0de0*/  IADD3 R25, P3, PT, R16, 0x2, RZ ;  /* 0x0000000210197810 */ /* 0x000fe20007f7e0ff */
[----:B------:R-:W0:Y:S03]  /*0df0*/  LDCU UR6, c[0x0][0x3c4] ;  /* 0x00007880ff0677ac */ /* 0x000e260008000800 */
[C---:B------:R-:W-:Y:S01]  /*0e00*/  FMUL.FTZ R9, R4.reuse, -1.4426950216293334961 ;  /* 0xbfb8aa3b04097820 */ /* 0x040fe20000410000 */
[C---:B------:R-:W-:Y:S01]  /*0e10*/  FSETP.GE.FTZ.AND P6, PT, R4.reuse, RZ, PT ;  /* 0x000000ff0400720b */ /* 0x040fe20003fd6000 */
[----:B------:R-:W-:Y:S01]  /*0e20*/  FMUL.FTZ R11, R4, 1.4426950216293334961 ;  /* 0x3fb8aa3b040b7820 */ /* 0x000fe20000410000 */
[----:B------:R-:W-:Y:S01]  /*0e30*/  IADD3.X R27, PT, PT, RZ, R17, RZ, P3, !PT ;  /* 0x00000011ff1b7210 */ /* 0x000fe20001ffe4ff */
[----:B------:R-:W1:Y:S01]  /*0e40*/  MUFU.EX2 R10, R9 ;  /* 0x00000009000a7308 */ /* 0x000e620000000800 */
[----:B------:R-:W-:-:S04]  /*0e50*/  ISETP.NE.U32.AND P3, PT, R25, R12, PT ;  /* 0x0000000c1900720c */ /* 0x000fc80003f65070 */
[----:B------:R-:W-:-:S04]  /*0e60*/  ISETP.NE.AND.EX P3, PT, R27, R24, PT, P3 ;  /* 0x000000181b00720c */ /* 0x000fc80003f65330 */
[----:B------:R-:W-:Y:S01]  /*0e70*/  ISETP.LT.OR P3, PT, R3, RZ, P3 ;  /* 0x000000ff0300720c */ /* 0x000fe20001f61670 */
[----:B-1----:R-:W-:Y:S02]  /*0e80*/  FADD.FTZ R22, R10, 1 ;  /* 0x3f8000000a167421 */ /* 0x002fe40000010000 */
[----:B------:R1:W2:Y:S08]  /*0e90*/  @!P6 MUFU.EX2 R10, R11 ;  /* 0x0000000b000ae308 */ /* 0x0002b00000000800 */
[----:B------:R-:W3:Y:S01]  /*0ea0*/  MUFU.RCP R22, R22 ;  /* 0x0000001600167308 */ /* 0x000ee20000001000 */
[----:B-1----:R-:W-:Y:S01]  /*0eb0*/  FADD.FTZ R11, -R4, -RZ ;  /* 0x800000ff040b7221 */ /* 0x002fe20000010100 */
[----:B------:R-:W-:-:S04]  /*0ec0*/  @!P3 MOV R4, RZ ;  /* 0x000000ff0004b202 */ /* 0x000fc80000000f00 */
[----:B------:R-:W-:Y:S01]  /*0ed0*/  FSEL R11, R11, RZ, !P6 ;  /* 0x000000ff0b0b7208 */ /* 0x000fe20007000000 */
[----:B--2---:R-:W-:-:S04]  /*0ee0*/  FADD.FTZ R25, R10, 1 ;  /* 0x3f8000000a197421 */ /* 0x004fc80000010000 */
[----:B------:R0:W1:Y:S01]  /*0ef0*/  MUFU.LG2 R26, R25 ;  /* 0x00000019001a7308 */ /* 0x0000620000000c00 */
[----:B---3--:R-:W-:-:S04]  /*0f00*/  FADD.FTZ R9, R22, -RZ ;  /* 0x800000ff16097221 */ /* 0x008fc80000010000 */
[----:B------:R-:W-:Y:S01]  /*0f10*/  FADD.FTZ R10, -R9, 1 ;  /* 0x3f800000090a7421 */ /* 0x000fe20000010100 */
[--C-:B------:R-:W-:Y:S01]  /*0f20*/  IMAD.MOV.U32 R27, RZ, RZ, R9.reuse ;  /* 0x000000ffff1b7224 */ /* 0x100fe200078e0009 */
[----:B0-----:R-:W-:Y:S02]  /*0f30*/  MOV R25, UR6 ;  /* 0x0000000600197c02 */ /* 0x001fe40008000f00 */
[----:B------:R-:W-:Y:S02]  /*0f40*/  @!P3 MOV R25, R19 ;  /* 0x000000130019b202 */ /* 0x000fe40000000f00 */
[----:B------:R-:W-:Y:S01]  /*0f50*/  @!P3 MOV R27, R10 ;  /* 0x0000000a001bb202 */ /* 0x000fe20000000f00 */
[----:B------:R-:W-:Y:S02]  /*0f60*/  @!P3 IMAD.MOV.U32 R10, RZ, RZ, R9 ;  /* 0x000000ffff0ab224 */ /* 0x000fe400078e0009 */
[----:B-1----:R-:W-:Y:S01]  /*0f70*/  FFMA.FTZ R29, R26, 0.69314718246459960938, R11 ;  /* 0x3f3172181a1d7823 */ /* 0x002fe2000001000b */
[----:B------:R-:W0:Y:S01]  /*0f80*/  MUFU.LG2 R22, R27 ;  /* 0x0000001b00167308 */ /* 0x000e220000000c00 */
[----:B------:R-:W-:-:S02]  /*0f90*/  IMAD.MOV.U32 R11, RZ, RZ, R18 ;  /* 0x000000ffff0b7224 */ /* 0x000fc400078e0012 */
[----:B------:R-:W-:Y:S01]  /*0fa0*/  FMUL.FTZ R10, R25, R10 ;  /* 0x0000000a190a7220 */ /* 0x000fe20000410000 */
[----:B------:R-:W-:-:S03]  /*0fb0*/  FADD.FTZ R4, R29, R4 ;  /* 0x000000041d047221 */ /* 0x000fc60000010000 */
[----:B------:R-:W1:Y:S01]  /*0fc0*/  @!P3 LDC R11, c[0x0][0x3c0] ;  /* 0x0000f000ff0bbb82 */ /* 0x000e620000000800 */
[----:B0-----:R-:W-:Y:S01]  /*0fd0*/  FMUL.FTZ R26, R22, UR9 ;  /* 0x00000009161a7c20 */ /* 0x001fe20008410000 */
[----:B------:R-:W-:Y:S02]  /*0fe0*/  IMAD.MOV.U32 R22, RZ, RZ, RZ ;  /* 0x000000ffff167224 */ /* 0x000fe400078e00ff */
[----:B------:R-:W-:-:S03]  /*0ff0*/  @!P3 IMAD.MOV.U32 R22, RZ, RZ, 0x3f800000 ;  /* 0x3f800000ff16b424 */ /* 0x000fc600078e00ff */
[----:B------:R-:W1:Y:S01]  /*1000*/  MUFU.EX2 R26, R26 ;  /* 0x0000001a001a7308 */ /* 0x000e620000000800 */
[----:B------:R-:W-:-:S04]  /*1010*/  FADD.FTZ R9, -R9, R22 ;  /* 0x0000001609097221 */ /* 0x000fc80000010100 */
[----:B------:R-:W-:Y:S01]  /*1020*/  FFMA.FTZ R9, R10, R4, -R9 ;  /* 0x000000040a097223 */ /* 0x000fe20000010809 */
[----:B-1----:R-:W-:-:S04]  /*1030*/  FMUL.FTZ R10, R26, R11 ;  /* 0x0000000b1a0a7220 */ /* 0x002fc80000410000 */
[C---:B------:R-:W-:Y:S01]  /*1040*/  FMUL.FTZ R9, R10.reuse, R9 ;  /* 0x000000090a097220 */ /* 0x040fe20000410000 */
[----:B------:R-:W-:-:S04]  /*1050*/  FFMA.FTZ R15, R10, R4, R15 ;  /* 0x000000040a0f7223 */ /* 0x000fc8000001000f */
[----:B------:R-:W-:-:S07]  /*1060*/  F2FP.F16.F32.PACK_AB R9, RZ, R9 ;  /* 0x00000009ff09723e */ /* 0x000fce00000000ff */
.L_x_114:
[----:B------:R-:W-:Y:S05]  /*1070*/  BSYNC.RECONVERGENT B2 ;  /* 0x0000000000027941 */ /* 0x000fea0003800200 */
.L_x_113:
[----:B------:R-:W-:Y:S01]  /*1080*/  BSSY.RECONVERGENT B2, `(.L_x_115) ;  /* 0x000002f000027945 */ /* 0x000fe20003800200 */
[----:B------:R-:W-:Y:S02]  /*1090*/  IADD3 R4, P3, PT, R21, UR18, RZ ;  /* 0x0000001215047c10 */ /* 0x000fe4000ff7e0ff */
[----:B------:R-:W-:Y:S01]  /*10a0*/  @P0 PRMT R9, R9, 0x5410, RZ ;  /* 0x0000541009090816 */ /* 0x000fe200000000ff */
[----:B------:R-:W-:Y:S10]  /*10b0*/  @P0 BRA `(.L_x_116) ;  /* 0x0000000000ac0947 */ /* 0x000ff40003800000 */
[----:B------:R-:W-:Y:S01]  /*10c0*/  HADD2.F32 R10, -RZ, R5.H1_H1 ;  /* 0x30000005ff0a7230 */ /* 0x000fe20000004100 */
        /* <DEDUP_REMOVED lines=11> */
[----:B------:R-:W1:Y:S08]  /*1180*/  @!P6 MUFU.EX2 R22, R25 ;  /* 0x000000190016e308 */ /* 0x000e700000000800 */
[----:B------:R-:W2:Y:S01]  /*1190*/  MUFU.RCP R26, R26 ;  /* 0x0000001a001a7308 */ /* 0x000ea20000001000 */
[----:B-1----:R-:W-:-:S07]  /*11a0*/  FADD.FTZ R27, R22, 1 ;  /* 0x3f800000161b7421 */ /* 0x002fce0000010000 */
[----:B------:R-:W1:Y:S01]  /*11b0*/  MUFU.LG2 R27, R27 ;  /* 0x0000001b001b7308 */ /* 0x000e620000000c00 */
[----:B--2---:R-:W-:Y:S01]  /*11c0*/  FADD.FTZ R11, R26, -RZ ;  /* 0x800000ff1a0b7221 */ /* 0x004fe20000010000 */
[----:B------:R-:W-:Y:S01]  /*11d0*/  FADD.FTZ R26, -R10, -RZ ;  /* 0x800000ff0a1a7221 */ /* 0x000fe20000010100 */
[----:B------:R-:W-:Y:S02]  /*11e0*/  @!P0 MOV R10, RZ ;  /* 0x000000ff000a8202 */ /* 0x000fe40000000f00 */
[----:B------:R-:W-:Y:S01]  /*11f0*/  FADD.FTZ R22, -R11, 1 ;  /* 0x3f8000000b167421 */ /* 0x000fe20000010100 */
[----:B------:R-:W-:Y:S01]  /*1200*/  IMAD.MOV.U32 R25, RZ, RZ, R11 ;  /* 0x000000ffff197224 */ /* 0x000fe200078e000b */
[----:B------:R-:W-:-:S03]  /*1210*/  FSEL R26, R26, RZ, !P6 ;  /* 0x000000ff1a1a7208 */ /* 0x000fc60007000000 */
[----:B------:R-:W-:Y:S02]  /*1220*/  @!P0 MOV R25, R22 ;  /* 0x0000001600198202 */ /* 0x000fe40000000f00 */
[----:B------:R-:W-:-:S04]  /*1230*/  @!P0 MOV R22, R11 ;  /* 0x0000000b00168202 */ /* 0x000fc80000000f00 */
[----:B------:R-:W2:Y:S01]  /*1240*/  MUFU.LG2 R25, R25 ;  /* 0x0000001900197308 */ /* 0x000ea20000000c00 */
[----:B-1----:R-:W-:Y:S01]  /*1250*/  FFMA.FTZ R28, R27, 0.69314718246459960938, R26 ;  /* 0x3f3172181b1c7823 */ /* 0x002fe2000001001a */
[----:B------:R-:W-:-:S03]  /*1260*/  IMAD.MOV.U32 R26, RZ, RZ, R18 ;  /* 0x000000ffff1a7224 */ /* 0x000fc600078e0012 */
[----:B------:R-:W-:Y:S01]  /*1270*/  FADD.FTZ R10, R28, R10 ;  /* 0x0000000a1c0a7221 */ /* 0x000fe20000010000 */
[----:B------:R-:W-:Y:S01]  /*1280*/  IMAD.MOV.U32 R28, RZ, RZ, RZ ;  /* 0x000000ffff1c7224 */ /* 0x000fe200078e00ff */
[----:B------:R-:W-:Y:S01]  /*1290*/  @!P0 MOV R28, 0x3f800000 ;  /* 0x3f800000001c8802 */ /* 0x000fe20000000f00 */
[----:B------:R-:W1:Y:S04]  /*12a0*/  @!P0 LDC R26, c[0x0][0x3c0] ;  /* 0x0000f000ff1a8b82 */ /* 0x000e680000000800 */
[----:B------:R-:W-:Y:S01]  /*12b0*/  FADD.FTZ R11, -R11, R28 ;  /* 0x0000001c0b0b7221 */ /* 0x000fe20000010100 */
        /* <DEDUP_REMOVED lines=9> */
[----:B------:R-:W-:-:S04]  /*1350*/  F2FP.F16.F32.PACK_AB R11, RZ, R11 ;  /* 0x0000000bff0b723e */ /* 0x000fc800000000ff */
[----:B------:R-:W-:-:S07]  /*1360*/  PRMT R9, R9, 0x5410, R11 ;  /* 0x0000541009097816 */ /* 0x000fce000000000b */
.L_x_116:
[----:B------:R-:W-:Y:S05]  /*1370*/  BSYNC.RECONVERGENT B2 ;  /* 0x0000000000027941 */ /* 0x000fea0003800200 */
.L_x_115:
[----:B------:R-:W-:Y:S01]  /*1380*/  BSSY.RECONVERGENT B2, `(.L_x_117) ;  /* 0x000002e000027945 */ /* 0x000fe20003800200 */
[----:B------:R-:W-:Y:S02]  /*1390*/  IADD3.X R5, PT, PT, R20, UR19, RZ, P3, !PT ;  /* 0x0000001314057c10 */ /* 0x000fe40009ffe4ff */
[----:B------:R-:W-:Y:S01]  /*13a0*/  @P5 PRMT R10, RZ, 0x7610, R10 ;  /* 0x00007610ff0a5816 */ /* 0x000fe2000000000a */
[----:B------:R-:W-:Y:S06]  /*13b0*/  @P5 BRA `(.L_x_118) ;  /* 0x0000000000a85947 */ /* 0x000fec0003800000 */
[----:B------:R-:W-:Y:S01]  /*13c0*/  HADD2.F32 R10, -RZ, R6.H0_H0 ;  /* 0x20000006ff0a7230 */ /* 0x000fe20000004100 */
[----:B------:R-:W-:Y:S01]  /*13d0*/  IADD3 R29, P5, PT, R16, 0x4, RZ ;  /* 0x00000004101d7810 */ /* 0x000fe20007fbe0ff */
[----:B------:R-:W0:Y:S01]  /*13e0*/  LDCU UR6, c[0x0][0x3c4] ;  /* 0x00007880ff0677ac */ /* 0x000e220008000800 */
[----:B------:R-:W-:Y:S02]  /*13f0*/  HFMA2 R28, -RZ, RZ, 0, 0 ;  /* 0x00000000ff1c7431 */ /* 0x000fe400000001ff */
[C---:B------:R-:W-:Y:S01]  /*1400*/  FMUL.FTZ R22, R10.reuse, -1.4426950216293334961 ;  /* 0xbfb8aa3b0a167820 */ /* 0x040fe20000410000 */
[C---:B------:R-:W-:Y:S01]  /*1410*/  FSETP.GE.FTZ.AND P3, PT, R10.reuse, RZ, PT ;  /* 0x000000ff0a00720b */ /* 0x040fe20003f76000 */
[----:B------:R-:W-:Y:S01]  /*1420*/  FMUL.FTZ R26, R10, 1.4426950216293334961 ;  /* 0x3fb8aa3b0a1a7820 */ /* 0x000fe20000410000 */
[----:B------:R-:W-:Y:S01]  /*1430*/  ISETP.NE.U32.AND P0, PT, R29, R12, PT ;  /* 0x0000000c1d00720c */ /* 0x000fe20003f05070 */
[----:B------:R1:W2:Y:S01]  /*1440*/  MUFU.EX2 R25, R22 ;  /* 0x0000001600197308 */ /* 0x0002a20000000800 */
[----:B------:R-:W-:-:S04]  /*1450*/  IADD3.X R29, PT, PT, RZ, R17, RZ, P5, !PT ;  /* 0x00000011ff1d7210 */ /* 0x000fc80002ffe4ff */
[----:B------:R-:W-:Y:S01]  /*1460*/  ISETP.NE.AND.EX P0, PT, R29, R24, PT, P0 ;  /* 0x000000181d00720c */ /* 0x000fe20003f05300 */
[----:B-1----:R-:W-:-:S03]  /*1470*/  FADD.FTZ R22, -R10, -RZ ;  /* 0x800000ff0a167221 */ /* 0x002fc60000010100 */
[----:B------:R-:W-:Y:S02]  /*1480*/  ISETP.LT.OR P0, PT, R3, RZ, P0 ;  /* 0x000000ff0300720c */ /* 0x000fe40000701670 */
[----:B------:R-:W-:Y:S01]  /*1490*/  FSEL R22, R22, RZ, !P3 ;  /* 0x000000ff16167208 */ /* 0x000fe20005800000 */
[----:B--2---:R-:W-:Y:S02]  /*14a0*/  FADD.FTZ R27, R25, 1 ;  /* 0x3f800000191b7421 */ /* 0x004fe40000010000 */
[----:B------:R-:W1:Y:S08]  /*14b0*/  @!P3 MUFU.EX2 R25, R26 ;  /* 0x0000001a0019b308 */ /* 0x000e700000000800 */
[----:B------:R-:W-:Y:S01]  /*14c0*/  @!P0 MOV R10, RZ ;  /* 0x000000ff000a8202 */ /* 0x000fe20000000f00 */
[----:B------:R-:W-:Y:S01]  /*14d0*/  @!P0 IMAD.MOV.U32 R28, RZ, RZ, 0x3f800000 ;  /* 0x3f800000ff1c8424 */ /* 0x000fe200078e00ff */
[----:B------:R-:W2:Y:S01]  /*14e0*/  MUFU.RCP R11, R27 ;  /* 0x0000001b000b7308 */ /* 0x000ea20000001000 */
[----:B-1----:R-:W-:-:S07]  /*14f0*/  FADD.FTZ R25, R25, 1 ;  /* 0x3f80000019197421 */ /* 0x002fce0000010000 */
[----:B------:R-:W1:Y:S01]  /*1500*/  MUFU.LG2 R25, R25 ;  /* 0x0000001900197308 */ /* 0x000e620000000c00 */
[----:B--2---:R-:W-:-:S04]  /*1510*/  FADD.FTZ R11, R11, -RZ ;  /* 0x800000ff0b0b7221 */ /* 0x004fc80000010000 */
[----:B------:R-:W-:Y:S02]  /*1520*/  IMAD.MOV.U32 R27, RZ, RZ, R11 ;  /* 0x000000ffff1b7224 */ /* 0x000fe400078e000b */
[----:B-1----:R-:W-:Y:S01]  /*1530*/  FFMA.FTZ R29, R25, 0.69314718246459960938, R22 ;  /* 0x3f317218191d7823 */ /* 0x002fe20000010016 */
[----:B------:R-:W-:Y:S01]  /*1540*/  FADD.FTZ R22, -R11, 1 ;  /* 0x3f8000000b167421 */ /* 0x000fe20000010100 */
[----:B------:R-:W-:Y:S02]  /*1550*/  IMAD.MOV.U32 R25, RZ, RZ, R18 ;  /* 0x000000ffff197224 */ /* 0x000fe400078e0012 */
[----:B------:R-:W-:Y:S02]  /*1560*/  FADD.FTZ R10, R29, R10 ;  /* 0x0000000a1d0a7221 */ /* 0x000fe40000010000 */
[----:B------:R-:W-:Y:S02]  /*1570*/  @!P0 MOV R27, R22 ;  /* 0x00000016001b8202 */ /* 0x000fe40000000f00 */
[----:B------:R-:W1:Y:S01]  /*1580*/  @!P0 LDC R25, c[0x0][0x3c0] ;  /* 0x0000f000ff198b82 */ /* 0x000e620000000800 */
[----:B------:R-:W-:Y:S01]  /*1590*/  @!P0 MOV R22, R11 ;  /* 0x0000000b00168202 */ /* 0x000fe20000000f00 */
[----:B------:R-:W2:Y:S01]  /*15a0*/  MUFU.LG2 R26, R27 ;  /* 0x0000001b001a7308 */ /* 0x000ea20000000c00 */
[----:B------:R-:W-:Y:S01]  /*15b0*/  FADD.FTZ R11, -R11, R28 ;  /* 0x0000001c0b0b7221 */ /* 0x000fe20000010100 */
[----:B--2---:R-:W-:-:S06]  /*15c0*/  FMUL.FTZ R29, R26, UR9 ;  /* 0x000000091a1d7c20 */ /* 0x004fcc0008410000 */
        /* <DEDUP_REMOVED lines=9> */
.L_x_118:
[----:B------:R-:W-:Y:S05]  /*1660*/  BSYNC.RECONVERGENT B2 ;  /* 0x0000000000027941 */ /* 0x000fea0003800200 */
.L_x_117:
[----:B------:R-:W-:Y:S01]  /*1670*/  BSSY.RECONVERGENT B2, `(.L_x_119) ;  /* 0x000002e000027945 */ /* 0x000fe20003800200 */
[----:B------:R-:W-:-:S03]  /*1680*/  @P4 PRMT R10, R10, 0x5410, RZ ;  /* 0x000054100a0a4816 */ /* 0x000fc600000000ff */
[----:B------:R-:W-:Y:S05]  /*1690*/  @P4 BRA `(.L_x_120) ;  /* 0x0000000000ac4947 */ /* 0x000fea0003800000 */
[----:B------:R-:W-:Y:S01]  /*16a0*/  HADD2.F32 R6, -RZ, R6.H1_H1 ;  /* 0x30000006ff067230 */ /* 0x000fe20000004100 */
        /* <DEDUP_REMOVED lines=8> */
[----:B------:R-:W-:-:S05]  /*1730*/  IMAD.X R29, RZ, RZ, R17, P4 ;  /* 0x000000ffff1d7224 */ /* 0x000fca00020e0611 */
[----:B------:R-:W-:Y:S01]  /*1740*/  ISETP.NE.AND.EX P0, PT, R29, R24, PT, P0 ;  /* 0x000000181d00720c */ /* 0x000fe20003f05300 */
[----:B-1----:R-:W-:-:S03]  /*1750*/  FADD.FTZ R22, -R6, -RZ ;  /* 0x800000ff06167221 */ /* 0x002fc60000010100 */
[----:B------:R-:W-:Y:S02]  /*1760*/  ISETP.LT.OR P0, PT, R3, RZ, P0 ;  /* 0x000000ff0300720c */ /* 0x000fe40000701670 */
[----:B------:R-:W-:Y:S01]  /*1770*/  FSEL R22, R22, RZ, !P3 ;  /* 0x000000ff16167208 */ /* 0x000fe20005800000 */
[----:B--2---:R-:W-:Y:S02]  /*1780*/  FADD.FTZ R27, R25, 1 ;  /* 0x3f800000191b7421 */ /* 0x004fe40000010000 */
[----:B------:R-:W1:Y:S08]  /*1790*/  @!P3 MUFU.EX2 R25, R26 ;  /* 0x0000001a0019b308 */ /* 0x000e700000000800 */
[----:B------:R-:W-:Y:S01]  /*17a0*/  @!P0 IMAD.MOV.U32 R6, RZ, RZ, RZ ;  /* 0x000000ffff068224 */ /* 0x000fe200078e00ff */
[----:B------:R-:W-:Y:S01]  /*17b0*/  @!P0 MOV R28, 0x3f800000 ;  /* 0x3f800000001c8802 */ /* 0x000fe20000000f00 */
[----:B------:R-:W2:Y:S01]  /*17c0*/  MUFU.RCP R11, R27 ;  /* 0x0000001b000b7308 */ /* 0x000ea20000001000 */
[----:B-1----:R-:W-:-:S07]  /*17d0*/  FADD.FTZ R25, R25, 1 ;  /* 0x3f80000019197421 */ /* 0x002fce0000010000 */
[----:B------:R-:W1:Y:S01]  /*17e0*/  MUFU.LG2 R25, R25 ;  /* 0x0000001900197308 */ /* 0x000e620000000c00 */
[----:B--2---:R-:W-:-:S05]  /*17f0*/  FADD.FTZ R11, R11, -RZ ;  /* 0x800000ff0b0b7221 */ /* 0x004fca0000010000 */
[----:B------:R-:W-:Y:S01]  /*1800*/  MOV R27, R11 ;  /* 0x0000000b001b7202 */ /* 0x000fe20000000f00 */
[----:B-1----:R-:W-:Y:S01]  /*1810*/  FFMA.FTZ R29, R25, 0.69314718246459960938, R22 ;  /* 0x3f317218191d7823 */ /* 0x002fe20000010016 */
[----:B------:R-:W-:Y:S01]  /*1820*/  FADD.FTZ R22, -R11, 1 ;  /* 0x3f8000000b167421 */ /* 0x000fe20000010100 */
[----:B------:R-:W-:Y:S02]  /*1830*/  MOV R25, R18 ;  /* 0x0000001200197202 */ /* 0x000fe40000000f00 */
[----:B------:R-:W-:Y:S02]  /*1840*/  FADD.FTZ R6, R29, R6 ;  /* 0x000000061d067221 */ /* 0x000fe40000010000 */
[----:B------:R-:W-:Y:S01]  /*1850*/  @!P0 MOV R27, R22 ;  /* 0x00000016001b8202 */ /* 0x000fe20000000f00 */
[----:B------:R-:W-:Y:S01]  /*1860*/  @!P0 IMAD.MOV.U32 R22, RZ, RZ, R11 ;  /* 0x000000ffff168224 */ /* 0x000fe200078e000b */
[----:B------:R-:W1:Y:S01]  /*1870*/  @!P0 LDC R25, c[0x0][0x3c0] ;  /* 0x0000f000ff198b82 */ /* 0x000e620000000800 */
[----:B------:R-:W-:Y:S01]  /*1880*/  FADD.FTZ R11, -R11, R28 ;  /* 0x0000001c0b0b7221 */ /* 0x000fe20000010100 */
[----:B------:R-:W2:Y:S02]  /*1890*/  MUFU.LG2 R26, R27 ;  /* 0x0000001b001a7308 */ /* 0x000ea40000000c00 */
[----:B--2---:R-:W-:-:S06]  /*18a0*/  FMUL.FTZ R29, R26, UR9 ;  /* 0x000000091a1d7c20 */ /* 0x004fcc0008410000 */
[----:B------:R-:W1:Y:S02]  /*18b0*/  MUFU.EX2 R26, R29 ;  /* 0x0000001d001a7308 */ /* 0x000e640000000800 */
[----:B-1----:R-:W-:Y:S01]  /*18c0*/  FMUL.FTZ R26, R26, R25 ;  /* 0x000000191a1a7220 */ /* 0x002fe20000410000 */
[----:B0-----:R-:W-:Y:S01]  /*18d0*/  IMAD.U32 R25, RZ, RZ, UR6 ;  /* 0x00000006ff197e24 */ /* 0x001fe2000f8e00ff */
[----:B------:R-:W-:Y:S02]  /*18e0*/  @!P0 MOV R25, R19 ;  /* 0x0000001300198202 */ /* 0x000fe40000000f00 */
[----:B------:R-:W-:-:S03]  /*18f0*/  FFMA.FTZ R15, R26, R6, R15 ;  /* 0x000000061a0f7223 */ /* 0x000fc6000001000f */
[----:B------:R-:W-:-:S04]  /*1900*/  FMUL.FTZ R22, R25, R22 ;  /* 0x0000001619167220 */ /* 0x000fc80000410000 */
[----:B------:R-:W-:-:S04]  /*1910*/  FFMA.FTZ R11, R22, R6, -R11 ;  /* 0x00000006160b7223 */ /* 0x000fc8000001080b */
[----:B------:R-:W-:-:S05]  /*1920*/  FMUL.FTZ R11, R26, R11 ;  /* 0x0000000b1a0b7220 */ /* 0x000fca0000410000 */
[----:B------:R-:W-:-:S04]  /*1930*/  F2FP.F16.F32.PACK_AB R11, RZ, R11 ;  /* 0x0000000bff0b723e */ /* 0x000fc800000000ff */
[----:B------:R-:W-:-:S07]  /*1940*/  PRMT R10, R10, 0x5410, R11 ;  /* 0x000054100a0a7816 */ /* 0x000fce000000000b */
.L_x_120:
[----:B------:R-:W-:Y:S05]  /*1950*/  BSYNC.RECONVERGENT B2 ;  /* 0x0000000000027941 */ /* 0x000fea0003800200 */
.L_x_119:
[----:B------:R-:W-:Y:S01]  /*1960*/  BSSY.RECONVERGENT B2, `(.L_x_121) ;  /* 0x000002d000027945 */ /* 0x000fe20003800200 */
[----:B------:R-:W-:-:S03]  /*1970*/  @P1 PRMT R11, RZ, 0x7610, R11 ;  /* 0x00007610ff0b1816 */ /* 0x000fc6000000000b */
[----:B------:R-:W-:Y:S05]  /*1980*/  @P1 BRA `(.L_x_122) ;  /* 0x0000000000a81947 */ /* 0x000fea0003800000 */
[----:B------:R-:W-:Y:S01]  /*1990*/  HADD2.F32 R6, -RZ, R7.H0_H0 ;  /* 0x20000007ff067230 */ /* 0x000fe20000004100 */
[----:B------:R-:W-:Y:S01]  /*19a0*/  IADD3 R29, P3, PT, R16, 0x6, RZ ;  /* 0x00000006101d7810 */ /* 0x000fe20007f7e0ff */
[----:B------:R-:W0:Y:S01]  /*19b0*/  LDCU UR6, c[0x0][0x3c4] ;  /* 0x00007880ff0677ac */ /* 0x000e220008000800 */
[----:B------:R-:W-:Y:S02]  /*19c0*/  IMAD.MOV.U32 R28, RZ, RZ, RZ ;  /* 0x000000ffff1c7224 */ /* 0x000fe400078e00ff */
        /* <DEDUP_REMOVED lines=12> */
[----:B------:R-:W-:-:S02]  /*1a90*/  @!P0 MOV R6, RZ ;  /* 0x000000ff00068202 */ /* 0x000fc40000000f00 */
[----:B------:R-:W-:Y:S01]  /*1aa0*/  @!P0 MOV R28, 0x3f800000 ;  /* 0x3f800000001c8802 */ /* 0x000fe20000000f00 */
[----:B------:R-:W2:Y:S01]  /*1ab0*/  MUFU.RCP R11, R27 ;  /* 0x0000001b000b7308 */ /* 0x000ea20000001000 */
[----:B-1----:R-:W-:-:S07]  /*1ac0*/  FADD.FTZ R25, R25, 1 ;  /* 0x3f80000019197421 */ /* 0x002fce0000010000 */
[----:B------:R-:W1:Y:S01]  /*1ad0*/  MUFU.LG2 R25, R25 ;  /* 0x0000001900197308 */ /* 0x000e620000000c00 */
[----:B--2---:R-:W-:-:S05]  /*1ae0*/  FADD.FTZ R11, R11, -RZ ;  /* 0x800000ff0b0b7221 */ /* 0x004fca0000010000 */
[-C--:B------:R-:W-:Y:S01]  /*1af0*/  MOV R27, R11.reuse ;  /* 0x0000000b001b7202 */ /* 0x080fe20000000f00 */
[----:B-1----:R-:W-:Y:S01]  /*1b00*/  FFMA.FTZ R29, R25, 0.69314718246459960938, R22 ;  /* 0x3f317218191d7823 */ /* 0x002fe20000010016 */
[----:B------:R-:W-:Y:S01]  /*1b10*/  FADD.FTZ R22, -R11, 1 ;  /* 0x3f8000000b167421 */ /* 0x000fe20000010100 */
[----:B------:R-:W-:Y:S02]  /*1b20*/  MOV R25, R18 ;  /* 0x0000001200197202 */ /* 0x000fe40000000f00 */
[----:B------:R-:W-:Y:S01]  /*1b30*/  FADD.FTZ R6, R29, R6 ;  /* 0x000000061d067221 */ /* 0x000fe20000010000 */
[----:B------:R-:W-:Y:S01]  /*1b40*/  @!P0 IMAD.MOV.U32 R27, RZ, RZ, R22 ;  /* 0x000000ffff1b8224 */ /* 0x000fe200078e0016 */
[----:B------:R-:W-:Y:S01]  /*1b50*/  @!P0 MOV R22, R11 ;  /* 0x0000000b00168202 */ /* 0x000fe20000000f00 */
[----:B------:R-:W-:Y:S01]  /*1b60*/  FADD.FTZ R11, -R11, R28 ;  /* 0x0000001c0b0b7221 */ /* 0x000fe20000010100 */
[----:B------:R-:W1:Y:S01]  /*1b70*/  @!P0 LDC R25, c[0x0][0x3c0] ;  /* 0x0000f000ff198b82 */ /* 0x000e620000000800 */
[----:B------:R-:W2:Y:S02]  /*1b80*/  MUFU.LG2 R26, R27 ;  /* 0x0000001b001a7308 */ /* 0x000ea40000000c00 */
[----:B--2---:R-:W-:-:S06]  /*1b90*/  FMUL.FTZ R29, R26, UR9 ;  /* 0x000000091a1d7c20 */ /* 0x004fcc0008410000 */
[----:B------:R-:W1:Y:S02]  /*1ba0*/  MUFU.EX2 R26, R29 ;  /* 0x0000001d001a7308 */ /* 0x000e640000000800 */
[----:B-1----:R-:W-:Y:S01]  /*1bb0*/  FMUL.FTZ R26, R26, R25 ;  /* 0x000000191a1a7220 */ /* 0x002fe20000410000 */
[----:B0-----:R-:W-:Y:S01]  /*1bc0*/  MOV R25, UR6 ;  /* 0x0000000600197c02 */ /* 0x001fe20008000f00 */
[----:B------:R-:W-:Y:S02]  /*1bd0*/  @!P0 IMAD.MOV.U32 R25, RZ, RZ, R19 ;  /* 0x000000ffff198224 */ /* 0x000fe400078e0013 */
[----:B------:R-:W-:Y:S02]  /*1be0*/  FFMA.FTZ R15, R26, R6, R15 ;  /* 0x000000061a0f7223 */ /* 0x000fe4000001000f */
[----:B------:R-:W-:-:S04]  /*1bf0*/  FMUL.FTZ R22, R25, R22 ;  /* 0x0000001619167220 */ /* 0x000fc80000410000 */
[----:B------:R-:W-:-:S04]  /*1c00*/  FFMA.FTZ R11, R22, R6, -R11 ;  /* 0x00000006160b7223 */ /* 0x000fc8000001080b */
[----:B------:R-:W-:-:S05]  /*1c10*/  FMUL.FTZ R11, R26, R11 ;  /* 0x0000000b1a0b7220 */ /* 0x000fca0000410000 */
[----:B------:R-:W-:-:S07]  /*1c20*/  F2FP.F16.F32.PACK_AB R11, RZ, R11 ;  /* 0x0000000bff0b723e */ /* 0x000fce00000000ff */
.L_x_122:
[----:B------:R-:W-:Y:S05]  /*1c30*/  BSYNC.RECONVERGENT B2 ;  /* 0x0000000000027941 */ /* 0x000fea0003800200 */
.L_x_121:
[----:B------:R-:W-:Y:S01]  /*1c40*/  BSSY.RECONVERGENT B2, `(.L_x_123) ;  /* 0x000002e000027945 */ /* 0x000fe20003800200 */
[----:B------:R-:W-:-:S03]  /*1c50*/  @P2 PRMT R11, R11, 0x5410, RZ ;  /* 0x000054100b0b2816 */ /* 0x000fc600000000ff */
[----:B------:R-:W-:Y:S05]  /*1c60*/  @P2 BRA `(.L_x_124) ;  /* 0x0000000000ac2947 */ /* 0x000fea0003800000 */
[----:B------:R-:W-:Y:S01]  /*1c70*/  HADD2.F32 R7, -RZ, R7.H1_H1 ;  /* 0x30000007ff077230 */ /* 0x000fe20000004100 */
[----:B------:R-:W-:Y:S01]  /*1c80*/  IADD3 R13, P2, PT, R16, 0x7, RZ ;  /* 0x00000007100d7810 */ /* 0x000fe20007f5e0ff */
[----:B------:R-:W0:Y:S03]  /*1c90*/  LDCU UR6, c[0x0][0x3c4] ;  /* 0x00007880ff0677ac */ /* 0x000e260008000800 */
[C---:B------:R-:W-:Y:S01]  /*1ca0*/  FMUL.FTZ R2, R7.reuse, -1.4426950216293334961 ;  /* 0xbfb8aa3b07027820 */ /* 0x040fe20000410000 */
[----:B------:R-:W-:Y:S02]  /*1cb0*/  FSETP.GE.FTZ.AND P1, PT, R7, RZ, PT ;  /* 0x000000ff0700720b */ /* 0x000fe40003f36000 */
[----:B------:R-:W-:Y:S01]  /*1cc0*/  ISETP.NE.U32.AND P0, PT, R13, R12, PT ;  /* 0x0000000c0d00720c */ /* 0x000fe20003f05070 */
[----:B------:R-:W1:Y:S01]  /*1cd0*/  MUFU.EX2 R6, R2 ;  /* 0x0000000200067308 */ /* 0x000e620000000800 */
[----:B------:R-:W-:Y:S01]  /*1ce0*/  IADD3.X R13, PT, PT, RZ, R17, RZ, P2, !PT ;  /* 0x00000011ff0d7210 */ /* 0x000fe200017fe4ff */
[----:B------:R-:W-:-:S03]  /*1cf0*/  FADD.FTZ R12, -R7, -RZ ;  /* 0x800000ff070c7221 */ /* 0x000fc60000010100 */
[----:B------:R-:W-:Y:S01]  /*1d00*/  ISETP.NE.AND.EX P0, PT, R13, R24, PT, P0 ;  /* 0x000000180d00720c */ /* 0x000fe20003f05300 */
[----:B------:R-:W-:Y:S01]  /*1d10*/  FMUL.FTZ R13, R7, 1.4426950216293334961 ;  /* 0x3fb8aa3b070d7820 */ /* 0x000fe20000410000 */
[----:B------:R-:W-:Y:S02]  /*1d20*/  FSEL R12, R12, RZ, !P1 ;  /* 0x000000ff0c0c7208 */ /* 0x000fe40004800000 */
[----:B------:R-:W-:Y:S01]  /*1d30*/  ISETP.LT.OR P0, PT, R3, RZ, P0 ;  /* 0x000000ff0300720c */ /* 0x000fe20000701670 */
[----:B-1----:R-:W-:Y:S02]  /*1d40*/  FADD.FTZ R22, R6, 1 ;  /* 0x3f80000006167421 */ /* 0x002fe40000010000 */
[----:B------:R0:W-:Y:S10]  /*1d50*/  @!P1 MUFU.EX2 R6, R13 ;  /* 0x0000000d00069308 */ /* 0x0001f40000000800 */
[----:B------:R-:W-:Y:S01]  /*1d60*/  @!P0 MOV R7, RZ ;  /* 0x000000ff00078202 */ /* 0x000fe20000000f00 */
[----:B------:R-:W1:Y:S01]  /*1d70*/  MUFU.RCP R22, R22 ;  /* 0x0000001600167308 */ /* 0x000e620000001000 */
[----:B0-----:R-:W-:-:S02]  /*1d80*/  MOV R13, UR6 ;  /* 0x00000006000d7c02 */ /* 0x001fc40008000f00 */
[----:B------:R-:W-:Y:S01]  /*1d90*/  @!P0 MOV R13, R19 ;  /* 0x00000013000d8202 */ /* 0x000fe20000000f00 */
[----:B-1----:R-:W-:Y:S01]  /*1da0*/  FADD.FTZ R3, R22, -RZ ;  /* 0x800000ff16037221 */ /* 0x002fe20000010000 */
[----:B------:R-:W-:Y:S01]  /*1db0*/  FADD.FTZ R22, R6, 1 ;  /* 0x3f80000006167421 */ /* 0x000fe20000010000 */
[----:B------:R-:W-:Y:S02]  /*1dc0*/  MOV R6, R18 ;  /* 0x0000001200067202 */ /* 0x000fe40000000f00 */
[----:B------:R-:W-:Y:S01]  /*1dd0*/  FADD.FTZ R2, -R3, 1 ;  /* 0x3f80000003027421 */ /* 0x000fe20000010100 */
[----:B------:R-:W-:Y:S01]  /*1de0*/  IMAD.MOV.U32 R24, RZ, RZ, R3 ;  /* 0x000000ffff187224 */ /* 0x000fe200078e0003 */
[----:B------:R-:W0:Y:S02]  /*1df0*/  MUFU.LG2 R25, R22 ;  /* 0x0000001600197308 */ /* 0x000e240000000c00 */
[----:B------:R-:W1:Y:S01]  /*1e00*/  @!P0 LDC R6, c[0x0][0x3c0] ;  /* 0x0000f000ff068b82 */ /* 0x000e620000000800 */
[----:B------:R-:W-:-:S02]  /*1e10*/  @!P0 MOV R24, R2 ;  /* 0x0000000200188202 */ /* 0x000fc40000000f00 */
[----:B------:R-:W-:-:S04]  /*1e20*/  @!P0 MOV R2, R3 ;  /* 0x0000000300028202 */ /* 0x000fc80000000f00 */
[----:B------:R-:W2:Y:S01]  /*1e30*/  MUFU.LG2 R24, R24 ;  /* 0x0000001800187308 */ /* 0x000ea20000000c00 */
[----:B------:R-:W-:Y:S01]  /*1e40*/  FMUL.FTZ R13, R13, R2 ;  /* 0x000000020d0d7220 */ /* 0x000fe20000410000 */
[----:B0-----:R-:W-:Y:S01]  /*1e50*/  FFMA.FTZ R28, R25, 0.69314718246459960938, R12 ;  /* 0x3f317218191c7823 */ /* 0x001fe2000001000c */
[----:B------:R-:W-:Y:S02]  /*1e60*/  IMAD.MOV.U32 R12, RZ, RZ, RZ ;  /* 0x000000ffff0c7224 */ /* 0x000fe400078e00ff */
[----:B------:R-:W-:Y:S02]  /*1e70*/  @!P0 IMAD.MOV.U32 R12, RZ, RZ, 0x3f800000 ;  /* 0x3f800000ff0c8424 */ /* 0x000fe400078e00ff */
[----:B------:R-:W-:Y:S02]  /*1e80*/  FADD.FTZ R7, R28, R7 ;  /* 0x000000071c077221 */ /* 0x000fe40000010000 */
[----:B------:R-:W-:Y:S01]  /*1e90*/  FADD.FTZ R12, -R3, R12 ;  /* 0x0000000c030c7221 */ /* 0x000fe20000010100 */
[----:B--2---:R-:W-:-:S03]  /*1ea0*/  FMUL.FTZ R26, R24, UR9 ;  /* 0x00000009181a7c20 */ /* 0x004fc60008410000 */
[----:B------:R-:W-:Y:S01]  /*1eb0*/  FFMA.FTZ R13, R13, R7, -R12 ;  /* 0x000000070d0d7223 */ /* 0x000fe2000001080c */
[----:B------:R-:W1:Y:S02]  /*1ec0*/  MUFU.EX2 R25, R26 ;  /* 0x0000001a00197308 */ /* 0x000e640000000800 */
[----:B-1----:R-:W-:-:S04]  /*1ed0*/  FMUL.FTZ R2, R25, R6 ;  /* 0x0000000619027220 */ /* 0x002fc80000410000 */
[C---:B------:R-:W-:Y:S01]  /*1ee0*/  FMUL.FTZ R13, R2.reuse, R13 ;  /* 0x0000000d020d7220 */ /* 0x040fe20000410000 */
[----:B------:R-:W-:-:S04]  /*1ef0*/  FFMA.FTZ R15, R2, R7, R15 ;  /* 0x00000007020f7223 */ /* 0x000fc8000001000f */
[----:B------:R-:W-:-:S04]  /*1f00*/  F2FP.F16.F32.PACK_AB R13, RZ, R13 ;  /* 0x0000000dff0d723e */ /* 0x000fc800000000ff */
[----:B------:R-:W-:-:S07]  /*1f10*/  PRMT R11, R11, 0x5410, R13 ;  /* 0x000054100b0b7816 */ /* 0x000fce000000000d */
.L_x_124:
[----:B------:R-:W-:Y:S05]  /*1f20*/  BSYNC.RECONVERGENT B2 ;  /* 0x0000000000027941 */ /* 0x000fea0003800200 */
.L_x_123:
[----:B------:R1:W-:Y:S02]  /*1f30*/  STG.E.128 desc[UR16][R4.64], R8 ;  /* 0x0000000804007986 */ /* 0x0003e4000c101d10 */
.L_x_108:
[----:B------:R-:W-:Y:S05]  /*1f40*/  BSYNC.RECONVERGENT B1 ;  /* 0x0000000000017941 */ /* 0x000fea0003800200 */
.L_x_107:
[C---:B------:R-:W-:Y:S02]  /*1f50*/  IADD3 R16, P0, PT, R23.reuse, R16, RZ ;  /* 0x0000001017107210 */ /* 0x040fe40007f1e0ff */
[----:B------:R-:W-:-:S03]  /*1f60*/  LEA R21, P1, R23, R21, 0x1 ;  /* 0x0000001517157211 */ /* 0x000fc600078208ff */
[----:B------:R-:W-:Y:S01]  /*1f70*/  IMAD.X R17, RZ, RZ, R17, P0 ;  /* 0x000000ffff117224 */ /* 0x000fe200000e0611 */
[----:B------:R-:W-:Y:S02]  /*1f80*/  ISETP.GE.U32.AND P0, PT, R16, UR4, PT ;  /* 0x0000000410007c0c */ /* 0x000fe4000bf06070 */
[----:B------:R-:W-:Y:S02]  /*1f90*/  LEA.HI.X R20, R23, R20, RZ, 0x1, P1 ;  /* 0x0000001417147211 */ /* 0x000fe400008f0cff */
[----:B------:R-:W-:-:S13]  /*1fa0*/  ISETP.GE.AND.EX P0, PT, R17, UR8, PT, P0 ;  /* 0x0000000811007c0c */ /* 0x000fda000bf06300 */
[----:B------:R-:W-:Y:S05]  /*1fb0*/  @!P0 BRA `(.L_x_125) ;  /* 0xffffffe000a48947 */ /* 0x000fea000383ffff */
.L_x_103:
[----:B------:R-:W-:Y:S05]  /*1fc0*/  BSYNC.RECONVERGENT B0 ;  /* 0x0000000000007941 */ /* 0x000fea0003800200 */
.L_x_102:
[----:B------:R-:W2:Y:S01]  /*1fd0*/  S2R R6, SR_TID.X ;  /* 0x0000000000067919 */ /* 0x000ea20000002100 */
[----:B------:R-:W3:Y:S01]  /*1fe0*/  S2UR UR5, SR_CgaCtaId ;  /* 0x00000000000579c3 */ /* 0x000ee20000008800 */
[----:B------:R-:W-:Y:S01]  /*1ff0*/  UMOV UR4, 0x400 ;  /* 0x0000040000047882 */ /* 0x000fe20000000000 */
[----:B------:R-:W-:Y:S01]  /*2000*/  ISETP.GE.U32.AND P0, PT, R14, 0x2, PT ;  /* 0x000000020e00780c */ /* 0x000fe20003f06070 */
[----:B---3--:R-:W-:-:S06]  /*2010*/  ULEA UR4, UR5, UR4, 0x18 ;  /* 0x0000000405047291 */ /* 0x008fcc000f8ec0ff */
[C---:B--2---:R-:W-:Y:S02]  /*2020*/  LEA R2, R6.reuse, UR4, 0x2 ;  /* 0x0000000406027c11 */ /* 0x044fe4000f8e10ff */
[----:B------:R-:W-:-:S03]  /*2030*/  ISETP.NE.AND P1, PT, R6, RZ, PT ;  /* 0x000000ff0600720c */ /* 0x000fc60003f25270 */
[----:B------:R2:W-:Y:S01]  /*2040*/  STS [R2], R15 ;  /* 0x0000000f02007388 */ /* 0x0005e20000000800 */
[----:B------:R-:W-:Y:S06]  /*2050*/  BAR.SYNC.DEFER_BLOCKING 0x0 ;  /* 0x0000000000007b1d */ /* 0x000fec0000010000 */
[----:B------:R-:W-:Y:S05]  /*2060*/  @!P0 BRA `(.L_x_126) ;  /* 0x00000000002c8947 */ /* 0x000fea0003800000 */
.L_x_127:
[----:B------:R-:W-:-:S04]  /*2070*/  SHF.R.U32.HI R7, RZ, 0x1, R14 ;  /* 0x00000001ff077819 */ /* 0x000fc8000001160e */
[----:B------:R-:W-:-:S13]  /*2080*/  ISETP.GE.U32.AND P0, PT, R6, R7, PT ;  /* 0x000000070600720c */ /* 0x000fda0003f06070 */
[----:B------:R-:W-:Y:S01]  /*2090*/  @!P0 LEA R3, R7, R2, 0x2 ;  /* 0x0000000207038211 */ /* 0x000fe200078e10ff */
[----:B01----:R-:W-:Y:S05]  /*20a0*/  @!P0 LDS R4, [R2] ;  /* 0x0000000002048984 */ /* 0x003fea0000000800 */
[----:B------:R-:W0:Y:S02]  /*20b0*/  @!P0 LDS R3, [R3] ;  /* 0x0000000003038984 */ /* 0x000e240000000800 */
[----:B0-----:R-:W-:-:S05]  /*20c0*/  @!P0 FADD.FTZ R5, R3, R4 ;  /* 0x0000000403058221 */ /* 0x001fca0000010000 */
[----:B------:R3:W-:Y:S01]  /*20d0*/  @!P0 STS [R2], R5 ;  /* 0x0000000502008388 */ /* 0x0007e20000000800 */
[----:B------:R-:W-:Y:S01]  /*20e0*/  BAR.SYNC.DEFER_BLOCKING 0x0 ;  /* 0x0000000000007b1d */ /* 0x000fe20000010000 */
[----:B------:R-:W-:Y:S02]  /*20f0*/  ISETP.GT.U32.AND P0, PT, R14, 0x3, PT ;  /* 0x000000030e00780c */ /* 0x000fe40003f04070 */
[----:B------:R-:W-:-:S11]  /*2100*/  MOV R14, R7 ;  /* 0x00000007000e7202 */ /* 0x000fd60000000f00 */
[----:B---3--:R-:W-:Y:S05]  /*2110*/  @P0 BRA `(.L_x_127) ;  /* 0xfffffffc00d40947 */ /* 0x008fea000383ffff */
.L_x_126:
[----:B------:R-:W-:Y:S05]  /*2120*/  @P1 EXIT ;  /* 0x000000000000194d */ /* 0x000fea0003800000 */
[----:B------:R-:W3:Y:S01]  /*2130*/  S2UR UR5, SR_CgaCtaId ;  /* 0x00000000000579c3 */ /* 0x000ee20000008800 */
[----:B------:R-:W-:Y:S01]  /*2140*/  UMOV UR4, 0x400 ;  /* 0x0000040000047882 */ /* 0x000fe20000000000 */
[----:B01---5:R-:W0:Y:S06]  /*2150*/  MUFU.RCP R5, R0 ;  /* 0x0000000000057308 */ /* 0x023e2c0000001000 */
[----:B--2---:R-:W1:Y:S01]  /*2160*/  LDC.64 R2, c[0x0][0x380] ;  /* 0x0000e000ff027b82 */ /* 0x004e620000000a00 */
[----:B---3--:R-:W-:-:S09]  /*2170*/  ULEA UR4, UR5, UR4, 0x18 ;  /* 0x0000000405047291 */ /* 0x008fd2000f8ec0ff */
[----:B------:R-:W0:Y:S02]  /*2180*/  LDS R4, [UR4] ;  /* 0x00000004ff047984 */ /* 0x000e240008000800 */
[----:B0-----:R-:W-:-:S05]  /*2190*/  FMUL.FTZ R5, R4, R5 ;  /* 0x0000000504057220 */ /* 0x001fca0000410000 */
[----:B-1----:R-:W-:Y:S01]  /*21a0*/  REDG.E.ADD.F32.FTZ.RN.STRONG.GPU desc[UR16][R2.64], R5 ;  /* 0x00000005020079a6 */ /* 0x002fe2000c12f310 */
[----:B------:R-:W-:Y:S05]  /*21b0*/  EXIT ;  /* 0x000000000000794d */ /* 0x000fea0003800000 */
        .weak           $__internal_5_$__cuda_sm20_div_s64
        .type           $__internal_5_$__cuda_sm20_div_s64,@function
        .size           $__internal_5_$__cuda_sm20_div_s64,(.L_x_206 - $__internal_5_$__cuda_sm20_div_s64)
$__internal_5_$__cuda_sm20_div_s64:
        /* <DEDUP_REMOVED lines=25> */
[----:B------:R-:W-:-:S04]  /*2350*/  IMAD.WIDE.U32 R2, R5, UR6, RZ ;  /* 0x0000000605027c25 */ /* 0x000fc8000f8e00ff */
[----:B------:R-:W-:Y:S01]  /*2360*/  IMAD R4, R5, UR7, R3 ;  /* 0x0000000705047c24 */ /* 0x000fe2000f8e0203 */
[----:B------:R-:W-:Y:S02]  /*2370*/  IADD3 R9, P0, PT, RZ, -R2, RZ ;  /* 0x80000002ff097210 */ /* 0x000fe40007f1e0ff */
[----:B------:R-:W-:Y:S01]  /*2380*/  IADD3 R3, P4, PT, RZ, -R16, RZ ;  /* 0x80000010ff037210 */ /* 0x000fe20007f9e0ff */
[----:B------:R-:W-:Y:S02]  /*2390*/  IMAD R2, R7, UR6, R4 ;  /* 0x0000000607027c24 */ /* 0x000fe4000f8e0204 */
[----:B------:R-:W-:Y:S01]  /*23a0*/  IMAD.HI.U32 R4, R5, R9, RZ ;  /* 0x0000000905047227 */ /* 0x000fe200078e00ff */
[----:B------:R-:W-:Y:S02]  /*23b0*/  IADD3.X R8, PT, PT, RZ, ~R17, RZ, P4, !PT ;  /* 0x80000011ff087210 */ /* 0x000fe400027fe4ff */
[----:B------:R-:W-:-:S05]  /*23c0*/  IADD3.X R2, PT, PT, RZ, ~R2, RZ, P0, !PT ;  /* 0x80000002ff027210 */ /* 0x000fca00007fe4ff */
[----:B------:R-:W-:-:S04]  /*23d0*/  IMAD.WIDE.U32 R4, P0, R5, R2, R4 ;  /* 0x0000000205047225 */ /* 0x000fc80007800004 */
[----:B------:R-:W-:Y:S01]  /*23e0*/  IMAD.HI.U32 R4, P1, R7, R9, R4 ;  /* 0x0000000907047227 */ /* 0x000fe20007820004 */
[----:B------:R-:W-:-:S03]  /*23f0*/  SEL R5, R3, R16, !P3 ;  /* 0x0000001003057207 */ /* 0x000fc60005800000 */
[CC--:B------:R-:W-:Y:S02]  /*2400*/  IMAD R9, R7.reuse, R2.reuse, RZ ;  /* 0x0000000207097224 */ /* 0x0c0fe400078e02ff */
[----:B------:R-:W-:-:S03]  /*2410*/  IMAD.HI.U32 R2, R7, R2, RZ ;  /* 0x0000000207027227 */ /* 0x000fc600078e00ff */
[----:B------:R-:W-:Y:S01]  /*2420*/  IADD3 R4, P2, PT, R9, R4, RZ ;  /* 0x0000000409047210 */ /* 0x000fe20007f5e0ff */
[----:B------:R-:W-:Y:S01]  /*2430*/  IMAD.X R3, R2, 0x1, R7, P0 ;  /* 0x0000000102037824 */ /* 0x000fe200000e0607 */
[----:B------:R-:W-:-:S03]  /*2440*/  SEL R7, R8, R17, !P3 ;  /* 0x0000001108077207 */ /* 0x000fc60005800000 */
[----:B------:R-:W-:Y:S01]  /*2450*/  IMAD.HI.U32 R2, R4, R5, RZ ;  /* 0x0000000504027227 */ /* 0x000fe200078e00ff */
[----:B------:R-:W-:-:S03]  /*2460*/  IADD3.X R8, PT, PT, RZ, RZ, R3, P2, P1 ;  /* 0x000000ffff087210 */ /* 0x000fc600017e2403 */
[----:B------:R-:W-:Y:S02]  /*2470*/  HFMA2 R3, -RZ, RZ, 0, 0 ;  /* 0x00000000ff037431 */ /* 0x000fe400000001ff */
[-C--:B------:R-:W-:Y:S02]  /*2480*/  IMAD R9, R8, R7.reuse, RZ ;  /* 0x0000000708097224 */ /* 0x080fe400078e02ff */
[----:B------:R-:W-:-:S04]  /*2490*/  IMAD.WIDE.U32 R2, R4, R7, R2 ;  /* 0x0000000704027225 */ /* 0x000fc800078e0002 */
[----:B------:R-:W-:-:S04]  /*24a0*/  IMAD.HI.U32 R4, R8, R7, RZ ;  /* 0x0000000708047227 */ /* 0x000fc800078e00ff */
[----:B------:R-:W-:-:S05]  /*24b0*/  IMAD.HI.U32 R2, P0, R8, R5, R2 ;  /* 0x0000000508027227 */ /* 0x000fca0007800002 */
[----:B------:R-:W-:Y:S02]  /*24c0*/  IADD3 R9, P1, PT, R9, R2, RZ ;  /* 0x0000000209097210 */ /* 0x000fe40007f3e0ff */
[----:B------:R-:W-:-:S03]  /*24d0*/  IADD3.X R4, PT, PT, R4, RZ, RZ, P0, !PT ;  /* 0x000000ff04047210 */ /* 0x000fc600007fe4ff */
[----:B------:R-:W-:-:S04]  /*24e0*/  IMAD.WIDE.U32 R2, R9, UR6, RZ ;  /* 0x0000000609027c25 */ /* 0x000fc8000f8e00ff */
[----:B------:R-:W-:Y:S01]  /*24f0*/  IMAD.X R4, RZ, RZ, R4, P1 ;  /* 0x000000ffff047224 */ /* 0x000fe200008e0604 */
[----:B------:R-:W-:Y:S01]  /*2500*/  IADD3 R8, P1, PT, -R2, R5, RZ ;  /* 0x0000000502087210 */ /* 0x000fe20007f3e1ff */
[----:B------:R-:W-:-:S03]  /*2510*/  IMAD R3, R9, UR7, R3 ;  /* 0x0000000709037c24 */ /* 0x000fc6000f8e0203 */
[----:B------:R-:W-:Y:S01]  /*2520*/  ISETP.GE.U32.AND P0, PT, R8, UR6, PT ;  /* 0x0000000608007c0c */ /* 0x000fe2000bf06070 */
[----:B------:R-:W-:-:S05]  /*2530*/  IMAD R2, R4, UR6, R3 ;  /* 0x0000000604027c24 */ /* 0x000fca000f8e0203 */
[----:B------:R-:W-:Y:S02]  /*2540*/  IADD3.X R10, PT, PT, ~R2, R7, RZ, P1, !PT ;  /* 0x00000007020a7210 */ /* 0x000fe40000ffe5ff */
[----:B------:R-:W-:Y:S02]  /*2550*/  IADD3 R5, P1, PT, R8, -UR6, RZ ;  /* 0x8000000608057c10 */ /* 0x000fe4000ff3e0ff */
[C---:B------:R-:W-:Y:S02]  /*2560*/  ISETP.GE.U32.AND.EX P0, PT, R10.reuse, UR7, PT, P0 ;  /* 0x000000070a007c0c */ /* 0x040fe4000bf06100 */
[----:B------:R-:W-:Y:S02]  /*2570*/  IADD3 R2, P2, PT, R9, 0x1, RZ ;  /* 0x0000000109027810 */ /* 0x000fe40007f5e0ff */
[----:B------:R-:W-:Y:S02]  /*2580*/  IADD3.X R7, PT, PT, R10, ~UR7, RZ, P1, !PT ;  /* 0x800000070a077c10 */ /* 0x000fe40008ffe4ff */
[----:B------:R-:W-:-:S02]  /*2590*/  SEL R5, R5, R8, P0 ;  /* 0x0000000805057207 */ /* 0x000fc40000000000 */
[----:B------:R-:W-:Y:S02]  /*25a0*/  IADD3.X R3, PT, PT, RZ, R4, RZ, P2, !PT ;  /* 0x00000004ff037210 */ /* 0x000fe400017fe4ff */
[----:B------:R-:W-:Y:S02]  /*25b0*/  SEL R9, R2, R9, P0 ;  /* 0x0000000902097207 */ /* 0x000fe40000000000 */
[----:B------:R-:W-:Y:S02]  /*25c0*/  SEL R7, R7, R10, P0 ;  /* 0x0000000a07077207 */ /* 0x000fe40000000000 */
[----:B------:R-:W-:Y:S02]  /*25d0*/  ISETP.GE.U32.AND P1, PT, R5, UR6, PT ;  /* 0x0000000605007c0c */ /* 0x000fe4000bf26070 */
[----:B------:R-:W-:Y:S02]  /*25e0*/  SEL R4, R3, R4, P0 ;  /* 0x0000000403047207 */ /* 0x000fe40000000000 */
[----:B------:R-:W-:-:S02]  /*25f0*/  IADD3 R12, P2, PT, R9, 0x1, RZ ;  /* 0x00000001090c7810 */ /* 0x000fc40007f5e0ff */
[----:B------:R-:W-:Y:S02]  /*2600*/  ISETP.GE.U32.AND.EX P0, PT, R7, UR7, PT, P1 ;  /* 0x0000000707007c0c */ /* 0x000fe4000bf06110 */
[----:B------:R-:W-:Y:S01]  /*2610*/  LOP3.LUT R2, R17, UR11, RZ, 0x3c, !PT ;  /* 0x0000000b11027c12 */ /* 0x000fe2000f8e3cff */
[----:B------:R-:W-:Y:S01]  /*2620*/  IMAD.X R13, RZ, RZ, R4, P2 ;  /* 0x000000ffff0d7224 */ /* 0x000fe200010e0604 */
[----:B------:R-:W-:Y:S02]  /*2630*/  SEL R12, R12, R9, P0 ;  /* 0x000000090c0c7207 */ /* 0x000fe40000000000 */
[----:B------:R-:W-:Y:S02]  /*2640*/  ISETP.GE.AND P1, PT, R2, RZ, PT ;  /* 0x000000ff0200720c */ /* 0x000fe40003f26270 */
[----:B------:R-:W-:Y:S02]  /*2650*/  SEL R13, R13, R4, P0 ;  /* 0x000000040d0d7207 */ /* 0x000fe40000000000 */
[----:B------:R-:W-:-:S02]  /*2660*/  IADD3 R3, P2, PT, RZ, -R12, RZ ;  /* 0x8000000cff037210 */ /* 0x000fc40007f5e0ff */
[----:B------:R-:W-:Y:S02]  /*2670*/  ISETP.NE.U32.AND P0, PT, RZ, UR10, PT ;  /* 0x0000000aff007c0c */ /* 0x000fe4000bf05070 */
[-C--:B------:R-:W-:Y:S02]  /*2680*/  IADD3.X R2, PT, PT, RZ, ~R13.reuse, RZ, P2, !PT ;  /* 0x8000000dff027210 */ /* 0x080fe400017fe4ff */
[----:B------:R-:W-:Y:S02]  /*2690*/  MOV R7, 0x0 ;  /* 0x0000000000077802 */ /* 0x000fe40000000f00 */
[----:B------:R-:W-:Y:S02]  /*26a0*/  ISETP.NE.AND.EX P0, PT, RZ, UR11, PT, P0 ;  /* 0x0000000bff007c0c */ /* 0x000fe4000bf05300 */
[----:B------:R-:W-:Y:S02]  /*26b0*/  SEL R12, R3, R12, !P1 ;  /* 0x0000000c030c7207 */ /* 0x000fe40004800000 */
[----:B------:R-:W-:-:S02]  /*26c0*/  SEL R13, R2, R13, !P1 ;  /* 0x0000000d020d7207 */ /* 0x000fc40004800000 */
[----:B------:R-:W-:Y:S02]  /*26d0*/  SEL R12, R12, 0xffffffff, P0 ;  /* 0xffffffff0c0c7807 */ /* 0x000fe40000000000 */
[----:B------:R-:W-:Y:S01]  /*26e0*/  SEL R13, R13, 0xffffffff, P0 ;  /* 0xffffffff0d0d7807 */ /* 0x000fe20000000000 */
[----:B------:R-:W-:Y:S06]  /*26f0*/  RET.REL.NODEC R6 `(_Z30focal_loss_forward_cuda_kernelILb0ELi8EN3c104HalfElffEvPT4_PT1_PKS4_PKT2_PKflllfff) ;  /* 0xffffffd806407950 */ /* 0x000fec0003c3ffff */
.L_x_128:
        /* <DEDUP_REMOVED lines=16> */
.L_x_206:


//--------------------- .text._Z30focal_loss_forward_cuda_kernelILb0ELi4EflffEvPT4_PT1_PKS2_PKT2_PKflllfff --------------------------
	.section	.text._Z30focal_loss_forward_cuda_kernelILb0ELi4EflffEvPT4_PT1_PKS2_PKT2_PKflllfff,"ax",@progbits
	.align	128
        .global         _Z30focal_loss_forward_cuda_kernelILb0ELi4EflffEvPT4_PT1_PKS2_PKT2_PKflllfff
        .type           _Z30focal_loss_forward_cuda_kernelILb0ELi4EflffEvPT4_PT1_PKS2_PKT2_PKflllfff,@function
        .size           _Z30focal_loss_forward_cuda_kernelILb0ELi4EflffEvPT4_PT1_PKS2_PKT2_PKflllfff,(.L_x_207 - _Z30focal_loss_forward_cuda_kernelILb0ELi4EflffEvPT4_PT1_PKS2_PKT2_PKflllfff)
        .other          _Z30focal_loss_forward_cuda_kernelILb0ELi4EflffEvPT4_PT1_PKS2_PKT2_PKflllfff,@"STO_CUDA_ENTRY STV_DEFAULT"
_Z30focal_loss_forward_cuda_kernelILb0ELi4EflffEvPT4_PT1_PKS2_PKT2_PKflllfff:
.text._Z30focal_loss_forward_cuda_kernelILb0ELi4EflffEvPT4_PT1_PKS2_PKT2_PKflllfff:
        /* <DEDUP_REMOVED lines=37> */
.L_x_144:
        /* <DEDUP_REMOVED lines=29> */
.L_x_132:
[----:B------:R-:W-:-:S07]  /*0420*/  MOV R6, 0x440 ;  /* 0x0000044000067802 */ /* 0x000fce0000000f00 */
[----:B-----5:R-:W-:Y:S05]  /*0430*/  CALL.REL.NOINC `($__internal_6_$__cuda_sm20_div_s64) ;  /* 0x0000001000107944 */ /* 0x020fea0003c00000 */
[----:B------:R-:W-:Y:S01]  /*0440*/  IADD3 R5, P0, PT, RZ, -R12, RZ ;  /* 0x8000000cff057210 */ /* 0x000fe20007f1e0ff */
[----:B------:R-:W-:Y:S02]  /*0450*/  IMAD.U32 R9, RZ, RZ, UR22 ;  /* 0x00000016ff097e24 */ /* 0x000fe4000f8e00ff */
[----:B------:R-:W-:Y:S01]  /*0460*/  IMAD.U32 R11, RZ, RZ, UR23 ;  /* 0x00000017ff0b7e24 */ /* 0x000fe2000f8e00ff */
[----:B------:R-:W-:Y:S01]  /*0470*/  IADD3.X R4, PT, PT, RZ, ~R13, RZ, P0, !PT ;  /* 0x8000000dff047210 */ /* 0x000fe200007fe4ff */
[----:B------:R-:W-:-:S04]  /*0480*/  IMAD.WIDE.U32 R2, R5, R9, R18 ;  /* 0x0000000905027225 */ /* 0x000fc800078e0012 */
[----:B------:R-:W-:Y:S01]  /*0490*/  IMAD R4, R4, R9, RZ ;  /* 0x0000000904047224 */ /* 0x000fe200078e02ff */
[----:B------:R-:W-:-:S03]  /*04a0*/  MOV R10, R2 ;  /* 0x00000002000a7202 */ /* 0x000fc60000000f00 */
[----:B------:R-:W-:-:S04]  /*04b0*/  IMAD R5, R5, R11, R4 ;  /* 0x0000000b05057224 */ /* 0x000fc800078e0204 */
[----:B------:R-:W-:-:S07]  /*04c0*/  IMAD.IADD R14, R3, 0x1, R5 ;  /* 0x00000001030e7824 */ /* 0x000fce00078e0205 */
.L_x_133:
[----:B------:R-:W-:Y:S05]  /*04d0*/  BSYNC.RECONVERGENT B1 ;  /* 0x0000000000017941 */ /* 0x000fea0003800200 */
.L_x_131:
[----:B------:R-:W-:-:S04]  /*04e0*/  LEA R2, P0, R12, UR18, 0x3 ;  /* 0x000000120c027c11 */ /* 0x000fc8000f8018ff */
[----:B------:R-:W-:-:S06]  /*04f0*/  LEA.HI.X R3, R12, UR19, R13, 0x3, P0 ;  /* 0x000000130c037c11 */ /* 0x000fcc00080f1c0d */
[----:B------:R-:W2:Y:S01]  /*0500*/  LDG.E.64.CONSTANT R2, desc[UR12][R2.64] ;  /* 0x0000000c02027981 */ /* 0x000ea2000c1e9b00 */
[----:B------:R-:W-:Y:S01]  /*0510*/  IMAD R8, R13, R9, RZ ;  /* 0x000000090d087224 */ /* 0x000fe200078e02ff */
        /* <DEDUP_REMOVED lines=16> */
[C---:B------:R-:W-:Y:S02]  /*0620*/  IADD3 R27, P5, PT, R10.reuse, 0x2, RZ ;  /* 0x000000020a1b7810 */ /* 0x040fe40007fbe0ff */
[C---:B------:R-:W-:Y:S01]  /*0630*/  IADD3 R15, P6, PT, R10.reuse, 0x3, RZ ;  /* 0x000000030a0f7810 */ /* 0x040fe20007fde0ff */
[----:B------:R-:W-:Y:S01]  /*0640*/  IMAD.X R24, RZ, RZ, R14, P4 ;  /* 0x000000ffff187224 */ /* 0x000fe200020e060e */
[-C--:B0-----:R-:W-:Y:S02]  /*0650*/  ISETP.GE.U32.AND P2, PT, R10, R8.reuse, PT ;  /* 0x000000080a00720c */ /* 0x081fe40003f46070 */
[----:B------:R-:W-:-:S02]  /*0660*/  ISETP.GE.U32.AND P0, PT, R29, R8, PT ;  /* 0x000000081d00720c */ /* 0x000fc40003f06070 */
[-C--:B------:R-:W-:Y:S02]  /*0670*/  ISETP.GE.AND.EX P2, PT, R14, R9.reuse, PT, P2 ;  /* 0x000000090e00720c */ /* 0x080fe40003f46320 */
[-C--:B------:R-:W-:Y:S02]  /*0680*/  ISETP.GE.U32.AND P1, PT, R27, R8.reuse, PT ;  /* 0x000000081b00720c */ /* 0x080fe40003f26070 */
[----:B------:R-:W-:Y:S01]  /*0690*/  ISETP.GE.U32.AND P3, PT, R15, R8, PT ;  /* 0x000000080f00720c */ /* 0x000fe20003f66070 */
[----:B------:R-:W-:Y:S01]  /*06a0*/  IMAD.X R8, RZ, RZ, R14, P6 ;  /* 0x000000ffff087224 */ /* 0x000fe200030e060e */
[----:B------:R-:W-:Y:S02]  /*06b0*/  IADD3.X R10, PT, PT, RZ, R14, RZ, P5, !PT ;  /* 0x0000000eff0a7210 */ /* 0x000fe40002ffe4ff */
[-C--:B------:R-:W-:Y:S02]  /*06c0*/  ISETP.GE.AND.EX P0, PT, R24, R9.reuse, PT, P0 ;  /* 0x000000091800720c */ /* 0x080fe40003f06300 */
[-C--:B------:R-:W-:Y:S01]  /*06d0*/  ISETP.GE.AND.EX P3, PT, R8, R9.reuse, PT, P3 ;  /* 0x000000090800720c */ /* 0x080fe20003f66330 */
[----:B------:R-:W-:Y:S01]  /*06e0*/  IMAD.MOV.U32 R8, RZ, RZ, RZ ;  /* 0x000000ffff087224 */ /* 0x000fe200078e00ff */
[----:B------:R-:W-:-:S02]  /*06f0*/  ISETP.GE.AND.EX P1, PT, R10, R9, PT, P1 ;  /* 0x000000090a00720c */ /* 0x000fc40003f26310 */
[----:B------:R-:W-:Y:S02]  /*0700*/  IADD3 R14, P4, PT, R23, UR14, RZ ;  /* 0x0000000e170e7c10 */ /* 0x000fe4000ff9e0ff */
[----:B------:R-:W-:Y:S01]  /*0710*/  IADD3 R24, PT, PT, R13, R11, RZ ;  /* 0x0000000b0d187210 */ /* 0x000fe20007ffe0ff */
[----:B------:R-:W-:Y:S10]  /*0720*/  @P2 BRA `(.L_x_137) ;  /* 0x0000000000982947 */ /* 0x000ff40003800000 */
[C---:B-----5:R-:W-:Y:S01]  /*0730*/  FMUL.FTZ R9, R4.reuse, -1.4426950216293334961 ;  /* 0xbfb8aa3b04097820 */ /* 0x060fe20000410000 */
[C---:B------:R-:W-:Y:S01]  /*0740*/  FSETP.GE.FTZ.AND P5, PT, R4.reuse, RZ, PT ;  /* 0x000000ff0400720b */ /* 0x040fe20003fb6000 */
[----:B------:R-:W-:Y:S01]  /*0750*/  FMUL.FTZ R10, R4, 1.4426950216293334961 ;  /* 0x3fb8aa3b040a7820 */ /* 0x000fe20000410000 */
[----:B------:R-:W-:Y:S01]  /*0760*/  ISETP.NE.U32.AND P2, PT, R18, R12, PT ;  /* 0x0000000c1200720c */ /* 0x000fe20003f45070 */
[----:B------:R-:W0:Y:S01]  /*0770*/  MUFU.EX2 R8, R9 ;  /* 0x0000000900087308 */ /* 0x000e220000000800 */
[----:B------:R-:W1:Y:S02]  /*0780*/  LDCU UR6, c[0x0][0x3c4] ;  /* 0x00007880ff0677ac */ /* 0x000e640008000800 */
[----:B------:R-:W-:-:S04]  /*0790*/  ISETP.NE.AND.EX P2, PT, R19, R24, PT, P2 ;  /* 0x000000181300720c */ /* 0x000fc80003f45320 */
[----:B------:R-:W-:Y:S01]  /*07a0*/  ISETP.LT.OR P2, PT, R3, RZ, P2 ;  /* 0x000000ff0300720c */ /* 0x000fe20001741670 */
[----:B0-----:R-:W-:Y:S02]  /*07b0*/  FADD.FTZ R11, R8, 1 ;  /* 0x3f800000080b7421 */ /* 0x001fe40000010000 */
[----:B------:R0:W2:Y:S08]  /*07c0*/  @!P5 MUFU.EX2 R8, R10 ;  /* 0x0000000a0008d308 */ /* 0x0000b00000000800 */
[----:B------:R-:W3:Y:S01]  /*07d0*/  MUFU.RCP R11, R11 ;  /* 0x0000000b000b7308 */ /* 0x000ee20000001000 */
[----:B0-----:R-:W-:Y:S01]  /*07e0*/  FADD.FTZ R10, -R4, -RZ ;  /* 0x800000ff040a7221 */ /* 0x001fe20000010100 */
[----:B------:R-:W-:-:S04]  /*07f0*/  @!P2 IMAD.MOV.U32 R4, RZ, RZ, RZ ;  /* 0x000000ffff04a224 */ /* 0x000fc800078e00ff */
[----:B------:R-:W-:Y:S01]  /*0800*/  FSEL R10, R10, RZ, !P5 ;  /* 0x000000ff0a0a7208 */ /* 0x000fe20006800000 */
[----:B--2---:R-:W-:-:S04]  /*0810*/  FADD.FTZ R26, R8, 1 ;  /* 0x3f800000081a7421 */ /* 0x004fc80000010000 */
[----:B------:R1:W0:Y:S01]  /*0820*/  MUFU.LG2 R27, R26 ;  /* 0x0000001a001b7308 */ /* 0x0002220000000c00 */
[----:B---3--:R-:W-:-:S04]  /*0830*/  FADD.FTZ R8, R11, -RZ ;  /* 0x800000ff0b087221 */ /* 0x008fc80000010000 */
[----:B------:R-:W-:Y:S01]  /*0840*/  FADD.FTZ R9, -R8, 1 ;  /* 0x3f80000008097421 */ /* 0x000fe20000010100 */
[-C--:B------:R-:W-:Y:S01]  /*0850*/  MOV R28, R8.reuse ;  /* 0x00000008001c7202 */ /* 0x080fe20000000f00 */
[----:B-1----:R-:W-:Y:S02]  /*0860*/  IMAD.U32 R26, RZ, RZ, UR6 ;  /* 0x00000006ff1a7e24 */ /* 0x002fe4000f8e00ff */
[----:B------:R-:W-:Y:S01]  /*0870*/  @!P2 IMAD.MOV.U32 R28, RZ, RZ, R9 ;  /* 0x000000ffff1ca224 */ /* 0x000fe200078e0009 */
[----:B------:R-:W-:Y:S01]  /*0880*/  @!P2 MOV R9, R8 ;  /* 0x000000080009a202 */ /* 0x000fe20000000f00 */
[----:B------:R-:W-:Y:S02]  /*0890*/  @!P2 IMAD.MOV.U32 R26, RZ, RZ, R21 ;  /* 0x000000ffff1aa224 */ /* 0x000fe400078e0015 */
[----:B------:R-:W1:Y:S01]  /*08a0*/  MUFU.LG2 R11, R28 ;  /* 0x0000001c000b7308 */ /* 0x000e620000000c00 */
[----:B0-----:R-:W-:Y:S01]  /*08b0*/  FFMA.FTZ R27, R27, 0.69314718246459960938, R10 ;  /* 0x3f3172181b1b7823 */ /* 0x001fe2000001000a */
[----:B------:R-:W-:Y:S01]  /*08c0*/  MOV R10, R20 ;  /* 0x00000014000a7202 */ /* 0x000fe20000000f00 */
[----:B------:R-:W-:-:S02]  /*08d0*/  FMUL.FTZ R26, R26, R9 ;  /* 0x000000091a1a7220 */ /* 0x000fc40000410000 */
[----:B------:R-:W-:Y:S01]  /*08e0*/  FADD.FTZ R4, R27, R4 ;  /* 0x000000041b047221 */ /* 0x000fe20000010000 */
[----:B------:R-:W-:Y:S02]  /*08f0*/  HFMA2 R27, -RZ, RZ, 0, 0 ;  /* 0x00000000ff1b7431 */ /* 0x000fe400000001ff */
[----:B------:R-:W0:Y:S01]  /*0900*/  @!P2 LDC R10, c[0x0][0x3c0] ;  /* 0x0000f000ff0aab82 */ /* 0x000e220000000800 */
[----:B------:R-:W-:Y:S01]  /*0910*/  @!P2 MOV R27, 0x3f800000 ;  /* 0x3f800000001ba802 */ /* 0x000fe20000000f00 */
[----:B-1----:R-:W-:-:S04]  /*0920*/  FMUL.FTZ R11, R11, UR9 ;  /* 0x000000090b0b7c20 */ /* 0x002fc80008410000 */
[----:B------:R-:W-:-:S04]  /*0930*/  FADD.FTZ R27, -R8, R27 ;  /* 0x0000001b081b7221 */ /* 0x000fc80000010100 */
[----:B------:R-:W-:Y:S01]  /*0940*/  FFMA.FTZ R27, R26, R4, -R27 ;  /* 0x000000041a1b7223 */ /* 0x000fe2000001081b */
[----:B------:R-:W0:Y:S02]  /*0950*/  MUFU.EX2 R11, R11 ;  /* 0x0000000b000b7308 */ /* 0x000e240000000800 */
[----:B0-----:R-:W-:-:S04]  /*0960*/  FMUL.FTZ R8, R11, R10 ;  /* 0x0000000a0b087220 */ /* 0x001fc80000410000 */
[C---:B------:R-:W-:Y:S01]  /*0970*/  FFMA.FTZ R17, R8.reuse, R4, R17 ;  /* 0x0000000408117223 */ /* 0x040fe20000010011 */
[----:B------:R-:W-:-:S07]  /*0980*/  FMUL.FTZ R8, R8, R27 ;  /* 0x0000001b08087220 */ /* 0x000fce0000410000 */
.L_x_137:
[----:B------:R-:W-:Y:S05]  /*0990*/  BSYNC.RECONVERGENT B2 ;  /* 0x0000000000027941 */ /* 0x000fea0003800200 */
.L_x_136:
[----:B------:R-:W-:Y:S01]  /*09a0*/  BSSY.RECONVERGENT B2, `(.L_x_138) ;  /* 0x000002b000027945 */ /* 0x000fe20003800200 */
[----:B------:R-:W-:-:S03]  /*09b0*/  IMAD.MOV.U32 R9, RZ, RZ, RZ ;  /* 0x000000ffff097224 */ /* 0x000fc600078e00ff */
[----:B------:R-:W-:Y:S05]  /*09c0*/  @P0 BRA `(.L_x_139) ;  /* 0x0000000000a00947 */ /* 0x000fea0003800000 */
[C---:B-----5:R-:W-:Y:S01]  /*09d0*/  FMUL.FTZ R4, R5.reuse, -1.4426950216293334961 ;  /* 0xbfb8aa3b05047820 */ /* 0x060fe20000410000 */
[C---:B------:R-:W-:Y:S01]  /*09e0*/  FSETP.GE.FTZ.AND P2, PT, R5.reuse, RZ, PT ;  /* 0x000000ff0500720b */ /* 0x040fe20003f56000 */
[----:B------:R-:W-:Y:S01]  /*09f0*/  FMUL.FTZ R10, R5, 1.4426950216293334961 ;  /* 0x3fb8aa3b050a7820 */ /* 0x000fe20000410000 */
[----:B------:R-:W-:Y:S01]  /*0a00*/  IADD3 R27, P5, PT, R18, 0x1, RZ ;  /* 0x00000001121b7810 */ /* 0x000fe20007fbe0ff */
[----:B------:R-:W0:Y:S01]  /*0a10*/  MUFU.EX2 R9, R4 ;  /* 0x0000000400097308 */ /* 0x000e220000000800 */
[----:B------:R-:W1:Y:S02]  /*0a20*/  LDCU UR6, c[0x0][0x3c4] ;  /* 0x00007880ff0677ac */ /* 0x000e640008000800 */
[----:B------:R-:W-:Y:S02]  /*0a30*/  ISETP.NE.U32.AND P0, PT, R27, R12, PT ;  /* 0x0000000c1b00720c */ /* 0x000fe40003f05070 */
[----:B------:R-:W-:-:S04]  /*0a40*/  IADD3.X R27, PT, PT, RZ, R19, RZ, P5, !PT ;  /* 0x00000013ff1b7210 */ /* 0x000fc80002ffe4ff */
[----:B------:R-:W-:-:S04]  /*0a50*/  ISETP.NE.AND.EX P0, PT, R27, R24, PT, P0 ;  /* 0x000000181b00720c */ /* 0x000fc80003f05300 */
[----:B------:R-:W-:Y:S01]  /*0a60*/  ISETP.LT.OR P0, PT, R3, RZ, P0 ;  /* 0x000000ff0300720c */ /* 0x000fe20000701670 */
[----:B0-----:R-:W-:Y:S02]  /*0a70*/  FADD.FTZ R11, R9, 1 ;  /* 0x3f800000090b7421 */ /* 0x001fe40000010000 */
[----:B------:R0:W2:Y:S08]  /*0a80*/  @!P2 MUFU.EX2 R9, R10 ;  /* 0x0000000a0009a308 */ /* 0x0000b00000000800 */
[----:B------:R-:W3:Y:S01]  /*0a90*/  MUFU.RCP R11, R11 ;  /* 0x0000000b000b7308 */ /* 0x000ee20000001000 */
[----:B0-----:R-:W-:Y:S01]  /*0aa0*/  FADD.FTZ R10, -R5, -RZ ;  /* 0x800000ff050a7221 */ /* 0x001fe20000010100 */
[----:B------:R-:W-:-:S04]  /*0ab0*/  @!P0 MOV R5, RZ ;  /* 0x000000ff00058202 */ /* 0x000fc80000000f00 */
[----:B------:R-:W-:Y:S01]  /*0ac0*/  FSEL R10, R10, RZ, !P2 ;  /* 0x000000ff0a0a7208 */ /* 0x000fe20005000000 */
[----:B--2---:R-:W-:-:S04]  /*0ad0*/  FADD.FTZ R26, R9, 1 ;  /* 0x3f800000091a7421 */ /* 0x004fc80000010000 */
[----:B------:R-:W0:Y:S01]  /*0ae0*/  MUFU.LG2 R27, R26 ;  /* 0x0000001a001b7308 */ /* 0x000e220000000c00 */
[----:B---3--:R-:W-:-:S04]  /*0af0*/  FADD.FTZ R4, R11, -RZ ;  /* 0x800000ff0b047221 */ /* 0x008fc80000010000 */
[----:B------:R-:W-:Y:S01]  /*0b00*/  FADD.FTZ R9, -R4, 1 ;  /* 0x3f80000004097421 */ /* 0x000fe20000010100 */
[----:B------:R-:W-:-:S04]  /*0b10*/  IMAD.MOV.U32 R28, RZ, RZ, R4 ;  /* 0x000000ffff1c7224 */ /* 0x000fc800078e0004 */
[----:B------:R-:W-:Y:S01]  /*0b20*/  @!P0 MOV R28, R9 ;  /* 0x00000009001c8202 */ /* 0x000fe20000000f00 */
[----:B------:R-:W-:-:S03]  /*0b30*/  @!P0 IMAD.MOV.U32 R9, RZ, RZ, R4 ;  /* 0x000000ffff098224 */ /* 0x000fc600078e0004 */
[----:B------:R1:W2:Y:S01]  /*0b40*/  MUFU.LG2 R11, R28 ;  /* 0x0000001c000b7308 */ /* 0x0002a20000000c00 */
[----:B0-----:R-:W-:Y:S01]  /*0b50*/  FFMA.FTZ R27, R27, 0.69314718246459960938, R10 ;  /* 0x3f3172181b1b7823 */ /* 0x001fe2000001000a */
[----:B------:R-:W-:-:S03]  /*0b60*/  IMAD.MOV.U32 R10, RZ, RZ, R20 ;  /* 0x000000ffff0a7224 */ /* 0x000fc600078e0014 */
[----:B------:R-:W-:Y:S01]  /*0b70*/  FADD.FTZ R26, R27, R5 ;  /* 0x000000051b1a7221 */ /* 0x000fe20000010000 */
[----:B------:R-:W-:Y:S02]  /*0b80*/  IMAD.MOV.U32 R5, RZ, RZ, RZ ;  /* 0x000000ffff057224 */ /* 0x000fe400078e00ff */
[----:B------:R-:W0:Y:S01]  /*0b90*/  @!P0 LDC R10, c[0x0][0x3c0] ;  /* 0x0000f000ff0a8b82 */ /* 0x000e220000000800 */
[----:B-1----:R-:W-:Y:S01]  /*0ba0*/  MOV R28, UR6 ;  /* 0x00000006001c7c02 */ /* 0x002fe20008000f00 */
[----:B------:R-:W-:Y:S01]  /*0bb0*/  @!P0 IMAD.MOV.U32 R5, RZ, RZ, 0x3f800000 ;  /* 0x3f800000ff058424 */ /* 0x000fe200078e00ff */
[----:B------:R-:W-:-:S03]  /*0bc0*/  @!P0 MOV R28, R21 ;  /* 0x00000015001c8202 */ /* 0x000fc60000000f00 */
[----:B------:R-:W-:Y:S02]  /*0bd0*/  FADD.FTZ R5, -R4, R5 ;  /* 0x0000000504057221 */ /* 0x000fe40000010100 */
[----:B------:R-:W-:Y:S01]  /*0be0*/  FMUL.FTZ R28, R28, R9 ;  /* 0x000000091c1c7220 */ /* 0x000fe20000410000 */
[----:B--2---:R-:W-:-:S03]  /*0bf0*/  FMUL.FTZ R11, R11, UR9 ;  /* 0x000000090b0b7c20 */ /* 0x004fc60008410000 */
[----:B------:R-:W-:-:S03]  /*0c00*/  FFMA.FTZ R5, R28, R26, -R5 ;  /* 0x0000001a1c057223 */ /* 0x000fc60000010805 */
[----:B------:R-:W0:Y:S02]  /*0c10*/  MUFU.EX2 R11, R11 ;  /* 0x0000000b000b7308 */ /* 0x000e240000000800 */
[----:B0-----:R-:W-:-:S04]  /*0c20*/  FMUL.FTZ R4, R11, R10 ;  /* 0x0000000a0b047220 */ /* 0x001fc80000410000 */
[C---:B------:R-:W-:Y:S01]  /*0c30*/  FFMA.FTZ R17, R4.reuse, R26, R17 ;  /* 0x0000001a04117223 */ /* 0x040fe20000010011 */
[----:B------:R-:W-:-:S07]  /*0c40*/  FMUL.FTZ R9, R4, R5 ;  /* 0x0000000504097220 */ /* 0x000fce0000410000 */
.L_x_139:
[----:B------:R-:W-:Y:S05]  /*0c50*/  BSYNC.RECONVERGENT B2 ;  /* 0x0000000000027941 */ /* 0x000fea0003800200 */
.L_x_138:
[----:B------:R-:W-:Y:S01]  /*0c60*/  BSSY.RECONVERGENT B2, `(.L_x_140) ;  /* 0x000002c000027945 */ /* 0x000fe20003800200 */
[----:B------:R-:W-:Y:S01]  /*0c70*/  HFMA2 R10, -RZ, RZ, 0, 0 ;  /* 0x00000000ff0a7431 */ /* 0x000fe200000001ff */
[----:B------:R-:W-:Y:S02]  /*0c80*/  IADD3.X R15, PT, PT, R22, UR15, RZ, P4, !PT ;  /* 0x0000000f160f7c10 */ /* 0x000fe4000a7fe4ff */
[----:B------:R-:W-:Y:S05]  /*0c90*/  @P1 BRA `(.L_x_141) ;  /* 0x0000000000a01947 */ /* 0x000fea0003800000 */
[C---:B-----5:R-:W-:Y:S01]  /*0ca0*/  FMUL.FTZ R4, R6.reuse, -1.4426950216293334961 ;  /* 0xbfb8aa3b06047820 */ /* 0x060fe20000410000 */
[C---:B------:R-:W-:Y:S01]  /*0cb0*/  FSETP.GE.FTZ.AND P1, PT, R6.reuse, RZ, PT ;  /* 0x000000ff0600720b */ /* 0x040fe20003f36000 */
[----:B------:R-:W-:Y:S01]  /*0cc0*/  FMUL.FTZ R10, R6, 1.4426950216293334961 ;  /* 0x3fb8aa3b060a7820 */ /* 0x000fe20000410000 */
[----:B------:R-:W-:Y:S01]  /*0cd0*/  IADD3 R27, P2, PT, R18, 0x2, RZ ;  /* 0x00000002121b7810 */ /* 0x000fe20007f5e0ff */
[----:B------:R-:W0:Y:S01]  /*0ce0*/  MUFU.EX2 R5, R4 ;  /* 0x0000000400057308 */ /* 0x000e220000000800 */
[----:B------:R-:W1:Y:S02]  /*0cf0*/  LDCU UR6, c[0x0][0x3c4] ;  /* 0x00007880ff0677ac */ /* 0x000e640008000800 */
[----:B------:R-:W-:Y:S01]  /*0d00*/  ISETP.NE.U32.AND P0, PT, R27, R12, PT ;  /* 0x0000000c1b00720c */ /* 0x000fe20003f05070 */
[----:B------:R-:W-:-:S05]  /*0d10*/  IMAD.X R27, RZ, RZ, R19, P2 ;  /* 0x000000ffff1b7224 */ /* 0x000fca00010e0613 */
        /* <DEDUP_REMOVED lines=9> */
[----:B------:R-:W0:Y:S01]  /*0db0*/  MUFU.LG2 R27, R26 ;  /* 0x0000001a001b7308 */ /* 0x000e220000000c00 */
[----:B---3--:R-:W-:-:S04]  /*0dc0*/  FADD.FTZ R4, R11, -RZ ;  /* 0x800000ff0b047221 */ /* 0x008fc80000010000 */
[----:B------:R-:W-:Y:S01]  /*0dd0*/  FADD.FTZ R5, -R4, 1 ;  /* 0x3f80000004057421 */ /* 0x000fe20000010100 */
[----:B------:R-:W-:-:S03]  /*0de0*/  MOV R28, R4 ;  /* 0x00000004001c7202 */ /* 0x000fc60000000f00 */
[----:B------:R-:W-:Y:S01]  /*0df0*/  @!P0 IMAD.MOV.U32 R28, RZ, RZ, R5 ;  /* 0x000000ffff1c8224 */ /* 0x000fe200078e0005 */
[----:B------:R-:W-:-:S03]  /*0e00*/  @!P0 MOV R5, R4 ;  /* 0x0000000400058202 */ /* 0x000fc60000000f00 */
[----:B------:R-:W2:Y:S01]  /*0e10*/  MUFU.LG2 R11, R28 ;  /* 0x0000001c000b7308 */ /* 0x000ea20000000c00 */
[----:B0-----:R-:W-:Y:S01]  /*0e20*/  FFMA.FTZ R29, R27, 0.69314718246459960938, R10 ;  /* 0x3f3172181b1d7823 */ /* 0x001fe2000001000a */
[----:B------:R-:W-:-:S03]  /*0e30*/  MOV R10, R20 ;  /* 0x00000014000a7202 */ /* 0x000fc60000000f00 */
[----:B------:R-:W-:-:S03]  /*0e40*/  FADD.FTZ R6, R29, R6 ;  /* 0x000000061d067221 */ /* 0x000fc60000010000 */
[----:B------:R-:W0:Y:S01]  /*0e50*/  @!P0 LDC R10, c[0x0][0x3c0] ;  /* 0x0000f000ff0a8b82 */ /* 0x000e220000000800 */
[----:B--2---:R-:W-:Y:S01]  /*0e60*/  FMUL.FTZ R27, R11, UR9 ;  /* 0x000000090b1b7c20 */ /* 0x004fe20008410000 */
[----:B------:R-:W-:Y:S02]  /*0e70*/  MOV R11, RZ ;  /* 0x000000ff000b7202 */ /* 0x000fe40000000f00 */
[----:B------:R-:W-:-:S03]  /*0e80*/  @!P0 MOV R11, 0x3f800000 ;  /* 0x3f800000000b8802 */ /* 0x000fc60000000f00 */
[----:B------:R-:W0:Y:S02]  /*0e90*/  MUFU.EX2 R27, R27 ;  /* 0x0000001b001b7308 */ /* 0x000e240000000800 */
[----:B------:R-:W-:Y:S01]  /*0ea0*/  FADD.FTZ R11, -R4, R11 ;  /* 0x0000000b040b7221 */ /* 0x000fe20000010100 */
[----:B0-----:R-:W-:Y:S01]  /*0eb0*/  FMUL.FTZ R26, R27, R10 ;  /* 0x0000000a1b1a7220 */ /* 0x001fe20000410000 */
[----:B-1----:R-:W-:Y:S02]  /*0ec0*/  IMAD.U32 R10, RZ, RZ, UR6 ;  /* 0x00000006ff0a7e24 */ /* 0x002fe4000f8e00ff */
[----:B------:R-:W-:Y:S02]  /*0ed0*/  @!P0 IMAD.MOV.U32 R10, RZ, RZ, R21 ;  /* 0x000000ffff0a8224 */ /* 0x000fe400078e0015 */
[----:B------:R-:W-:Y:S02]  /*0ee0*/  FFMA.FTZ R17, R26, R6, R17 ;  /* 0x000000061a117223 */ /* 0x000fe40000010011 */
[----:B------:R-:W-:-:S04]  /*0ef0*/  FMUL.FTZ R10, R10, R5 ;  /* 0x000000050a0a7220 */ /* 0x000fc80000410000 */
[----:B------:R-:W-:-:S04]  /*0f00*/  FFMA.FTZ R11, R10, R6, -R11 ;  /* 0x000000060a0b7223 */ /* 0x000fc8000001080b */
[----:B------:R-:W-:-:S07]  /*0f10*/  FMUL.FTZ R10, R26, R11 ;  /* 0x0000000b1a0a7220 */ /* 0x000fce0000410000 */
.L_x_141:
[----:B------:R-:W-:Y:S05]  /*0f20*/  BSYNC.RECONVERGENT B2 ;  /* 0x0000000000027941 */ /* 0x000fea0003800200 */
.L_x_140:
[----:B------:R-:W-:Y:S01]  /*0f30*/  BSSY.RECONVERGENT B2, `(.L_x_142) ;  /* 0x000002b000027945 */ /* 0x000fe20003800200 */
[----:B------:R-:W-:-:S03]  /*0f40*/  IMAD.MOV.U32 R11, RZ, RZ, RZ ;  /* 0x000000ffff0b7224 */ /* 0x000fc600078e00ff */
[----:B------:R-:W-:Y:S05]  /*0f50*/  @P3 BRA `(.L_x_143) ;  /* 0x0000000000a03947 */ /* 0x000fea0003800000 */
[C---:B-----5:R-:W-:Y:S01]  /*0f60*/  FMUL.FTZ R4, R7.reuse, -1.4426950216293334961 ;  /* 0xbfb8aa3b07047820 */ /* 0x060fe20000410000 */
[----:B------:R-:W-:Y:S01]  /*0f70*/  IADD3 R11, P2, PT, R18, 0x3, RZ ;  /* 0x00000003120b7810 */ /* 0x000fe20007f5e0ff */
[C---:B------:R-:W-:Y:S01]  /*0f80*/  FMUL.FTZ R6, R7.reuse, 1.4426950216293334961 ;  /* 0x3fb8aa3b07067820 */ /* 0x040fe20000410000 */
[----:B------:R-:W-:Y:S01]  /*0f90*/  FSETP.GE.FTZ.AND P1, PT, R7, RZ, PT ;  /* 0x000000ff0700720b */ /* 0x000fe20003f36000 */
[----:B------:R-:W0:Y:S01]  /*0fa0*/  LDCU UR6, c[0x0][0x3c4] ;  /* 0x00007880ff0677ac */ /* 0x000e220008000800 */
[----:B------:R-:W-:Y:S01]  /*0fb0*/  ISETP.NE.U32.AND P0, PT, R11, R12, PT ;  /* 0x0000000c0b00720c */ /* 0x000fe20003f05070 */
[----:B------:R-:W1:Y:S01]  /*0fc0*/  MUFU.EX2 R4, R4 ;  /* 0x0000000400047308 */ /* 0x000e620000000800 */
[----:B------:R-:W-:-:S04]  /*0fd0*/  IADD3.X R11, PT, PT, RZ, R19, RZ, P2, !PT ;  /* 0x00000013ff0b7210 */ /* 0x000fc800017fe4ff */
[----:B------:R-:W-:-:S04]  /*0fe0*/  ISETP.NE.AND.EX P0, PT, R11, R24, PT, P0 ;  /* 0x000000180b00720c */ /* 0x000fc80003f05300 */
[----:B------:R-:W-:Y:S01]  /*0ff0*/  ISETP.LT.OR P0, PT, R3, RZ, P0 ;  /* 0x000000ff0300720c */ /* 0x000fe20000701670 */
[----:B-1----:R-:W-:Y:S02]  /*1000*/  FADD.FTZ R5, R4, 1 ;  /* 0x3f80000004057421 */ /* 0x002fe40000010000 */
[----:B------:R1:W2:Y:S08]  /*1010*/  @!P1 MUFU.EX2 R4, R6 ;  /* 0x0000000600049308 */ /* 0x0002b00000000800 */
[----:B------:R-:W3:Y:S01]  /*1020*/  MUFU.RCP R5, R5 ;  /* 0x0000000500057308 */ /* 0x000ee20000001000 */
[----:B-1----:R-:W-:Y:S01]  /*1030*/  HFMA2 R6, -RZ, RZ, 0, 0 ;  /* 0x00000000ff067431 */ /* 0x002fe200000001ff */
[----:B------:R-:W-:Y:S01]  /*1040*/  @!P0 MOV R6, 0x3f800000 ;  /* 0x3f80000000068802 */ /* 0x000fe20000000f00 */
[----:B--2---:R-:W-:Y:S01]  /*1050*/  FADD.FTZ R11, R4, 1 ;  /* 0x3f800000040b7421 */ /* 0x004fe20000010000 */
[----:B------:R-:W-:-:S04]  /*1060*/  IMAD.MOV.U32 R4, RZ, RZ, R20 ;  /* 0x000000ffff047224 */ /* 0x000fc800078e0014 */
[----:B------:R-:W1:Y:S02]  /*1070*/  MUFU.LG2 R12, R11 ;  /* 0x0000000b000c7308 */ /* 0x000e640000000c00 */
[----:B------:R-:W2:Y:S01]  /*1080*/  @!P0 LDC R4, c[0x0][0x3c0] ;  /* 0x0000f000ff048b82 */ /* 0x000ea20000000800 */
[----:B---3--:R-:W-:Y:S01]  /*1090*/  FADD.FTZ R3, R5, -RZ ;  /* 0x800000ff05037221 */ /* 0x008fe20000010000 */
[----:B------:R-:W-:Y:S01]  /*10a0*/  FADD.FTZ R5, -R7, -RZ ;  /* 0x800000ff07057221 */ /* 0x000fe20000010100 */
[----:B------:R-:W-:Y:S02]  /*10b0*/  @!P0 MOV R7, RZ ;  /* 0x000000ff00078202 */ /* 0x000fe40000000f00 */
[----:B------:R-:W-:Y:S01]  /*10c0*/  FADD.FTZ R2, -R3, 1 ;  /* 0x3f80000003027421 */ /* 0x000fe20000010100 */
[----:B------:R-:W-:Y:S01]  /*10d0*/  IMAD.MOV.U32 R13, RZ, RZ, R3 ;  /* 0x000000ffff0d7224 */ /* 0x000fe200078e0003 */
[----:B------:R-:W-:Y:S01]  /*10e0*/  FSEL R5, R5, RZ, !P1 ;  /* 0x000000ff05057208 */ /* 0x000fe20004800000 */
[----:B------:R-:W-:-:S02]  /*10f0*/  FADD.FTZ R6, -R3, R6 ;  /* 0x0000000603067221 */ /* 0x000fc40000010100 */
[----:B------:R-:W-:Y:S01]  /*1100*/  @!P0 MOV R13, R2 ;  /* 0x00000002000d8202 */ /* 0x000fe20000000f00 */
[----:B------:R-:W-:Y:S02]  /*1110*/  @!P0 IMAD.MOV.U32 R2, RZ, RZ, R3 ;  /* 0x000000ffff028224 */ /* 0x000fe400078e0003 */
[----:B-1----:R-:W-:-:S03]  /*1120*/  FFMA.FTZ R12, R12, 0.69314718246459960938, R5 ;  /* 0x3f3172180c0c7823 */ /* 0x002fc60000010005 */
[----:B------:R-:W1:Y:S01]  /*1130*/  MUFU.LG2 R13, R13 ;  /* 0x0000000d000d7308 */ /* 0x000e620000000c00 */
[----:B------:R-:W-:Y:S01]  /*1140*/  FADD.FTZ R7, R12, R7 ;  /* 0x000000070c077221 */ /* 0x000fe20000010000 */
[----:B-1----:R-:W-:Y:S01]  /*1150*/  FMUL.FTZ R24, R13, UR9 ;  /* 0x000000090d187c20 */ /* 0x002fe20008410000 */
[----:B0-----:R-:W-:Y:S02]  /*1160*/  IMAD.U32 R13, RZ, RZ, UR6 ;  /* 0x00000006ff0d7e24 */ /* 0x001fe4000f8e00ff */
[----:B------:R-:W-:-:S03]  /*1170*/  @!P0 IMAD.MOV.U32 R13, RZ, RZ, R21 ;  /* 0x000000ffff0d8224 */ /* 0x000fc600078e0015 */
[----:B------:R-:W2:Y:S01]  /*1180*/  MUFU.EX2 R27, R24 ;  /* 0x00000018001b7308 */ /* 0x000ea20000000800 */
[----:B------:R-:W-:-:S04]  /*1190*/  FMUL.FTZ R13, R13, R2 ;  /* 0x000000020d0d7220 */ /* 0x000fc80000410000 */
[----:B------:R-:W-:Y:S01]  /*11a0*/  FFMA.FTZ R13, R13, R7, -R6 ;  /* 0x000000070d0d7223 */ /* 0x000fe20000010806 */
[----:B--2---:R-:W-:-:S04]  /*11b0*/  FMUL.FTZ R2, R27, R4 ;  /* 0x000000041b027220 */ /* 0x004fc80000410000 */
[C---:B------:R-:W-:Y:S01]  /*11c0*/  FFMA.FTZ R17, R2.reuse, R7, R17 ;  /* 0x0000000702117223 */ /* 0x040fe20000010011 */
[----:B------:R-:W-:-:S07]  /*11d0*/  FMUL.FTZ R11, R2, R13 ;  /* 0x0000000d020b7220 */ /* 0x000fce0000410000 */
.L_x_143:
[----:B------:R-:W-:Y:S05]  /*11e0*/  BSYNC.RECONVERGENT B2 ;  /* 0x0000000000027941 */ /* 0x000fea0003800200 */
.L_x_142:
[----:B------:R1:W-:Y:S02]  /*11f0*/  STG.E.128 desc[UR12][R14.64], R8 ;  /* 0x000000080e007986 */ /* 0x0003e4000c101d0c */
.L_x_135:
[----:B------:R-:W-:Y:S05]  /*1200*/  BSYNC.RECONVERGENT B1 ;  /* 0x0000000000017941 */ /* 0x000fea0003800200 */
.L_x_134:
[C---:B------:R-:W-:Y:S02]  /*1210*/  IADD3 R18, P0, PT, R25.reuse, R18, RZ ;  /* 0x0000001219127210 */ /* 0x040fe40007f1e0ff */
[C---:B------:R-:W-:Y:S02]  /*1220*/  LEA R23, P1, R25.reuse, R23, 0x2 ;  /* 0x0000001719177211 */ /* 0x040fe400078210ff */
[----:B------:R-:W-:Y:S02]  /*1230*/  IADD3.X R19, PT, PT, RZ, R19, RZ, P0, !PT ;  /* 0x00000013ff137210 */ /* 0x000fe400007fe4ff */
[----:B------:R-:W-:Y:S02]  /*1240*/  ISETP.GE.U32.AND P0, PT, R18, UR4, PT ;  /* 0x0000000412007c0c */ /* 0x000fe4000bf06070 */
[----:B------:R-:W-:Y:S02]  /*1250*/  LEA.HI.X R22, R25, R22, RZ, 0x2, P1 ;  /* 0x0000001619167211 */ /* 0x000fe400008f14ff */
[----:B------:R-:W-:-:S13]  /*1260*/  ISETP.GE.AND.EX P0, PT, R19, UR8, PT, P0 ;  /* 0x0000000813007c0c */ /* 0x000fda000bf06300 */
[----:B------:R-:W-:Y:S05]  /*1270*/  @!P0 BRA `(.L_x_144) ;  /* 0xffffffec00f48947 */ /* 0x000fea000383ffff */
.L_x_130:
[----:B------:R-:W-:Y:S05]  /*1280*/  BSYNC.RECONVERGENT B0 ;  /* 0x0000000000007941 */ /* 0x000fea0003800200 */
.L_x_129:
[----:B-----5:R-:W2:Y:S01]  /*1290*/  S2R R6, SR_TID.X ;  /* 0x0000000000067919 */ /* 0x020ea20000002100 */
        /* <DEDUP_REMOVED lines=9> */
.L_x_146:
[----:B------:R-:W-:-:S04]  /*1330*/  SHF.R.U32.HI R7, RZ, 0x1, R16 ;  /* 0x00000001ff077819 */ /* 0x000fc80000011610 */
[----:B------:R-:W-:-:S13]  /*1340*/  ISETP.GE.U32.AND P0, PT, R6, R7, PT ;  /* 0x000000070600720c */ /* 0x000fda0003f06070 */
[----:B------:R-:W-:Y:S01]  /*1350*/  @!P0 IMAD R3, R7, 0x4, R2 ;  /* 0x0000000407038824 */ /* 0x000fe200078e0202 */
[----:B0-----:R-:W-:Y:S05]  /*1360*/  @!P0 LDS R4, [R2] ;  /* 0x0000000002048984 */ /* 0x001fea0000000800 */
[----:B------:R-:W0:Y:S02]  /*1370*/  @!P0 LDS R3, [R3] ;  /* 0x0000000003038984 */ /* 0x000e240000000800 */
[----:B0-----:R-:W-:-:S05]  /*1380*/  @!P0 FADD.FTZ R5, R3, R4 ;  /* 0x0000000403058221 */ /* 0x001fca0000010000 */
[----:B------:R3:W-:Y:S01]  /*1390*/  @!P0 STS [R2], R5 ;  /* 0x0000000502008388 */ /* 0x0007e20000000800 */
[----:B------:R-:W-:Y:S01]  /*13a0*/  BAR.SYNC.DEFER_BLOCKING 0x0 ;  /* 0x0000000000007b1d */ /* 0x000fe20000010000 */
[----:B------:R-:W-:Y:S02]  /*13b0*/  ISETP.GT.U32.AND P0, PT, R16, 0x3, PT ;  /* 0x000000031000780c */ /* 0x000fe40003f04070 */
[----:B------:R-:W-:-:S11]  /*13c0*/  MOV R16, R7 ;  /* 0x0000000700107202 */ /* 0x000fd60000000f00 */
[----:B---3--:R-:W-:Y:S05]  /*13d0*/  @P0 BRA `(.L_x_146) ;  /* 0xfffffffc00d40947 */ /* 0x008fea000383ffff */
.L_x_145:
[----:B------:R-:W-:Y:S05]  /*13e0*/  @P1 EXIT ;  /* 0x000000000000194d */ /* 0x000fea0003800000 */
[----:B------:R-:W3:Y:S01]  /*13f0*/  S2UR UR5, SR_CgaCtaId ;  /* 0x00000000000579c3 */ /* 0x000ee20000008800 */
[----:B------:R-:W-:Y:S01]  /*1400*/  UMOV UR4, 0x400 ;  /* 0x0000040000047882 */ /* 0x000fe20000000000 */
[----:B0-----:R-:W0:Y:S06]  /*1410*/  MUFU.RCP R5, R0 ;  /* 0x0000000000057308 */ /* 0x001e2c0000001000 */
[----:B--2---:R-:W2:Y:S01]  /*1420*/  LDC.64 R2, c[0x0][0x380] ;  /* 0x0000e000ff027b82 */ /* 0x004ea20000000a00 */
[----:B---3--:R-:W-:-:S09]  /*1430*/  ULEA UR4, UR5, UR4, 0x18 ;  /* 0x0000000405047291 */ /* 0x008fd2000f8ec0ff */
[----:B------:R-:W0:Y:S02]  /*1440*/  LDS R4, [UR4] ;  /* 0x00000004ff047984 */ /* 0x000e240008000800 */
[----:B0-----:R-:W-:-:S05]  /*1450*/  FMUL.FTZ R5, R4, R5 ;  /* 0x0000000504057220 */ /* 0x001fca0000410000 */
[----:B--2---:R-:W-:Y:S01]  /*1460*/  REDG.E.ADD.F32.FTZ.RN.STRONG.GPU desc[UR12][R2.64], R5 ;  /* 0x00000005020079a6 */ /* 0x004fe2000c12f30c */
[----:B------:R-:W-:Y:S05]  /*1470*/  EXIT ;  /* 0x000000000000794d */ /* 0x000fea0003800000 */
        .weak           $__internal_6_$__cuda_sm20_div_s64
        .type           $__internal_6_$__cuda_sm20_div_s64,@function
        .size           $__internal_6_$__cuda_sm20_div_s64,(.L_x_207 - $__internal_6_$__cuda_sm20_div_s64)
$__internal_6_$__cuda_sm20_div_s64:
        /* <DEDUP_REMOVED lines=83> */
[----:B------:R-:W-:Y:S06]  /*19b0*/  RET.REL.NODEC R6 `(_Z30focal_loss_forward_cuda_kernelILb0ELi4EflffEvPT4_PT1_PKS2_PKT2_PKflllfff) ;  /* 0xffffffe406907950 */ /* 0x000fec0003c3ffff */
.L_x_147:
        /* <DEDUP_REMOVED lines=12> */
.L_x_207:


//--------------------- .text._Z30focal_loss_forward_cuda_kernelILb0ELi2EdldfEvPT4_PT1_PKS2_PKT2_PKflllfff --------------------------
	.section	.text._Z30focal_loss_forward_cuda_kernelILb0ELi2EdldfEvPT4_PT1_PKS2_PKT2_PKflllfff,"ax",@progbits
	.align	128
        .global         _Z30focal_loss_forward_cuda_kernelILb0ELi2EdldfEvPT4_PT1_PKS2_PKT2_PKflllfff
        .type           _Z30focal_loss_forward_cuda_kernelILb0ELi2EdldfEvPT4_PT1_PKS2_PKT2_PKflllfff,@function
        .size           _Z30focal_loss_forward_cuda_kernelILb0ELi2EdldfEvPT4_PT1_PKS2_PKT2_PKflllfff,(.L_x_210 - _Z30focal_loss_forward_cuda_kernelILb0ELi2EdldfEvPT4_PT1_PKS2_PKT2_PKflllfff)
        .other          _Z30focal_loss_forward_cuda_kernelILb0ELi2EdldfEvPT4_PT1_PKS2_PKT2_PKflllfff,@"STO_CUDA_ENTRY STV_DEFAULT"
_Z30focal_loss_forward_cuda_kernelILb0ELi2EdldfEvPT4_PT1_PKS2_PKT2_PKflllfff:
.text._Z30focal_loss_forward_cuda_kernelILb0ELi2EdldfEvPT4_PT1_PKS2_PKT2_PKflllfff:
        /* <DEDUP_REMOVED lines=33> */
[----:B-1----:R-:W-:-:S04]  /*0210*/  IMAD R11, R3, UR8, RZ ;  /* 0x00000008030b7c24 */ /* 0x002fc8000f8e02ff */
[----:B------:R-:W-:Y:S02]  /*0220*/  IMAD.SHL.U32 R11, R11, 0x2, RZ ;  /* 0x000000020b0b7824 */ /* 0x000fe400078e00ff */
[C---:B0-----:R-:W-:Y:S01]  /*0230*/  FMUL.FTZ R28, R9.reuse, 1 ;  /* 0x3f800000091c7820 */ /* 0x041fe20000410000 */
[----:B------:R-:W-:Y:S01]  /*0240*/  FMUL.FTZ R18, R8, 1 ;  /* 0x3f80000008127820 */ /* 0x000fe20000410000 */
[----:B------:R-:W-:Y:S01]  /*0250*/  FADD.FTZ R8, -R9, -RZ ;  /* 0x800000ff09087221 */ /* 0x000fe20000010100 */
[----:B------:R-:W-:-:S03]  /*0260*/  IMAD.SHL.U32 R9, R6, 0x8, RZ ;  /* 0x0000000806097824 */ /* 0x000fc600078e00ff */
[----:B------:R-:W0:Y:S08]  /*0270*/  F2F.F64.F32 R28, R28 ;  /* 0x0000001c001c7310 */ /* 0x000e300000201800 */
[----:B------:R-:W1:Y:S01]  /*0280*/  F2F.F64.F32 R18, R18 ;  /* 0x0000001200127310 */ /* 0x000e620000201800 */
[----:B0-----:R-:W-:-:S07]  /*0290*/  SHF.R.U32.HI R4, RZ, 0x14, R29 ;  /* 0x00000014ff047819 */ /* 0x001fce000001161d */
[----:B------:R0:W2:Y:S01]  /*02a0*/  FRND.F64.TRUNC R16, R28 ;  /* 0x0000001c00107313 */ /* 0x0000a2000030d800 */
[----:B------:R-:W-:Y:S02]  /*02b0*/  ISETP.GE.AND P1, PT, R29, RZ, PT ;  /* 0x000000ff1d00720c */ /* 0x000fe40003f26270 */
[----:B------:R-:W-:Y:S02]  /*02c0*/  LOP3.LUT R4, R4, 0x7ff, RZ, 0xc0, !PT ;  /* 0x000007ff04047812 */ /* 0x000fe400078ec0ff */
[----:B------:R-:W-:-:S03]  /*02d0*/  SEL R58, RZ, 0x7ff00000, !P1 ;  /* 0x7ff00000ff3a7807 */ /* 0x000fc60004800000 */
[----:B------:R-:W-:-:S05]  /*02e0*/  VIADD R5, R4, 0xfffffc0c ;  /* 0xfffffc0c04057836 */ /* 0x000fca0000000000 */
[CC--:B------:R-:W-:Y:S02]  /*02f0*/  SHF.L.U32 R4, R28.reuse, R5.reuse, RZ ;  /* 0x000000051c047219 */ /* 0x0c0fe400000006ff */
[----:B------:R-:W-:Y:S02]  /*0300*/  SHF.L.U64.HI R5, R28, R5, R29 ;  /* 0x000000051c057219 */ /* 0x000fe4000001021d */
[----:B------:R-:W-:-:S04]  /*0310*/  ISETP.NE.U32.AND P0, PT, R4, RZ, PT ;  /* 0x000000ff0400720c */ /* 0x000fc80003f05070 */
[----:B------:R-:W-:-:S13]  /*0320*/  ISETP.NE.AND.EX P0, PT, R5, -0x80000000, PT, P0 ;  /* 0x800000000500780c */ /* 0x000fda0003f05300 */
[----:B012---:R-:W-:-:S14]  /*0330*/  DSETP.NEU.AND P0, PT, |R28|, 0.5, !P0 ;  /* 0x3fe000001c00742a */ /* 0x007fdc000470d200 */
.L_x_190:
[----:B-1----:R-:W-:Y:S01]  /*0340*/  IMAD.U32 R24, RZ, RZ, UR22 ;  /* 0x00000016ff187e24 */ /* 0x002fe2000f8e00ff */
[----:B------:R-:W-:Y:S04]  /*0350*/  BSSY.RECONVERGENT B1, `(.L_x_150) ;  /* 0x0000028000017945 */ /* 0x000fe80003800200 */
[----:B------:R-:W-:-:S04]  /*0360*/  LOP3.LUT R12, R7, R24, RZ, 0xfc, !PT ;  /* 0x00000018070c7212 */ /* 0x000fc800078efcff */
[----:B------:R-:W-:-:S13]  /*0370*/  ISETP.NE.U32.AND P1, PT, R12, RZ, PT ;  /* 0x000000ff0c00720c */ /* 0x000fda0003f25070 */
[----:B0----5:R-:W-:Y:S05]  /*0380*/  @P1 BRA `(.L_x_151) ;  /* 0x0000000000601947 */ /* 0x021fea0003800000 */
[----:B------:R-:W-:Y:S02]  /*0390*/  IMAD.U32 R27, RZ, RZ, UR23 ;  /* 0x00000017ff1b7e24 */ /* 0x000fe4000f8e00ff */
[----:B------:R-:W-:Y:S02]  /*03a0*/  IMAD.MOV.U32 R59, RZ, RZ, RZ ;  /* 0x000000ffff3b7224 */ /* 0x000fe400078e00ff */
[----:B------:R-:W0:Y:S01]  /*03b0*/  I2F.U32.RP R14, R27 ;  /* 0x0000001b000e7306 */ /* 0x000e220000209000 */
[----:B------:R-:W-:-:S07]  /*03c0*/  ISETP.NE.U32.AND P3, PT, R27, RZ, PT ;  /* 0x000000ff1b00720c */ /* 0x000fce0003f65070 */
[----:B0-----:R-:W0:Y:S02]  /*03d0*/  MUFU.RCP R14, R14 ;  /* 0x0000000e000e7308 */ /* 0x001e240000001000 */
[----:B0-----:R-:W-:-:S06]  /*03e0*/  VIADD R12, R14, 0xffffffe ;  /* 0x0ffffffe0e0c7836 */ /* 0x001fcc0000000000 */
[----:B------:R0:W1:Y:S02]  /*03f0*/  F2I.FTZ.U32.TRUNC.NTZ R13, R12 ;  /* 0x0000000c000d7305 */ /* 0x000064000021f000 */
[----:B0-----:R-:W-:Y:S01]  /*0400*/  MOV R12, RZ ;  /* 0x000000ff000c7202 */ /* 0x001fe20000000f00 */
        /* <DEDUP_REMOVED lines=11> */
[----:B------:R-:W-:-:S05]  /*04c0*/  @!P3 LOP3.LUT R12, RZ, R27, RZ, 0x33, !PT ;  /* 0x0000001bff0cb212 */ /* 0x000fca00078e33ff */
[----:B------:R-:W-:-:S04]  /*04d0*/  IMAD.MOV R13, RZ, RZ, -R12 ;  /* 0x000000ffff0d7224 */ /* 0x000fc800078e0a0c */
[----:B------:R-:W-:Y:S02]  /*04e0*/  IMAD R62, R27, R13, R6 ;  /* 0x0000000d1b3e7224 */ /* 0x000fe400078e0206 */
[----:B------:R-:W-:Y:S01]  /*04f0*/  IMAD.MOV.U32 R13, RZ, RZ, RZ ;  /* 0x000000ffff0d7224 */ /* 0x000fe200078e00ff */
[----:B------:R-:W-:Y:S06]  /*0500*/  BRA `(.L_x_152) ;  /* 0x0000000000307947 */ /* 0x000fec0003800000 */
.L_x_151:
[----:B------:R-:W-:-:S07]  /*0510*/  MOV R12, 0x530 ;  /* 0x00000530000c7802 */ /* 0x000fce0000000f00 */
[----:B-----5:R-:W-:Y:S05]  /*0520*/  CALL.REL.NOINC `($__internal_8_$__cuda_sm20_div_s64) ;  /* 0x0000002c00cc7944 */ /* 0x020fea0003c00000 */
[----:B------:R-:W-:Y:S01]  /*0530*/  IADD3 R59, P1, PT, RZ, -R14, RZ ;  /* 0x8000000eff3b7210 */ /* 0x000fe20007f3e0ff */
[----:B------:R-:W-:Y:S02]  /*0540*/  IMAD.U32 R27, RZ, RZ, UR10 ;  /* 0x0000000aff1b7e24 */ /* 0x000fe4000f8e00ff */
[----:B------:R-:W-:Y:S02]  /*0550*/  IMAD.U32 R24, RZ, RZ, UR11 ;  /* 0x0000000bff187e24 */ /* 0x000fe4000f8e00ff */
[----:B------:R-:W-:Y:S02]  /*0560*/  IMAD.X R12, RZ, RZ, ~R15, P1 ;  /* 0x000000ffff0c7224 */ /* 0x000fe400008e0e0f */
[----:B------:R-:W-:-:S04]  /*0570*/  IMAD.WIDE.U32 R62, R59, R27, R6 ;  /* 0x0000001b3b3e7225 */ /* 0x000fc800078e0006 */
[----:B------:R-:W-:Y:S02]  /*0580*/  IMAD R12, R12, R27, RZ ;  /* 0x0000001b0c0c7224 */ /* 0x000fe400078e02ff */
[----:B------:R-:W-:Y:S02]  /*0590*/  IMAD.MOV.U32 R13, RZ, RZ, R15 ;  /* 0x000000ffff0d7224 */ /* 0x000fe400078e000f */
[----:B------:R-:W-:Y:S02]  /*05a0*/  IMAD R59, R59, R24, R12 ;  /* 0x000000183b3b7224 */ /* 0x000fe400078e020c */
[----:B------:R-:W-:-:S03]  /*05b0*/  IMAD.MOV.U32 R12, RZ, RZ, R14 ;  /* 0x000000ffff0c7224 */ /* 0x000fc600078e000e */
[----:B------:R-:W-:-:S07]  /*05c0*/  IADD3 R59, PT, PT, R63, R59, RZ ;  /* 0x0000003b3f3b7210 */ /* 0x000fce0007ffe0ff */
.L_x_152:
[----:B------:R-:W-:Y:S05]  /*05d0*/  BSYNC.RECONVERGENT B1 ;  /* 0x0000000000017941 */ /* 0x000fea0003800200 */
.L_x_150:
        /* <DEDUP_REMOVED lines=19> */
[----:B------:R-:W-:Y:S01]  /*0710*/  IMAD.IADD R60, R13, 0x1, R25 ;  /* 0x000000010d3c7824 */ /* 0x000fe200078e0219 */
[----:B------:R-:W-:Y:S02]  /*0720*/  CS2R R24, SRZ ;  /* 0x0000000000187805 */ /* 0x000fe4000001ff00 */
[----:B------:R-:W-:-:S13]  /*0730*/  ISETP.GE.AND.EX P1, PT, R59, UR19, PT, P1 ;  /* 0x000000133b007c0c */ /* 0x000fda000bf26310 */
[----:B------:R-:W-:Y:S05]  /*0740*/  @P1 BRA `(.L_x_156) ;  /* 0x0000001000b81947 */ /* 0x000fea0003800000 */
[----:B-----5:R-:W-:Y:S01]  /*0750*/  IMAD.MOV.U32 R24, RZ, RZ, R20 ;  /* 0x000000ffff187224 */ /* 0x020fe200078e0014 */
[----:B------:R-:W-:Y:S01]  /*0760*/  MOV R54, 0x3b39803f ;  /* 0x3b39803f00367802 */ /* 0x000fe20000000f00 */
[----:B------:R-:W-:Y:S01]  /*0770*/  IMAD.MOV.U32 R25, RZ, RZ, R21 ;  /* 0x000000ffff197224 */ /* 0x000fe200078e0015 */
[----:B------:R-:W-:Y:S01]  /*0780*/  MOV R37, 0x3f2a01a0 ;  /* 0x3f2a01a000257802 */ /* 0x000fe20000000f00 */
[----:B------:R-:W-:Y:S01]  /*0790*/  IMAD.MOV.U32 R26, RZ, RZ, 0x652b82fe ;  /* 0x652b82feff1a7424 */ /* 0x000fe200078e00ff */
[----:B------:R-:W-:Y:S01]  /*07a0*/  BSSY.RECONVERGENT B3, `(.L_x_157) ;  /* 0x0000039000037945 */ /* 0x000fe20003800200 */
[----:B------:R-:W-:Y:S02]  /*07b0*/  IMAD.MOV.U32 R27, RZ, RZ, 0x3ff71547 ;  /* 0x3ff71547ff1b7424 */ /* 0x000fe400078e00ff */
[----:B------:R-:W-:Y:S02]  /*07c0*/  IMAD.MOV.U32 R56, RZ, RZ, -0x105c611 ;  /* 0xfefa39efff387424 */ /* 0x000fe400078e00ff */
[----:B------:R-:W-:-:S02]  /*07d0*/  IMAD.MOV.U32 R57, RZ, RZ, 0x3fe62e42 ;  /* 0x3fe62e42ff397424 */ /* 0x000fc400078e00ff */
[----:B------:R-:W-:Y:S01]  /*07e0*/  DFMA R26, R24, -R26, 6.75539944105574400000e+15 ;  /* 0x43380000181a742b */ /* 0x000fe2000000081a */
[----:B------:R-:W-:Y:S02]  /*07f0*/  IMAD.MOV.U32 R55, RZ, RZ, 0x3c7abc9e ;  /* 0x3c7abc9eff377424 */ /* 0x000fe400078e00ff */
[----:B------:R-:W-:Y:S02]  /*0800*/  IMAD.MOV.U32 R52, RZ, RZ, 0x69ce2bdf ;  /* 0x69ce2bdfff347424 */ /* 0x000fe400078e00ff */
[----:B------:R-:W-:Y:S02]  /*0810*/  IMAD.MOV.U32 R53, RZ, RZ, 0x3e5ade15 ;  /* 0x3e5ade15ff357424 */ /* 0x000fe400078e00ff */
[----:B------:R-:W-:Y:S01]  /*0820*/  IMAD.MOV.U32 R50, RZ, RZ, -0x35dec16 ;  /* 0xfca213eaff327424 */ /* 0x000fe200078e00ff */
[----:B------:R-:W-:Y:S01]  /*0830*/  DADD R64, R26, -6.75539944105574400000e+15 ;  /* 0xc33800001a407429 */ /* 0x000fe20000000000 */
[----:B------:R-:W-:Y:S02]  /*0840*/  IMAD.MOV.U32 R51, RZ, RZ, 0x3e928af3 ;  /* 0x3e928af3ff337424 */ /* 0x000fe400078e00ff */
[----:B------:R-:W-:-:S02]  /*0850*/  IMAD.MOV.U32 R32, RZ, RZ, 0x62401315 ;  /* 0x62401315ff207424 */ /* 0x000fc400078e00ff */
[----:B------:R-:W-:Y:S02]  /*0860*/  IMAD.MOV.U32 R33, RZ, RZ, 0x3ec71dee ;  /* 0x3ec71deeff217424 */ /* 0x000fe400078e00ff */
[----:B------:R-:W-:Y:S01]  /*0870*/  IMAD.MOV.U32 R34, RZ, RZ, 0x7c89eb71 ;  /* 0x7c89eb71ff227424 */ /* 0x000fe200078e00ff */
[C---:B------:R-:W-:Y:S01]  /*0880*/  DFMA R20, R64.reuse, -R56, -R24 ;  /* 0x800000384014722b */ /* 0x040fe20000000818 */
[----:B------:R-:W-:Y:S02]  /*0890*/  IMAD.MOV.U32 R35, RZ, RZ, 0x3efa0199 ;  /* 0x3efa0199ff237424 */ /* 0x000fe400078e00ff */
[----:B------:R-:W-:Y:S02]  /*08a0*/  IMAD.MOV.U32 R36, RZ, RZ, 0x14761f65 ;  /* 0x14761f65ff247424 */ /* 0x000fe400078e00ff */
[----:B------:R-:W-:Y:S02]  /*08b0*/  IMAD.MOV.U32 R38, RZ, RZ, 0x1852b7af ;  /* 0x1852b7afff267424 */ /* 0x000fe400078e00ff */
[----:B------:R-:W-:Y:S01]  /*08c0*/  IMAD.MOV.U32 R39, RZ, RZ, 0x3f56c16c ;  /* 0x3f56c16cff277424 */ /* 0x000fe200078e00ff */
[----:B------:R-:W-:Y:S01]  /*08d0*/  DFMA R64, R64, -R54, R20 ;  /* 0x800000364040722b */ /* 0x000fe20000000014 */
[----:B------:R-:W-:-:S02]  /*08e0*/  IMAD.MOV.U32 R40, RZ, RZ, 0x11122322 ;  /* 0x11122322ff287424 */ /* 0x000fc400078e00ff */
[----:B------:R-:W-:Y:S02]  /*08f0*/  IMAD.MOV.U32 R41, RZ, RZ, 0x3f811111 ;  /* 0x3f811111ff297424 */ /* 0x000fe400078e00ff */
[----:B------:R-:W-:Y:S02]  /*0900*/  IMAD.MOV.U32 R42, RZ, RZ, 0x555502a1 ;  /* 0x555502a1ff2a7424 */ /* 0x000fe400078e00ff */
[----:B------:R-:W-:Y:S01]  /*0910*/  IMAD.MOV.U32 R43, RZ, RZ, 0x3fa55555 ;  /* 0x3fa55555ff2b7424 */ /* 0x000fe200078e00ff */
[----:B------:R-:W-:Y:S01]  /*0920*/  DFMA R20, R64, R52, R50 ;  /* 0x000000344014722b */ /* 0x000fe20000000032 */
[----:B------:R-:W-:Y:S02]  /*0930*/  IMAD.MOV.U32 R44, RZ, RZ, 0x55555511 ;  /* 0x55555511ff2c7424 */ /* 0x000fe400078e00ff */
[----:B------:R-:W-:Y:S02]  /*0940*/  IMAD.MOV.U32 R45, RZ, RZ, 0x3fc55555 ;  /* 0x3fc55555ff2d7424 */ /* 0x000fe400078e00ff */
[----:B------:R-:W-:-:S02]  /*0950*/  IMAD.MOV.U32 R46, RZ, RZ, 0xb ;  /* 0x0000000bff2e7424 */ /* 0x000fc400078e00ff */
[----:B------:R-:W-:Y:S01]  /*0960*/  IMAD.MOV.U32 R47, RZ, RZ, 0x3fe00000 ;  /* 0x3fe00000ff2f7424 */ /* 0x000fe200078e00ff */
[----:B------:R-:W-:-:S08]  /*0970*/  DFMA R20, R64, R20, R32 ;  /* 0x000000144014722b */ /* 0x000fd00000000020 */
[----:B------:R-:W-:-:S08]  /*0980*/  DFMA R20, R64, R20, R34 ;  /* 0x000000144014722b */ /* 0x000fd00000000022 */
[----:B------:R-:W-:-:S08]  /*0990*/  DFMA R20, R64, R20, R36 ;  /* 0x000000144014722b */ /* 0x000fd00000000024 */
[----:B------:R-:W-:Y:S02]  /*09a0*/  DFMA R48, R64, R20, R38 ;  /* 0x000000144030722b */ /* 0x000fe40000000026 */
[----:B------:R-:W-:-:S06]  /*09b0*/  DADD R20, -RZ, -R24 ;  /* 0x00000000ff147229 */ /* 0x000fcc0000000918 */
[----:B------:R-:W-:-:S04]  /*09c0*/  DFMA R48, R64, R48, R40 ;  /* 0x000000304030722b */ /* 0x000fc80000000028 */
[----:B------:R-:W-:-:S04]  /*09d0*/  MOV R61, R21 ;  /* 0x00000015003d7202 */ /* 0x000fc80000000f00 */
[----:B------:R-:W-:Y:S01]  /*09e0*/  DFMA R48, R64, R48, R42 ;  /* 0x000000304030722b */ /* 0x000fe2000000002a */
[----:B------:R-:W-:-:S07]  /*09f0*/  FSETP.GEU.FTZ.AND P1, PT, |R61|, 4.1917929649353027344, PT ;  /* 0x4086232b3d00780b */ /* 0x000fce0003f3e200 */
        /* <DEDUP_REMOVED lines=16> */
[----:B------:R-:W-:Y:S01]  /*0b00*/  @!P2 LEA R27, R26, 0x3ff00000, 0x14 ;  /* 0x3ff000001a1ba811 */ /* 0x000fe200078ea0ff */
[----:B------:R-:W-:-:S06]  /*0b10*/  @!P2 IMAD.MOV.U32 R26, RZ, RZ, RZ ;  /* 0x000000ffff1aa224 */ /* 0x000fcc00078e00ff */
[----:B------:R-:W-:-:S11]  /*0b20*/  @!P2 DMUL R20, R48, R26 ;  /* 0x0000001a3014a228 */ /* 0x000fd60000000000 */
.L_x_158:
[----:B------:R-:W-:Y:S05]  /*0b30*/  BSYNC.RECONVERGENT B3 ;  /* 0x0000000000037941 */ /* 0x000fea0003800200 */
.L_x_157:
        /* <DEDUP_REMOVED lines=22> */
[----:B------:R-:W-:Y:S01]  /*0ca0*/  FADD.FTZ R27, |R25|, -RZ ;  /* 0x800000ff191b7221 */ /* 0x000fe20000010200 */
[C---:B------:R-:W-:Y:S02]  /*0cb0*/  DADD R32, R24.reuse, +INF ;  /* 0x7ff0000018207429 */ /* 0x040fe40000000000 */
[----:B------:R-:W-:Y:S02]  /*0cc0*/  DSETP.GEU.AND P2, PT, R24, RZ, PT ;  /* 0x000000ff1800722a */ /* 0x000fe40003f4e000 */
[----:B------:R-:W-:-:S06]  /*0cd0*/  FSETP.GEU.FTZ.AND P1, PT, R27, 4.2275390625, PT ;  /* 0x408748001b00780b */ /* 0x000fcc0003f3e000 */
[----:B------:R-:W-:Y:S02]  /*0ce0*/  FSEL R32, R32, RZ, P2 ;  /* 0x000000ff20207208 */ /* 0x000fe40001000000 */
[----:B------:R-:W-:-:S05]  /*0cf0*/  FSEL R33, R33, RZ, P2 ;  /* 0x000000ff21217208 */ /* 0x000fca0001000000 */
[----:B------:R-:W-:Y:S01]  /*0d00*/  @!P1 LEA.HI R27, R26, R26, RZ, 0x1 ;  /* 0x0000001a1a1b9211 */ /* 0x000fe200078f08ff */
[----:B------:R-:W-:-:S03]  /*0d10*/  @!P1 IMAD.MOV.U32 R34, RZ, RZ, RZ ;  /* 0x000000ffff229224 */ /* 0x000fc600078e00ff */
[----:B------:R-:W-:-:S05]  /*0d20*/  @!P1 SHF.R.S32.HI R27, RZ, 0x1, R27 ;  /* 0x00000001ff1b9819 */ /* 0x000fca000001141b */
[----:B------:R-:W-:Y:S01]  /*0d30*/  @!P1 IMAD.IADD R26, R26, 0x1, -R27 ;  /* 0x000000011a1a9824 */ /* 0x000fe200078e0a1b */
[----:B------:R-:W-:-:S04]  /*0d40*/  @!P1 LEA R27, R27, R51, 0x14 ;  /* 0x000000331b1b9211 */ /* 0x000fc800078ea0ff */
[----:B------:R-:W-:Y:S01]  /*0d50*/  @!P1 LEA R35, R26, 0x3ff00000, 0x14 ;  /* 0x3ff000001a239811 */ /* 0x000fe200078ea0ff */
[----:B------:R-:W-:-:S06]  /*0d60*/  @!P1 IMAD.MOV.U32 R26, RZ, RZ, R50 ;  /* 0x000000ffff1a9224 */ /* 0x000fcc00078e0032 */
[----:B------:R-:W-:-:S11]  /*0d70*/  @!P1 DMUL R32, R26, R34 ;  /* 0x000000221a209228 */ /* 0x000fd60000000000 */
.L_x_160:
[----:B------:R-:W-:Y:S05]  /*0d80*/  BSYNC.RECONVERGENT B3 ;  /* 0x0000000000037941 */ /* 0x000fea0003800200 */
.L_x_159:
        /* <DEDUP_REMOVED lines=14> */
[----:B------:R-:W-:Y:S05]  /*0e70*/  CALL.REL.NOINC `($__internal_7_$__cuda_sm20_dblrcp_rn_slowpath_v3) ;  /* 0x0000002000cc7944 */ /* 0x000fea0003c00000 */
.L_x_162:
[----:B------:R-:W-:Y:S05]  /*0e80*/  BSYNC.RECONVERGENT B3 ;  /* 0x0000000000037941 */ /* 0x000fea0003800200 */
.L_x_161:
[----:B------:R-:W-:Y:S01]  /*0e90*/  DSETP.GE.AND P1, PT, R24, RZ, PT ;  /* 0x000000ff1800722a */ /* 0x000fe20003f26000 */
[----:B------:R-:W-:Y:S01]  /*0ea0*/  BSSY.RECONVERGENT B3, `(.L_x_163) ;  /* 0x0000059000037945 */ /* 0x000fe20003800200 */
[----:B------:R-:W-:-:S04]  /*0eb0*/  IMAD.MOV.U32 R36, RZ, RZ, -0x3ff ;  /* 0xfffffc01ff247424 */ /* 0x000fc800078e00ff */
[----:B------:R-:W-:Y:S02]  /*0ec0*/  FSEL R20, R20, R32, P1 ;  /* 0x0000002014147208 */ /* 0x000fe40000800000 */
[----:B------:R-:W-:Y:S01]  /*0ed0*/  FSEL R21, R21, R33, P1 ;  /* 0x0000002115157208 */ /* 0x000fe20000800000 */
[----:B------:R-:W-:-:S05]  /*0ee0*/  DADD R32, -RZ, -R24 ;  /* 0x00000000ff207229 */ /* 0x000fca0000000918 */
[----:B------:R-:W-:-:S05]  /*0ef0*/  DADD R20, R20, 1 ;  /* 0x3ff0000014147429 */ /* 0x000fca0000000000 */
[----:B------:R-:W-:Y:S02]  /*0f00*/  FSEL R54, R32, RZ, !P1 ;  /* 0x000000ff20367208 */ /* 0x000fe40004800000 */
[----:B------:R-:W-:-:S03]  /*0f10*/  FSEL R55, R33, RZ, !P1 ;  /* 0x000000ff21377208 */ /* 0x000fc60004800000 */
[----:B------:R-:W-:Y:S01]  /*0f20*/  ISETP.GT.AND P2, PT, R21, 0xfffff, PT ;  /* 0x000fffff1500780c */ /* 0x000fe20003f44270 */
[----:B------:R-:W-:Y:S02]  /*0f30*/  IMAD.MOV.U32 R26, RZ, RZ, R20 ;  /* 0x000000ffff1a7224 */ /* 0x000fe400078e0014 */
[--C-:B------:R-:W-:Y:S02]  /*0f40*/  IMAD.MOV.U32 R27, RZ, RZ, R21.reuse ;  /* 0x000000ffff1b7224 */ /* 0x100fe400078e0015 */
[----:B------:R-:W-:-:S08]  /*0f50*/  IMAD.MOV.U32 R37, RZ, RZ, R21 ;  /* 0x000000ffff257224 */ /* 0x000fd000078e0015 */
[----:B------:R-:W-:Y:S01]  /*0f60*/  @!P2 DMUL R26, R26, 1.80143985094819840000e+16 ;  /* 0x435000001a1aa828 */ /* 0x000fe20000000000 */
[----:B------:R-:W-:-:S09]  /*0f70*/  @!P2 MOV R36, 0xfffffbcb ;  /* 0xfffffbcb0024a802 */ /* 0x000fd20000000f00 */
        /* <DEDUP_REMOVED lines=69> */
.L_x_164:
[----:B------:R-:W-:Y:S01]  /*13d0*/  IMAD.MOV.U32 R20, RZ, RZ, 0x0 ;  /* 0x00000000ff147424 */ /* 0x000fe200078e00ff */
[----:B------:R-:W-:Y:S01]  /*13e0*/  LOP3.LUT P1, RZ, R27, 0x7fffffff, RZ, 0xc0, !PT ;  /* 0x7fffffff1bff7812 */ /* 0x000fe2000782c0ff */
[----:B------:R-:W-:-:S06]  /*13f0*/  IMAD.MOV.U32 R21, RZ, RZ, 0x7ff00000 ;  /* 0x7ff00000ff157424 */ /* 0x000fcc00078e00ff */
[----:B------:R-:W-:-:S10]  /*1400*/  DFMA R20, R26, R20, +INF ;  /* 0x7ff000001a14742b */ /* 0x000fd40000000014 */
[----:B------:R-:W-:Y:S02]  /*1410*/  FSEL R20, R20, RZ, P1 ;  /* 0x000000ff14147208 */ /* 0x000fe40000800000 */
[----:B------:R-:W-:-:S07]  /*1420*/  FSEL R21, R21, -QNAN , P1 ;  /* 0xfff0000015157808 */ /* 0x000fce0000800000 */
.L_x_165:
[----:B------:R-:W-:Y:S05]  /*1430*/  BSYNC.RECONVERGENT B3 ;  /* 0x0000000000037941 */ /* 0x000fea0003800200 */
.L_x_163:
[----:B------:R-:W-:Y:S01]  /*1440*/  ISETP.NE.U32.AND P1, PT, R6, R12, PT ;  /* 0x0000000c0600720c */ /* 0x000fe20003f25070 */
[----:B------:R-:W-:Y:S01]  /*1450*/  DADD R48, -R46, 1 ;  /* 0x3ff000002e307429 */ /* 0x000fe20000000100 */
[----:B------:R-:W-:Y:S01]  /*1460*/  MOV R50, R46 ;  /* 0x0000002e00327202 */ /* 0x000fe20000000f00 */
[----:B------:R-:W-:Y:S01]  /*1470*/  IMAD.MOV.U32 R51, RZ, RZ, R47 ;  /* 0x000000ffff337224 */ /* 0x000fe200078e002f */
[----:B------:R-:W-:Y:S01]  /*1480*/  ISETP.NE.AND.EX P1, PT, R7, R60, PT, P1 ;  /* 0x0000003c0700720c */ /* 0x000fe20003f25310 */
[----:B------:R-:W0:Y:S01]  /*1490*/  LDCU UR8, c[0x0][0x3c4] ;  /* 0x00007880ff0877ac */ /* 0x000e220008000800 */
[----:B------:R-:W-:Y:S01]  /*14a0*/  DADD R52, -R18, 1 ;  /* 0x3ff0000012347429 */ /* 0x000fe20000000100 */
[----:B------:R-:W-:Y:S01]  /*14b0*/  BSSY.RECONVERGENT B3, `(.L_x_166) ;  /* 0x000002a000037945 */ /* 0x000fe20003800200 */
[----:B------:R-:W-:Y:S01]  /*14c0*/  ISETP.LT.OR P2, PT, R15, RZ, P1 ;  /* 0x000000ff0f00720c */ /* 0x000fe20000f41670 */
[----:B------:R-:W-:Y:S01]  /*14d0*/  DADD R54, R20, R54 ;  /* 0x0000000014367229 */ /* 0x000fe20000000036 */
[----:B------:R-:W-:-:S11]  /*14e0*/  CS2R R56, SRZ ;  /* 0x0000000000387805 */ /* 0x000fd6000001ff00 */
[----:B------:R-:W-:Y:S01]  /*14f0*/  @!P2 IMAD.MOV.U32 R50, RZ, RZ, R48 ;  /* 0x000000ffff32a224 */ /* 0x000fe200078e0030 */
[----:B------:R-:W-:Y:S01]  /*1500*/  @!P2 CS2R R24, SRZ ;  /* 0x000000000018a805 */ /* 0x000fe2000001ff00 */
[----:B------:R-:W-:Y:S01]  /*1510*/  @!P2 IMAD.MOV.U32 R51, RZ, RZ, R49 ;  /* 0x000000ffff33a224 */ /* 0x000fe200078e0031 */
[----:B------:R-:W-:Y:S01]  /*1520*/  @!P2 MOV R49, R47 ;  /* 0x0000002f0031a202 */ /* 0x000fe20000000f00 */
[----:B0-----:R-:W-:Y:S02]  /*1530*/  IMAD.U32 R63, RZ, RZ, UR8 ;  /* 0x00000008ff3f7e24 */ /* 0x001fe4000f8e00ff */
[----:B------:R-:W-:Y:S02]  /*1540*/  @!P2 IMAD.MOV.U32 R56, RZ, RZ, 0x0 ;  /* 0x00000000ff38a424 */ /* 0x000fe400078e00ff */
[----:B------:R-:W-:Y:S01]  /*1550*/  DSETP.NEU.AND P3, PT, R50, RZ, PT ;  /* 0x000000ff3200722a */ /* 0x000fe20003f6d000 */
[----:B------:R-:W-:Y:S02]  /*1560*/  @!P2 IMAD.MOV.U32 R57, RZ, RZ, 0x3ff00000 ;  /* 0x3ff00000ff39a424 */ /* 0x000fe400078e00ff */
[----:B------:R-:W-:-:S02]  /*1570*/  @!P2 IMAD.MOV.U32 R52, RZ, RZ, R18 ;  /* 0x000000ffff34a224 */ /* 0x000fc400078e0012 */
[----:B------:R-:W-:Y:S01]  /*1580*/  @!P2 IMAD.MOV.U32 R53, RZ, RZ, R19 ;  /* 0x000000ffff35a224 */ /* 0x000fe200078e0013 */
[----:B------:R-:W-:Y:S01]  /*1590*/  ISETP.GE.OR P4, PT, R29, RZ, P3 ;  /* 0x000000ff1d00720c */ /* 0x000fe20001f86670 */
[----:B------:R-:W-:Y:S02]  /*15a0*/  @!P2 IMAD.MOV.U32 R63, RZ, RZ, R8 ;  /* 0x000000ffff3fa224 */ /* 0x000fe400078e0008 */
[----:B------:R-:W-:-:S05]  /*15b0*/  @!P2 IMAD.MOV.U32 R48, RZ, RZ, R46 ;  /* 0x000000ffff30a224 */ /* 0x000fca00078e002e */
[----:B------:R-:W-:Y:S01]  /*15c0*/  @!P3 SEL R21, R51, RZ, P0 ;  /* 0x000000ff3315b207 */ /* 0x000fe20000000000 */
[----:B------:R-:W-:Y:S01]  /*15d0*/  @!P3 IMAD.MOV.U32 R20, RZ, RZ, RZ ;  /* 0x000000ffff14b224 */ /* 0x000fe200078e00ff */
[----:B------:R-:W-:-:S03]  /*15e0*/  @!P3 PLOP3.LUT P1, PT, P0, PT, PT, 0x80, 0x8 ;  /* 0x000000000008b81c */ /* 0x000fc6000072f070 */
[----:B------:R-:W-:Y:S01]  /*15f0*/  @!P4 LOP3.LUT R21, R21, 0x7ff00000, RZ, 0xfc, !PT ;  /* 0x7ff000001515c812 */ /* 0x000fe200078efcff */
[----:B------:R-:W-:Y:S09]  /*1600*/  @!P3 BRA `(.L_x_167) ;  /* 0x000000000050b947 */ /* 0x000ff20003800000 */
[----:B------:R-:W-:Y:S01]  /*1610*/  DADD R26, -RZ, |R50| ;  /* 0x00000000ff1a7229 */ /* 0x000fe20000000532 */
[----:B------:R-:W-:Y:S01]  /*1620*/  BSSY.RECONVERGENT B4, `(.L_x_168) ;  /* 0x0000006000047945 */ /* 0x000fe20003800200 */
[----:B------:R-:W-:Y:S01]  /*1630*/  IMAD.MOV.U32 R66, RZ, RZ, R28 ;  /* 0x000000ffff427224 */ /* 0x000fe200078e001c */
[----:B------:R-:W-:Y:S01]  /*1640*/  MOV R64, 0x1680 ;  /* 0x0000168000407802 */ /* 0x000fe20000000f00 */
[----:B------:R-:W-:-:S06]  /*1650*/  IMAD.MOV.U32 R67, RZ, RZ, R29 ;  /* 0x000000ffff437224 */ /* 0x000fcc00078e001d */
[----:B------:R-:W-:-:S07]  /*1660*/  IMAD.MOV.U32 R61, RZ, RZ, R27 ;  /* 0x000000ffff3d7224 */ /* 0x000fce00078e001b */
[----:B------:R-:W-:Y:S05]  /*1670*/  CALL.REL.NOINC `($_Z30focal_loss_forward_cuda_kernelILb0ELi2EdldfEvPT4_PT1_PKS2_PKT2_PKflllfff$__internal_accurate_pow) ;  /* 0x0000002000c87944 */ /* 0x000fea0003c00000 */
[----:B------:R-:W-:Y:S05]  /*1680*/  BSYNC.RECONVERGENT B4 ;  /* 0x0000000000047941 */ /* 0x000fea0003800200 */
.L_x_168:
[----:B------:R-:W-:Y:S01]  /*1690*/  DADD R26, -RZ, -R20 ;  /* 0x00000000ff1a7229 */ /* 0x000fe20000000914 */
[----:B------:R-:W-:Y:S01]  /*16a0*/  ISETP.NE.U32.AND P1, PT, R4, RZ, PT ;  /* 0x000000ff0400720c */ /* 0x000fe20003f25070 */
[----:B------:R-:W-:Y:S01]  /*16b0*/  DSETP.NEU.AND P2, PT, R16, R28, PT ;  /* 0x0000001c1000722a */ /* 0x000fe20003f4d000 */
[----:B------:R-:W-:Y:S02]  /*16c0*/  ISETP.GE.AND P3, PT, R51, RZ, PT ;  /* 0x000000ff3300720c */ /* 0x000fe40003f66270 */
[----:B------:R-:W-:-:S05]  /*16d0*/  ISETP.NE.AND.EX P1, PT, R5, -0x80000000, PT, P1 ;  /* 0x800000000500780c */ /* 0x000fca0003f25310 */
[-C--:B------:R-:W-:Y:S02]  /*16e0*/  FSEL R33, R26, R20.reuse, !P1 ;  /* 0x000000141a217208 */ /* 0x080fe40004800000 */
[-C--:B------:R-:W-:Y:S02]  /*16f0*/  FSEL R26, R27, R21.reuse, !P1 ;  /* 0x000000151b1a7208 */ /* 0x080fe40004800000 */
[----:B------:R-:W-:Y:S02]  /*1700*/  FSEL R20, R33, R20, !P3 ;  /* 0x0000001421147208 */ /* 0x000fe40005800000 */
[----:B------:R-:W-:Y:S02]  /*1710*/  FSEL R21, R26, R21, !P3 ;  /* 0x000000151a157208 */ /* 0x000fe40005800000 */
[----:B------:R-:W-:Y:S02]  /*1720*/  PLOP3.LUT P1, PT, P1, PT, PT, 0x8, 0x80 ;  /* 0x000000000080781c */ /* 0x000fe40000f2e170 */
[----:B------:R-:W-:-:S02]  /*1730*/  @P2 FSEL R20, R20, RZ, P3 ;  /* 0x000000ff14142208 */ /* 0x000fc40001800000 */
[----:B------:R-:W-:-:S09]  /*1740*/  @P2 FSEL R21, R21, -QNAN , P3 ;  /* 0xfff8000015152808 */ /* 0x000fd20001800000 */
.L_x_167:
[----:B------:R-:W-:Y:S05]  /*1750*/  BSYNC.RECONVERGENT B3 ;  /* 0x0000000000037941 */ /* 0x000fea0003800200 */
.L_x_166:
[----:B------:R-:W-:Y:S01]  /*1760*/  DADD R26, R28, R50 ;  /* 0x000000001c1a7229 */ /* 0x000fe20000000032 */
[----:B------:R-:W-:Y:S09]  /*1770*/  BSSY.RECONVERGENT B3, `(.L_x_169) ;  /* 0x000001c000037945 */ /* 0x000ff20003800200 */
[----:B------:R-:W-:-:S04]  /*1780*/  LOP3.LUT R26, R27, 0x7ff00000, RZ, 0xc0, !PT ;  /* 0x7ff000001b1a7812 */ /* 0x000fc800078ec0ff */
[----:B------:R-:W-:-:S13]  /*1790*/  ISETP.NE.AND P2, PT, R26, 0x7ff00000, PT ;  /* 0x7ff000001a00780c */ /* 0x000fda0003f45270 */
[----:B------:R-:W-:Y:S05]  /*17a0*/  @P2 BRA `(.L_x_170) ;  /* 0x0000000000602947 */ /* 0x000fea0003800000 */
        /* <DEDUP_REMOVED lines=15> */
.L_x_171:
[----:B------:R-:W-:-:S14]  /*18a0*/  DSETP.NEU.AND P3, PT, |R50|, +INF , PT ;  /* 0x7ff000003200742a */ /* 0x000fdc0003f6d200 */
[----:B------:R-:W-:Y:S01]  /*18b0*/  @!P3 LOP3.LUT R26, R29, 0x7fffffff, RZ, 0xc0, !PT ;  /* 0x7fffffff1d1ab812 */ /* 0x000fe200078ec0ff */
[----:B------:R-:W-:Y:S02]  /*18c0*/  @!P3 VIADD R27, R58, 0x80000000 ;  /* 0x800000003a1bb836 */ /* 0x000fe40000000000 */
[----:B------:R-:W-:Y:S01]  /*18d0*/  @!P3 IMAD.MOV.U32 R20, RZ, RZ, RZ ;  /* 0x000000ffff14b224 */ /* 0x000fe200078e00ff */
[----:B------:R-:W-:-:S04]  /*18e0*/  @!P3 ISETP.NE.AND P2, PT, R26, 0x3fe00000, PT ;  /* 0x3fe000001a00b80c */ /* 0x000fc80003f45270 */
[-C--:B------:R-:W-:Y:S02]  /*18f0*/  @!P3 SEL R27, R27, R58.reuse, P2 ;  /* 0x0000003a1b1bb207 */ /* 0x080fe40001000000 */
[----:B------:R-:W-:Y:S02]  /*1900*/  @!P3 ISETP.GE.AND P2, PT, R51, RZ, PT ;  /* 0x000000ff3300b20c */ /* 0x000fe40003f46270 */
[----:B------:R-:W-:-:S04]  /*1910*/  @!P3 SEL R27, R27, R58, P1 ;  /* 0x0000003a1b1bb207 */ /* 0x000fc80000800000 */
[----:B------:R-:W-:-:S07]  /*1920*/  @!P3 SEL R21, R27, R58, !P2 ;  /* 0x0000003a1b15b207 */ /* 0x000fce0005000000 */
.L_x_170:
[----:B------:R-:W-:Y:S05]  /*1930*/  BSYNC.RECONVERGENT B3 ;  /* 0x0000000000037941 */ /* 0x000fea0003800200 */
.L_x_169:
[----:B------:R-:W-:Y:S01]  /*1940*/  FMUL.FTZ R63, R63, 1 ;  /* 0x3f8000003f3f7820 */ /* 0x000fe20000410000 */
[----:B------:R-:W-:Y:S02]  /*1950*/  DSETP.NEU.AND P1, PT, R50, 1, PT ;  /* 0x3ff000003200742a */ /* 0x000fe40003f2d000 */
[----:B------:R-:W-:Y:S01]  /*1960*/  DADD R54, R54, R24 ;  /* 0x0000000036367229 */ /* 0x000fe20000000018 */
[----:B------:R-:W0:Y:S01]  /*1970*/  F2F.F64.F32 R26, R63 ;  /* 0x0000003f001a7310 */ /* 0x000e220000201800 */
[----:B------:R-:W-:Y:S02]  /*1980*/  DADD R56, R56, -R46 ;  /* 0x0000000038387229 */ /* 0x000fe4000000082e */
[----:B------:R-:W-:Y:S02]  /*1990*/  FSEL R20, R20, RZ, P1 ;  /* 0x000000ff14147208 */ /* 0x000fe40000800000 */
[----:B------:R-:W-:Y:S02]  /*19a0*/  FSEL R21, R21, 1.875, P1 ;  /* 0x3ff0000015157808 */ /* 0x000fe40000800000 */
[----:B------:R-:W-:-:S04]  /*19b0*/  FSETP.NEU.FTZ.AND P1, PT, RZ, UR7, PT ;  /* 0x00000007ff007c0b */ /* 0x000fc8000bf3d000 */
[----:B------:R-:W-:Y:S02]  /*19c0*/  FSEL R20, R20, RZ, P1 ;  /* 0x000000ff14147208 */ /* 0x000fe40000800000 */
[----:B------:R-:W-:Y:S01]  /*19d0*/  FSEL R21, R21, 1.875, P1 ;  /* 0x3ff0000015157808 */ /* 0x000fe20000800000 */
[----:B0-----:R-:W-:-:S05]  /*19e0*/  DMUL R26, R26, R48 ;  /* 0x000000301a1a7228 */ /* 0x001fca0000000000 */
[----:B------:R-:W-:-:S03]  /*19f0*/  DMUL R52, R52, R20 ;  /* 0x0000001434347228 */ /* 0x000fc60000000000 */
[----:B------:R-:W-:-:S05]  /*1a00*/  DFMA R26, R26, R54, -R56 ;  /* 0x000000361a1a722b */ /* 0x000fca0000000838 */
[----:B------:R-:W-:-:S03]  /*1a10*/  DFMA R30, R52, R54, R30 ;  /* 0x00000036341e722b */ /* 0x000fc6000000001e */
[----:B------:R-:W-:-:S11]  /*1a20*/  DMUL R24, R52, R26 ;  /* 0x0000001a34187228 */ /* 0x000fd60000000000 */
.L_x_156:
[----:B------:R-:W-:Y:S05]  /*1a30*/  BSYNC.RECONVERGENT B2 ;  /* 0x0000000000027941 */ /* 0x000fea0003800200 */
.L_x_155:
[----:B------:R-:W-:Y:S01]  /*1a40*/  IADD3 R62, P2, PT, R62, 0x1, RZ ;  /* 0x000000013e3e7810 */ /* 0x000fe20007f5e0ff */
[----:B------:R-:W-:Y:S01]  /*1a50*/  BSSY.RECONVERGENT B2, `(.L_x_172) ;  /* 0x0000134000027945 */ /* 0x000fe20003800200 */
[----:B------:R-:W-:Y:S02]  /*1a60*/  CS2R R26, SRZ ;  /* 0x00000000001a7805 */ /* 0x000fe4000001ff00 */
[----:B------:R-:W-:Y:S01]  /*1a70*/  ISETP.GE.U32.AND P1, PT, R62, UR18, PT ;  /* 0x000000123e007c0c */ /* 0x000fe2000bf26070 */
[----:B------:R-:W-:-:S05]  /*1a80*/  IMAD.X R59, RZ, RZ, R59, P2 ;  /* 0x000000ffff3b7224 */ /* 0x000fca00010e063b */
[----:B------:R-:W-:-:S13]  /*1a90*/  ISETP.GE.AND.EX P1, PT, R59, UR19, PT, P1 ;  /* 0x000000133b007c0c */ /* 0x000fda000bf26310 */
[----:B------:R-:W-:Y:S05]  /*1aa0*/  @P1 BRA `(.L_x_173) ;  /* 0x0000001000b81947 */ /* 0x000fea0003800000 */
[----:B------:R-:W-:Y:S01]  /*1ab0*/  IMAD.MOV.U32 R32, RZ, RZ, 0x652b82fe ;  /* 0x652b82feff207424 */ /* 0x000fe200078e00ff */
[----:B------:R-:W-:Y:S01]  /*1ac0*/  MOV R33, 0x3ff71547 ;  /* 0x3ff7154700217802 */ /* 0x000fe20000000f00 */
[----:B------:R-:W-:Y:S01]  /*1ad0*/  IMAD.MOV.U32 R34, RZ, RZ, 0x652b82fe ;  /* 0x652b82feff227424 */ /* 0x000fe200078e00ff */
[----:B------:R-:W-:Y:S01]  /*1ae0*/  BSSY.RECONVERGENT B3, `(.L_x_174) ;  /* 0x000004c000037945 */ /* 0x000fe20003800200 */
[----:B------:R-:W-:Y:S01]  /*1af0*/  IMAD.MOV.U32 R35, RZ, RZ, 0x3ff71547 ;  /* 0x3ff71547ff237424 */ /* 0x000fe200078e00ff */
[----:B-----5:R-:W-:Y:S01]  /*1b00*/  FSETP.GEU.FTZ.AND P3, PT, |R23|, 4.1917929649353027344, PT ;  /* 0x4086232b1700780b */ /* 0x020fe20003f7e200 */
[----:B------:R-:W-:Y:S01]  /*1b10*/  IMAD.MOV.U32 R38, RZ, RZ, -0x105c611 ;  /* 0xfefa39efff267424 */ /* 0x000fe200078e00ff */
[C---:B------:R-:W-:Y:S01]  /*1b20*/  DFMA R32, R22.reuse, -R32, 6.75539944105574400000e+15 ;  /* 0x433800001620742b */ /* 0x040fe20000000820 */
[----:B------:R-:W-:Y:S02]  /*1b30*/  IMAD.MOV.U32 R39, RZ, RZ, 0x3fe62e42 ;  /* 0x3fe62e42ff277424 */ /* 0x000fe400078e00ff */
[----:B------:R-:W-:Y:S01]  /*1b40*/  DFMA R34, R22, R34, 6.75539944105574400000e+15 ;  /* 0x433800001622742b */ /* 0x000fe20000000022 */
[----:B------:R-:W-:-:S02]  /*1b50*/  IMAD.MOV.U32 R40, RZ, RZ, 0x3b39803f ;  /* 0x3b39803fff287424 */ /* 0x000fc400078e00ff */
[----:B------:R-:W-:Y:S02]  /*1b60*/  IMAD.MOV.U32 R41, RZ, RZ, 0x3c7abc9e ;  /* 0x3c7abc9eff297424 */ /* 0x000fe400078e00ff */
[----:B------:R-:W-:Y:S01]  /*1b70*/  DADD R26, R32, -6.75539944105574400000e+15 ;  /* 0xc3380000201a7429 */ /* 0x000fe20000000000 */
[----:B------:R-:W-:Y:S02]  /*1b80*/  IMAD.MOV.U32 R42, RZ, RZ, 0x69ce2bdf ;  /* 0x69ce2bdfff2a7424 */ /* 0x000fe400078e00ff */
[----:B------:R-:W-:Y:S01]  /*1b90*/  DADD R36, R34, -6.75539944105574400000e+15 ;  /* 0xc338000022247429 */ /* 0x000fe20000000000 */
[----:B------:R-:W-:-:S04]  /*1ba0*/  IMAD.MOV.U32 R43, RZ, RZ, 0x3e5ade15 ;  /* 0x3e5ade15ff2b7424 */ /* 0x000fc800078e00ff */
[----:B------:R-:W-:-:S03]  /*1bb0*/  DFMA R20, R26, -R38, -R22 ;  /* 0x800000261a14722b */ /* 0x000fc60000000816 */
[----:B------:R-:W-:-:S05]  /*1bc0*/  DFMA R38, R36, -R38, R22 ;  /* 0x800000262426722b */ /* 0x000fca0000000016 */
[----:B------:R-:W-:-:S03]  /*1bd0*/  DFMA R26, R26, -R40, R20 ;  /* 0x800000281a1a722b */ /* 0x000fc60000000014 */
[----:B------:R-:W-:Y:S01]  /*1be0*/  DFMA R20, R36, -R40, R38 ;  /* 0x800000282414722b */ /* 0x000fe20000000026 */
[----:B------:R-:W-:Y:S01]  /*1bf0*/  IMAD.MOV.U32 R38, RZ, RZ, -0x35dec16 ;  /* 0xfca213eaff267424 */ /* 0x000fe200078e00ff */
[----:B------:R-:W-:Y:S01]  /*1c00*/  MOV R39, 0x3e928af3 ;  /* 0x3e928af300277802 */ /* 0x000fe20000000f00 */
[----:B------:R-:W-:Y:S02]  /*1c10*/  IMAD.MOV.U32 R40, RZ, RZ, 0x62401315 ;  /* 0x62401315ff287424 */ /* 0x000fe400078e00ff */
[----:B------:R-:W-:-:S03]  /*1c20*/  IMAD.MOV.U32 R41, RZ, RZ, 0x3ec71dee ;  /* 0x3ec71deeff297424 */ /* 0x000fc600078e00ff */
[-CC-:B------:R-:W-:Y:S02]  /*1c30*/  DFMA R36, R26, R42.reuse, R38.reuse ;  /* 0x0000002a1a24722b */ /* 0x180fe40000000026 */
[----:B------:R-:W-:Y:S02]  /*1c40*/  DFMA R38, R20, R42, R38 ;  /* 0x0000002a1426722b */ /* 0x000fe40000000026 */
[----:B------:R-:W-:-:S04]  /*1c50*/  DADD R42, -RZ, -R22 ;  /* 0x00000000ff2a7229 */ /* 0x000fc80000000916 */
[--C-:B------:R-:W-:Y:S02]  /*1c60*/  DFMA R36, R26, R36, R40.reuse ;  /* 0x000000241a24722b */ /* 0x100fe40000000028 */
[----:B------:R-:W-:Y:S01]  /*1c70*/  DFMA R38, R20, R38, R40 ;  /* 0x000000261426722b */ /* 0x000fe20000000028 */
[----:B------:R-:W-:Y:S02]  /*1c80*/  IMAD.MOV.U32 R40, RZ, RZ, 0x7c89eb71 ;  /* 0x7c89eb71ff287424 */ /* 0x000fe400078e00ff */
[----:B------:R-:W-:Y:S01]  /*1c90*/  IMAD.MOV.U32 R41, RZ, RZ, 0x3efa0199 ;  /* 0x3efa0199ff297424 */ /* 0x000fe200078e00ff */
[----:B------:R-:W-:-:S05]  /*1ca0*/  FSETP.GEU.FTZ.AND P1, PT, |R43|, 4.1917929649353027344, PT ;  /* 0x4086232b2b00780b */ /* 0x000fca0003f3e200 */
        /* <DEDUP_REMOVED lines=30> */
[----:B------:R-:W-:Y:S02]  /*1e90*/  IMAD R27, R32, 0x100000, R39 ;  /* 0x00100000201b7824 */ /* 0x000fe400078e0227 */
[----:B------:R-:W-:Y:S01]  /*1ea0*/  IMAD R21, R34, 0x100000, R37 ;  /* 0x0010000022157824 */ /* 0x000fe200078e0225 */
[----:B------:R-:W-:Y:S01]  /*1eb0*/  MOV R20, R36 ;  /* 0x0000002400147202 */ /* 0x000fe20000000f00 */
        /* <DEDUP_REMOVED lines=14> */
.L_x_175:
[----:B------:R-:W-:Y:S05]  /*1fa0*/  BSYNC.RECONVERGENT B3 ;  /* 0x0000000000037941 */ /* 0x000fea0003800200 */
.L_x_174:
[----:B------:R-:W-:Y:S04]  /*1fb0*/  BSSY.RECONVERGENT B3, `(.L_x_176) ;  /* 0x000000f000037945 */ /* 0x000fe80003800200 */
[----:B------:R-:W-:Y:S05]  /*1fc0*/  @!P3 BRA `(.L_x_177) ;  /* 0x000000000034b947 */ /* 0x000fea0003800000 */
[----:B------:R-:W-:Y:S01]  /*1fd0*/  FADD.FTZ R20, |R23|, -RZ ;  /* 0x800000ff17147221 */ /* 0x000fe20000010200 */
[C---:B------:R-:W-:Y:S02]  /*1fe0*/  DADD R38, R22.reuse, +INF ;  /* 0x7ff0000016267429 */ /* 0x040fe40000000000 */
[----:B------:R-:W-:Y:S02]  /*1ff0*/  DSETP.GEU.AND P2, PT, R22, RZ, PT ;  /* 0x000000ff1600722a */ /* 0x000fe40003f4e000 */
[----:B------:R-:W-:-:S06]  /*2000*/  FSETP.GEU.FTZ.AND P1, PT, R20, 4.2275390625, PT ;  /* 0x408748001400780b */ /* 0x000fcc0003f3e000 */
[----:B------:R-:W-:-:S07]  /*2010*/  FSEL R21, R39, RZ, P2 ;  /* 0x000000ff27157208 */ /* 0x000fce0001000000 */
[----:B------:R-:W-:-:S04]  /*2020*/  @!P1 LEA.HI R20, R34, R34, RZ, 0x1 ;  /* 0x0000002222149211 */ /* 0x000fc800078f08ff */
[----:B------:R-:W-:Y:S02]  /*2030*/  @!P1 SHF.R.S32.HI R33, RZ, 0x1, R20 ;  /* 0x00000001ff219819 */ /* 0x000fe40000011414 */
[----:B------:R-:W-:-:S03]  /*2040*/  FSEL R20, R38, RZ, P2 ;  /* 0x000000ff26147208 */ /* 0x000fc60001000000 */
[----:B------:R-:W-:Y:S02]  /*2050*/  @!P1 IMAD.IADD R32, R34, 0x1, -R33 ;  /* 0x0000000122209824 */ /* 0x000fe400078e0a21 */
[----:B------:R-:W-:-:S03]  /*2060*/  @!P1 IMAD R37, R33, 0x100000, R37 ;  /* 0x0010000021259824 */ /* 0x000fc600078e0225 */
[----:B------:R-:W-:Y:S01]  /*2070*/  @!P1 LEA R33, R32, 0x3ff00000, 0x14 ;  /* 0x3ff0000020219811 */ /* 0x000fe200078ea0ff */
[----:B------:R-:W-:-:S06]  /*2080*/  @!P1 IMAD.MOV.U32 R32, RZ, RZ, RZ ;  /* 0x000000ffff209224 */ /* 0x000fcc00078e00ff */
[----:B------:R-:W-:-:S11]  /*2090*/  @!P1 DMUL R20, R36, R32 ;  /* 0x0000002024149228 */ /* 0x000fd60000000000 */
.L_x_177:
[----:B------:R-:W-:Y:S05]  /*20a0*/  BSYNC.RECONVERGENT B3 ;  /* 0x0000000000037941 */ /* 0x000fea0003800200 */
.L_x_176:
        /* <DEDUP_REMOVED lines=15> */
.L_x_179:
[----:B------:R-:W-:Y:S05]  /*21a0*/  BSYNC.RECONVERGENT B3 ;  /* 0x0000000000037941 */ /* 0x000fea0003800200 */
.L_x_178:
[----:B------:R-:W-:Y:S01]  /*21b0*/  DSETP.GE.AND P2, PT, R22, RZ, PT ;  /* 0x000000ff1600722a */ /* 0x000fe20003f46000 */
[----:B------:R-:W-:Y:S01]  /*21c0*/  BSSY.RECONVERGENT B3, `(.L_x_180) ;  /* 0x000005b000037945 */ /* 0x000fe20003800200 */
[----:B------:R-:W-:Y:S01]  /*21d0*/  DADD R52, -R46, 1 ;  /* 0x3ff000002e347429 */ /* 0x000fe20000000100 */
[----:B------:R-:W-:-:S03]  /*21e0*/  IMAD.MOV.U32 R38, RZ, RZ, -0x3ff ;  /* 0xfffffc01ff267424 */ /* 0x000fc600078e00ff */
[----:B------:R-:W-:Y:S02]  /*21f0*/  FSEL R32, R26, R20, P2 ;  /* 0x000000141a207208 */ /* 0x000fe40001000000 */
[----:B------:R-:W-:-:S06]  /*2200*/  FSEL R33, R27, R21, P2 ;  /* 0x000000151b217208 */ /* 0x000fcc0001000000 */
        /* <DEDUP_REMOVED lines=9> */
[----:B------:R-:W-:Y:S02]  /*22a0*/  ISETP.GE.U32.AND P3, PT, R13, 0x7fefffff, PT ;  /* 0x7fefffff0d00780c */ /* 0x000fe40003f66070 */
[----:B------:R-:W-:-:S04]  /*22b0*/  IADD3 R13, P5, PT, R6, 0x1, RZ ;  /* 0x00000001060d7810 */ /* 0x000fc80007fbe0ff */
[----:B------:R-:W-:Y:S01]  /*22c0*/  ISETP.NE.U32.AND P1, PT, R13, R12, PT ;  /* 0x0000000c0d00720c */ /* 0x000fe20003f25070 */
[----:B------:R-:W-:-:S05]  /*22d0*/  IMAD.X R35, RZ, RZ, R7, P5 ;  /* 0x000000ffff237224 */ /* 0x000fca00028e0607 */
[----:B------:R-:W-:Y:S01]  /*22e0*/  ISETP.NE.AND.EX P1, PT, R35, R60, PT, P1 ;  /* 0x0000003c2300720c */ /* 0x000fe20003f25310 */
[----:B------:R-:W-:Y:S01]  /*22f0*/  @P3 IMAD.MOV.U32 R26, RZ, RZ, 0x0 ;  /* 0x00000000ff1a3424 */ /* 0x000fe200078e00ff */
[----:B------:R-:W-:Y:S01]  /*2300*/  @P3 LOP3.LUT P5, RZ, R21, 0x7fffffff, RZ, 0xc0, !PT ;  /* 0x7fffffff15ff3812 */ /* 0x000fe200078ac0ff */
[----:B------:R-:W-:Y:S01]  /*2310*/  @P3 IMAD.MOV.U32 R27, RZ, RZ, 0x7ff00000 ;  /* 0x7ff00000ff1b3424 */ /* 0x000fe200078e00ff */
[----:B------:R-:W-:-:S05]  /*2320*/  ISETP.LT.OR P1, PT, R15, RZ, P1 ;  /* 0x000000ff0f00720c */ /* 0x000fca0000f21670 */
[----:B------:R-:W-:-:S10]  /*2330*/  @P3 DFMA R12, R20, R26, +INF ;  /* 0x7ff00000140c342b */ /* 0x000fd4000000001a */
[----:B------:R-:W-:Y:S02]  /*2340*/  @P3 FSEL R14, R12, RZ, P5 ;  /* 0x000000ff0c0e3208 */ /* 0x000fe40002800000 */
[----:B------:R-:W-:Y:S01]  /*2350*/  @P3 FSEL R15, R13, -QNAN , P5 ;  /* 0xfff000000d0f3808 */ /* 0x000fe20002800000 */
[----:B------:R-:W-:Y:S06]  /*2360*/  @P3 BRA `(.L_x_181) ;  /* 0x0000000400003947 */ /* 0x000fec0003800000 */
[----:B------:R-:W-:Y:S01]  /*2370*/  LOP3.LUT R12, R33, 0xfffff, RZ, 0xc0, !PT ;  /* 0x000fffff210c7812 */ /* 0x000fe200078ec0ff */
[----:B------:R-:W-:Y:S01]  /*2380*/  IMAD.MOV.U32 R14, RZ, RZ, RZ ;  /* 0x000000ffff0e7224 */ /* 0x000fe200078e00ff */
[----:B------:R-:W-:Y:S01]  /*2390*/  UMOV UR8, 0x3ae80f1e ;  /* 0x3ae80f1e00087882 */ /* 0x000fe20000000000 */
[----:B------:R-:W-:Y:S01]  /*23a0*/  IMAD.MOV.U32 R36, RZ, RZ, -0x748574fc ;  /* 0x8b7a8b04ff247424 */ /* 0x000fe200078e00ff */
[----:B------:R-:W-:Y:S01]  /*23b0*/  LOP3.LUT R13, R12, 0x3ff00000, RZ, 0xfc, !PT ;  /* 0x3ff000000c0d7812 */ /* 0x000fe200078efcff */
[----:B------:R-:W-:Y:S01]  /*23c0*/  IMAD.MOV.U32 R12, RZ, RZ, R32 ;  /* 0x000000ffff0c7224 */ /* 0x000fe200078e0020 */
[----:B------:R-:W-:Y:S01]  /*23d0*/  UMOV UR9, 0x3eb1380b ;  /* 0x3eb1380b00097882 */ /* 0x000fe20000000000 */
[----:B------:R-:W-:Y:S01]  /*23e0*/  IMAD.MOV.U32 R37, RZ, RZ, 0x3ed0ee25 ;  /* 0x3ed0ee25ff257424 */ /* 0x000fe200078e00ff */
[----:B------:R-:W-:Y:S01]  /*23f0*/  ISETP.GE.U32.AND P3, PT, R13, 0x3ff6a09f, PT ;  /* 0x3ff6a09f0d00780c */ /* 0x000fe20003f66070 */
[----:B------:R-:W-:Y:S01]  /*2400*/  IMAD.MOV.U32 R39, RZ, RZ, 0x43300000 ;  /* 0x43300000ff277424 */ /* 0x000fe200078e00ff */
[----:B------:R-:W-:Y:S01]  /*2410*/  LEA.HI R38, R33, R38, RZ, 0xc ;  /* 0x0000002621267211 */ /* 0x000fe200078f60ff */
[----:B------:R-:W-:Y:S01]  /*2420*/  UMOV UR24, 0x80000000 ;  /* 0x8000000000187882 */ /* 0x000fe20000000000 */
[----:B------:R-:W-:-:S09]  /*2430*/  UMOV UR25, 0x43300000 ;  /* 0x4330000000197882 */ /* 0x000fd20000000000 */
[----:B------:R-:W-:Y:S01]  /*2440*/  @P3 IADD3 R15, PT, PT, R13, -0x100000, RZ ;  /* 0xfff000000d0f3810 */ /* 0x000fe20007ffe0ff */
[----:B------:R-:W-:-:S04]  /*2450*/  @P3 VIADD R38, R38, 0x1 ;  /* 0x0000000126263836 */ /* 0x000fc80000000000 */
[----:B------:R-:W-:Y:S01]  /*2460*/  @P3 IMAD.MOV.U32 R13, RZ, RZ, R15 ;  /* 0x000000ffff0d3224 */ /* 0x000fe200078e000f */
[----:B------:R-:W-:-:S05]  /*2470*/  LOP3.LUT R38, R38, 0x80000000, RZ, 0x3c, !PT ;  /* 0x8000000026267812 */ /* 0x000fca00078e3cff */
        /* <DEDUP_REMOVED lines=47> */
.L_x_181:
[----:B------:R-:W-:Y:S05]  /*2770*/  BSYNC.RECONVERGENT B3 ;  /* 0x0000000000037941 */ /* 0x000fea0003800200 */
.L_x_180:
[----:B------:R-:W-:Y:S01]  /*2780*/  DADD R12, -RZ, -R22 ;  /* 0x00000000ff0c7229 */ /* 0x000fe20000000916 */
[----:B------:R-:W-:Y:S01]  /*2790*/  IMAD.MOV.U32 R48, RZ, RZ, R46 ;  /* 0x000000ffff307224 */ /* 0x000fe200078e002e */
[----:B------:R-:W0:Y:S01]  /*27a0*/  LDCU UR8, c[0x0][0x3c4] ;  /* 0x00007880ff0877ac */ /* 0x000e220008000800 */
[----:B------:R-:W-:Y:S01]  /*27b0*/  IMAD.MOV.U32 R49, RZ, RZ, R47 ;  /* 0x000000ffff317224 */ /* 0x000fe200078e002f */
[----:B------:R-:W-:Y:S01]  /*27c0*/  @!P1 MOV R49, R53 ;  /* 0x0000003500319202 */ /* 0x000fe20000000f00 */
[----:B------:R-:W-:Y:S01]  /*27d0*/  @!P1 IMAD.MOV.U32 R48, RZ, RZ, R52 ;  /* 0x000000ffff309224 */ /* 0x000fe200078e0034 */
[----:B------:R-:W-:Y:S01]  /*27e0*/  DADD R54, -R18, 1 ;  /* 0x3ff0000012367429 */ /* 0x000fe20000000100 */
[----:B------:R-:W-:Y:S01]  /*27f0*/  BSSY.RECONVERGENT B3, `(.L_x_182) ;  /* 0x000002a000037945 */ /* 0x000fe20003800200 */
[----:B------:R-:W-:Y:S02]  /*2800*/  CS2R R50, SRZ ;  /* 0x0000000000327805 */ /* 0x000fe4000001ff00 */
[----:B------:R-:W-:-:S02]  /*2810*/  @!P1 CS2R R22, SRZ ;  /* 0x0000000000169805 */ /* 0x000fc4000001ff00 */
[----:B------:R-:W-:Y:S01]  /*2820*/  FSEL R12, R12, RZ, !P2 ;  /* 0x000000ff0c0c7208 */ /* 0x000fe20005000000 */
[----:B------:R-:W-:Y:S01]  /*2830*/  @!P1 IMAD.MOV.U32 R50, RZ, RZ, 0x0 ;  /* 0x00000000ff329424 */ /* 0x000fe200078e00ff */
[----:B------:R-:W-:Y:S01]  /*2840*/  FSEL R13, R13, RZ, !P2 ;  /* 0x000000ff0d0d7208 */ /* 0x000fe20005000000 */
[----:B------:R-:W-:Y:S01]  /*2850*/  DSETP.NEU.AND P2, PT, R48, RZ, PT ;  /* 0x000000ff3000722a */ /* 0x000fe20003f4d000 */
[----:B------:R-:W-:Y:S02]  /*2860*/  @!P1 IMAD.MOV.U32 R51, RZ, RZ, 0x3ff00000 ;  /* 0x3ff00000ff339424 */ /* 0x000fe400078e00ff */
[----:B------:R-:W-:Y:S02]  /*2870*/  @!P1 IMAD.MOV.U32 R54, RZ, RZ, R18 ;  /* 0x000000ffff369224 */ /* 0x000fe400078e0012 */
[----:B------:R-:W-:Y:S01]  /*2880*/  DADD R14, R14, R12 ;  /* 0x000000000e0e7229 */ /* 0x000fe2000000000c */
[----:B------:R-:W-:Y:S02]  /*2890*/  @!P1 IMAD.MOV.U32 R55, RZ, RZ, R19 ;  /* 0x000000ffff379224 */ /* 0x000fe400078e0013 */
[----:B0-----:R-:W-:-:S02]  /*28a0*/  IMAD.U32 R12, RZ, RZ, UR8 ;  /* 0x00000008ff0c7e24 */ /* 0x001fc4000f8e00ff */
[----:B------:R-:W-:Y:S02]  /*28b0*/  @!P1 IMAD.MOV.U32 R52, RZ, RZ, R46 ;  /* 0x000000ffff349224 */ /* 0x000fe400078e002e */
[----:B------:R-:W-:Y:S02]  /*28c0*/  @!P1 IMAD.MOV.U32 R53, RZ, RZ, R47 ;  /* 0x000000ffff359224 */ /* 0x000fe400078e002f */
[----:B------:R-:W-:Y:S01]  /*28d0*/  @!P1 IMAD.MOV.U32 R12, RZ, RZ, R8 ;  /* 0x000000ffff0c9224 */ /* 0x000fe200078e0008 */
[----:B------:R-:W-:Y:S06]  /*28e0*/  @!P2 BRA `(.L_x_183) ;  /* 0x000000000054a947 */ /* 0x000fec0003800000 */
[----:B------:R-:W-:Y:S01]  /*28f0*/  DADD R26, -RZ, |R48| ;  /* 0x00000000ff1a7229 */ /* 0x000fe20000000530 */
[----:B------:R-:W-:Y:S01]  /*2900*/  BSSY.RECONVERGENT B4, `(.L_x_184) ;  /* 0x0000006000047945 */ /* 0x000fe20003800200 */
[----:B------:R-:W-:Y:S01]  /*2910*/  IMAD.MOV.U32 R66, RZ, RZ, R28 ;  /* 0x000000ffff427224 */ /* 0x000fe200078e001c */
[----:B------:R-:W-:Y:S01]  /*2920*/  MOV R64, 0x2960 ;  /* 0x0000296000407802 */ /* 0x000fe20000000f00 */
[----:B------:R-:W-:-:S06]  /*2930*/  IMAD.MOV.U32 R67, RZ, RZ, R29 ;  /* 0x000000ffff437224 */ /* 0x000fcc00078e001d */
[----:B------:R-:W-:-:S07]  /*2940*/  MOV R61, R27 ;  /* 0x0000001b003d7202 */ /* 0x000fce0000000f00 */
[----:B------:R-:W-:Y:S05]  /*2950*/  CALL.REL.NOINC `($_Z30focal_loss_forward_cuda_kernelILb0ELi2EdldfEvPT4_PT1_PKS2_PKT2_PKflllfff$__internal_accurate_pow) ;  /* 0x0000001000107944 */ /* 0x000fea0003c00000 */
[----:B------:R-:W-:Y:S05]  /*2960*/  BSYNC.RECONVERGENT B4 ;  /* 0x0000000000047941 */ /* 0x000fea0003800200 */
.L_x_184:
        /* <DEDUP_REMOVED lines=11> */
[----:B------:R-:W-:Y:S01]  /*2a20*/  @P3 FSEL R21, R21, -QNAN , P2 ;  /* 0xfff8000015153808 */ /* 0x000fe20001000000 */
[----:B------:R-:W-:Y:S08]  /*2a30*/  BRA `(.L_x_185) ;  /* 0x0000000000147947 */ /* 0x000ff00003800000 */
.L_x_183:
[----:B------:R-:W-:Y:S01]  /*2a40*/  ISETP.GE.AND P2, PT, R29, RZ, PT ;  /* 0x000000ff1d00720c */ /* 0x000fe20003f46270 */
[----:B------:R-:W-:Y:S01]  /*2a50*/  IMAD.MOV.U32 R20, RZ, RZ, RZ ;  /* 0x000000ffff147224 */ /* 0x000fe200078e00ff */
[----:B------:R-:W-:Y:S02]  /*2a60*/  SEL R21, R49, RZ, P0 ;  /* 0x000000ff31157207 */ /* 0x000fe40000000000 */
[----:B------:R-:W-:-:S09]  /*2a70*/  PLOP3.LUT P1, PT, P0, PT, PT, 0x80, 0x8 ;  /* 0x000000000008781c */ /* 0x000fd2000072f070 */
[----:B------:R-:W-:-:S07]  /*2a80*/  @!P2 LOP3.LUT R21, R21, 0x7ff00000, RZ, 0xfc, !PT ;  /* 0x7ff000001515a812 */ /* 0x000fce00078efcff */
.L_x_185:
[----:B------:R-:W-:Y:S05]  /*2a90*/  BSYNC.RECONVERGENT B3 ;  /* 0x0000000000037941 */ /* 0x000fea0003800200 */
.L_x_182:
[----:B------:R-:W-:Y:S01]  /*2aa0*/  DADD R26, R28, R48 ;  /* 0x000000001c1a7229 */ /* 0x000fe20000000030 */
[----:B------:R-:W-:Y:S09]  /*2ab0*/  BSSY.RECONVERGENT B3, `(.L_x_186) ;  /* 0x000001e000037945 */ /* 0x000ff20003800200 */
[----:B------:R-:W-:-:S04]  /*2ac0*/  LOP3.LUT R26, R27, 0x7ff00000, RZ, 0xc0, !PT ;  /* 0x7ff000001b1a7812 */ /* 0x000fc800078ec0ff */
[----:B------:R-:W-:-:S13]  /*2ad0*/  ISETP.NE.AND P2, PT, R26, 0x7ff00000, PT ;  /* 0x7ff000001a00780c */ /* 0x000fda0003f45270 */
[----:B------:R-:W-:Y:S05]  /*2ae0*/  @P2 BRA `(.L_x_187) ;  /* 0x0000000000682947 */ /* 0x000fea0003800000 */
        /* <DEDUP_REMOVED lines=12> */
[-C--:B------:R-:W-:Y:S02]  /*2bb0*/  SEL R13, R13, R58.reuse, P2 ;  /* 0x0000003a0d0d7207 */ /* 0x080fe40001000000 */
[----:B------:R-:W-:Y:S02]  /*2bc0*/  ISETP.GE.AND P2, PT, R49, RZ, PT ;  /* 0x000000ff3100720c */ /* 0x000fe40003f46270 */
[----:B------:R-:W-:-:S04]  /*2bd0*/  SEL R21, R13, R58, P1 ;  /* 0x0000003a0d157207 */ /* 0x000fc80000800000 */
[----:B------:R-:W-:Y:S01]  /*2be0*/  SEL R21, R21, R58, !P2 ;  /* 0x0000003a15157207 */ /* 0x000fe20005000000 */
[----:B------:R-:W-:Y:S06]  /*2bf0*/  BRA `(.L_x_187) ;  /* 0x0000000000247947 */ /* 0x000fec0003800000 */
.L_x_189:
        /* <DEDUP_REMOVED lines=8> */
.L_x_188:
[----:B------:R-:W-:-:S11]  /*2c80*/  DADD R20, R28, R48 ;  /* 0x000000001c147229 */ /* 0x000fd60000000030 */
.L_x_187:
[----:B------:R-:W-:Y:S05]  /*2c90*/  BSYNC.RECONVERGENT B3 ;  /* 0x0000000000037941 */ /* 0x000fea0003800200 */
.L_x_186:
        /* <DEDUP_REMOVED lines=15> */
.L_x_173:
[----:B------:R-:W-:Y:S05]  /*2d90*/  BSYNC.RECONVERGENT B2 ;  /* 0x0000000000027941 */ /* 0x000fea0003800200 */
.L_x_172:
[----:B------:R-:W-:-:S04]  /*2da0*/  IADD3 R12, P1, PT, R9, UR20, RZ ;  /* 0x00000014090c7c10 */ /* 0x000fc8000ff3e0ff */
[----:B------:R-:W-:-:S05]  /*2db0*/  IADD3.X R13, PT, PT, R10, UR21, RZ, P1, !PT ;  /* 0x000000150a0d7c10 */ /* 0x000fca0008ffe4ff */
[----:B------:R1:W-:Y:S04]  /*2dc0*/  STG.E.128 desc[UR16][R12.64], R24 ;  /* 0x000000180c007986 */ /* 0x0003e8000c101d10 */
.L_x_154:
[----:B------:R-:W-:Y:S05]  /*2dd0*/  BSYNC.RECONVERGENT B1 ;  /* 0x0000000000017941 */ /* 0x000fea0003800200 */
.L_x_153:
[C---:B------:R-:W-:Y:S02]  /*2de0*/  IADD3 R6, P1, PT, R11.reuse, R6, RZ ;  /* 0x000000060b067210 */ /* 0x040fe40007f3e0ff */
[----:B------:R-:W-:-:S03]  /*2df0*/  LEA R9, P2, R11, R9, 0x3 ;  /* 0x000000090b097211 */ /* 0x000fc600078418ff */
[----:B------:R-:W-:Y:S01]  /*2e00*/  IMAD.X R7, RZ, RZ, R7, P1 ;  /* 0x000000ffff077224 */ /* 0x000fe200008e0607 */
[----:B------:R-:W-:Y:S02]  /*2e10*/  ISETP.GE.U32.AND P1, PT, R6, UR4, PT ;  /* 0x0000000406007c0c */ /* 0x000fe4000bf26070 */
[----:B------:R-:W-:Y:S02]  /*2e20*/  LEA.HI.X R10, R11, R10, RZ, 0x3, P2 ;  /* 0x0000000a0b0a7211 */ /* 0x000fe400010f1cff */
[----:B------:R-:W-:-:S13]  /*2e30*/  ISETP.GE.AND.EX P1, PT, R7, UR6, PT, P1 ;  /* 0x0000000607007c0c */ /* 0x000fda000bf26310 */
[----:B------:R-:W-:Y:S05]  /*2e40*/  @!P1 BRA `(.L_x_190) ;  /* 0xffffffd4003c9947 */ /* 0x000fea000383ffff */
.L_x_149:
[----:B------:R-:W-:Y:S05]  /*2e50*/  BSYNC.RECONVERGENT B0 ;  /* 0x0000000000007941 */ /* 0x000fea0003800200 */
.L_x_148:
        /* <DEDUP_REMOVED lines=9> */
.L_x_192:
        /* <DEDUP_REMOVED lines=11> */
.L_x_191:
[----:B------:R-:W-:Y:S05]  /*2fa0*/  @P1 EXIT ;  /* 0x000000000000194d */ /* 0x000fea0003800000 */
[----:B-----5:R-:W-:Y:S01]  /*2fb0*/  FMUL.FTZ R0, R0, 1 ;  /* 0x3f80000000007820 */ /* 0x020fe20000410000 */
[----:B------:R-:W3:Y:S01]  /*2fc0*/  S2UR UR5, SR_CgaCtaId ;  /* 0x00000000000579c3 */ /* 0x000ee20000008800 */
[----:B------:R-:W-:Y:S02]  /*2fd0*/  UMOV UR4, 0x400 ;  /* 0x0000040000047882 */ /* 0x000fe40000000000 */
[----:B------:R-:W4:Y:S08]  /*2fe0*/  F2F.F64.F32 R4, R0 ;  /* 0x0000000000047310 */ /* 0x000f300000201800 */
[----:B----4-:R-:W2:Y:S01]  /*2ff0*/  MUFU.RCP64H R7, R5 ;  /* 0x0000000500077308 */ /* 0x010ea20000001800 */
[----:B------:R-:W-:-:S05]  /*3000*/  VIADD R6, R5, 0x300402 ;  /* 0x0030040205067836 */ /* 0x000fca0000000000 */
        /* <DEDUP_REMOVED lines=11> */
[----:B------:R-:W-:Y:S02]  /*30c0*/  MOV R36, R4 ;  /* 0x0000000400247202 */ /* 0x000fe40000000f00 */
[----:B------:R-:W-:Y:S01]  /*30d0*/  MOV R40, 0x3100 ;  /* 0x0000310000287802 */ /* 0x000fe20000000f00 */
[----:B------:R-:W-:-:S07]  /*30e0*/  VIADD R38, R0, 0xfff00000 ;  /* 0xfff0000000267836 */ /* 0x000fce0000000000 */
[----:B01-3--:R-:W-:Y:S05]  /*30f0*/  CALL.REL.NOINC `($__internal_7_$__cuda_sm20_dblrcp_rn_slowpath_v3) ;  /* 0x00000000002c7944 */ /* 0x00bfea0003c00000 */
[----:B------:R-:W-:Y:S02]  /*3100*/  IMAD.MOV.U32 R8, RZ, RZ, R46 ;  /* 0x000000ffff087224 */ /* 0x000fe400078e002e */
[----:B------:R-:W-:-:S07]  /*3110*/  IMAD.MOV.U32 R9, RZ, RZ, R47 ;  /* 0x000000ffff097224 */ /* 0x000fce00078e002f */
.L_x_193:
        /* <DEDUP_REMOVED lines=9> */
        .weak           $__internal_7_$__cuda_sm20_dblrcp_rn_slowpath_v3
        .type           $__internal_7_$__cuda_sm20_dblrcp_rn_slowpath_v3,@function
        .size           $__internal_7_$__cuda_sm20_dblrcp_rn_slowpath_v3,($__internal_8_$__cuda_sm20_div_s64 - $__internal_7_$__cuda_sm20_dblrcp_rn_slowpath_v3)
$__internal_7_$__cuda_sm20_dblrcp_rn_slowpath_v3:
[----:B------:R-:W-:Y:S01]  /*31b0*/  IMAD.MOV.U32 R34, RZ, RZ, R36 ;  /* 0x000000ffff227224 */ /* 0x000fe200078e0024 */
[----:B------:R-:W-:Y:S01]  /*31c0*/  BSSY.RECONVERGENT B4, `(.L_x_194) ;  /* 0x0000025000047945 */ /* 0x000fe20003800200 */
[----:B------:R-:W-:-:S06]  /*31d0*/  IMAD.MOV.U32 R35, RZ, RZ, R37 ;  /* 0x000000ffff237224 */ /* 0x000fcc00078e0025 */
        /* <DEDUP_REMOVED lines=10> */
[----:B------:R-:W-:Y:S01]  /*3280*/  VIADD R37, R35, 0xc0200000 ;  /* 0xc020000023257836 */ /* 0x000fe20000000000 */
[----:B------:R-:W-:-:S03]  /*3290*/  MOV R36, R34 ;  /* 0x0000002200247202 */ /* 0x000fc60000000f00 */
[----:B------:R-:W0:Y:S03]  /*32a0*/  MUFU.RCP64H R39, R37 ;  /* 0x0000002500277308 */ /* 0x000e260000001800 */
        /* <DEDUP_REMOVED lines=10> */
.L_x_197:
        /* <DEDUP_REMOVED lines=10> */
.L_x_195:
[----:B------:R-:W-:Y:S01]  /*33f0*/  LOP3.LUT R37, R35, 0x80000, RZ, 0xfc, !PT ;  /* 0x0008000023257812 */ /* 0x000fe200078efcff */
[----:B------:R-:W-:-:S07]  /*3400*/  IMAD.MOV.U32 R36, RZ, RZ, R34 ;  /* 0x000000ffff247224 */ /* 0x000fce00078e0022 */
.L_x_196:
[----:B------:R-:W-:Y:S05]  /*3410*/  BSYNC.RECONVERGENT B4 ;  /* 0x0000000000047941 */ /* 0x000fea0003800200 */
.L_x_194:
[----:B------:R-:W-:Y:S02]  /*3420*/  IMAD.MOV.U32 R41, RZ, RZ, 0x0 ;  /* 0x00000000ff297424 */ /* 0x000fe400078e00ff */
[----:B------:R-:W-:Y:S02]  /*3430*/  IMAD.MOV.U32 R46, RZ, RZ, R36 ;  /* 0x000000ffff2e7224 */ /* 0x000fe400078e0024 */
[----:B------:R-:W-:Y:S01]  /*3440*/  IMAD.MOV.U32 R47, RZ, RZ, R37 ;  /* 0x000000ffff2f7224 */ /* 0x000fe200078e0025 */
[----:B------:R-:W-:Y:S06]  /*3450*/  RET.REL.NODEC R40 `(_Z30focal_loss_forward_cuda_kernelILb0ELi2EdldfEvPT4_PT1_PKS2_PKT2_PKflllfff) ;  /* 0xffffffc828e87950 */ /* 0x000fec0003c3ffff */
        .weak           $__internal_8_$__cuda_sm20_div_s64
        .type           $__internal_8_$__cuda_sm20_div_s64,@function
        .size           $__internal_8_$__cuda_sm20_div_s64,($_Z30focal_loss_forward_cuda_kernelILb0ELi2EdldfEvPT4_PT1_PKS2_PKT2_PKflllfff$__internal_accurate_pow - $__internal_8_$__cuda_sm20_div_s64)
$__internal_8_$__cuda_sm20_div_s64:
        /* <DEDUP_REMOVED lines=31> */
[----:B------:R-:W-:Y:S02]  /*3650*/  SEL R24, R15, R6, !P4 ;  /* 0x000000060f187207 */ /* 0x000fe40006000000 */
[----:B------:R-:W-:Y:S01]  /*3660*/  IADD3.X R14, PT, PT, RZ, ~R14, RZ, P1, !PT ;  /* 0x8000000eff0e7210 */ /* 0x000fe20000ffe4ff */
[----:B------:R-:W-:-:S02]  /*3670*/  IMAD.X R22, RZ, RZ, ~R7, P5 ;  /* 0x000000ffff167224 */ /* 0x000fc400028e0e07 */
[----:B------:R-:W-:Y:S02]  /*3680*/  IMAD.MOV.U32 R15, RZ, RZ, RZ ;  /* 0x000000ffff0f7224 */ /* 0x000fe400078e00ff */
[----:B------:R-:W-:Y:S01]  /*3690*/  IMAD.WIDE.U32 R20, P1, R21, R14, R20 ;  /* 0x0000000e15147225 */ /* 0x000fe20007820014 */
[----:B------:R-:W-:-:S03]  /*36a0*/  SEL R22, R22, R7, !P4 ;  /* 0x0000000716167207 */ /* 0x000fc60006000000 */
        /* <DEDUP_REMOVED lines=19> */
[----:B------:R-:W-:-:S04]  /*37e0*/  IMAD R20, R13, UR8, R20 ;  /* 0x000000080d147c24 */ /* 0x000fc8000f8e0214 */
[----:B------:R-:W-:Y:S01]  /*37f0*/  IMAD.X R23, R22, 0x1, ~R20, P2 ;  /* 0x0000000116177824 */ /* 0x000fe200010e0e14 */
[----:B------:R-:W-:Y:S01]  /*3800*/  IADD3 R15, P2, PT, R24, -UR8, RZ ;  /* 0x80000008180f7c10 */ /* 0x000fe2000ff5e0ff */
[----:B------:R-:W-:-:S03]  /*3810*/  IMAD.X R20, RZ, RZ, R13, P3 ;  /* 0x000000ffff147224 */ /* 0x000fc600018e060d */
[C---:B------:R-:W-:Y:S02]  /*3820*/  ISETP.GE.U32.AND.EX P1, PT, R23.reuse, UR9, PT, P1 ;  /* 0x0000000917007c0c */ /* 0x040fe4000bf26110 */
[----:B------:R-:W-:Y:S02]  /*3830*/  IADD3.X R22, PT, PT, R23, ~UR9, RZ, P2, !PT ;  /* 0x8000000917167c10 */ /* 0x000fe400097fe4ff */
[----:B------:R-:W-:Y:S02]  /*3840*/  SEL R15, R15, R24, P1 ;  /* 0x000000180f0f7207 */ /* 0x000fe40000800000 */
[----:B------:R-:W-:Y:S02]  /*3850*/  SEL R21, R14, R21, P1 ;  /* 0x000000150e157207 */ /* 0x000fe40000800000 */
[----:B------:R-:W-:Y:S02]  /*3860*/  SEL R22, R22, R23, P1 ;  /* 0x0000001716167207 */ /* 0x000fe40000800000 */
[----:B------:R-:W-:-:S02]  /*3870*/  ISETP.GE.U32.AND P2, PT, R15, UR8, PT ;  /* 0x000000080f007c0c */ /* 0x000fc4000bf46070 */
[----:B------:R-:W-:Y:S02]  /*3880*/  SEL R20, R20, R13, P1 ;  /* 0x0000000d14147207 */ /* 0x000fe40000800000 */
[----:B------:R-:W-:Y:S02]  /*3890*/  IADD3 R14, P3, PT, R21, 0x1, RZ ;  /* 0x00000001150e7810 */ /* 0x000fe40007f7e0ff */
[----:B------:R-:W-:-:S03]  /*38a0*/  ISETP.GE.U32.AND.EX P1, PT, R22, UR9, PT, P2 ;  /* 0x0000000916007c0c */ /* 0x000fc6000bf26120 */
[----:B------:R-:W-:Y:S01]  /*38b0*/  IMAD.X R15, RZ, RZ, R20, P3 ;  /* 0x000000ffff0f7224 */ /* 0x000fe200018e0614 */
[----:B------:R-:W-:Y:S02]  /*38c0*/  SEL R14, R14, R21, P1 ;  /* 0x000000150e0e7207 */ /* 0x000fe40000800000 */
[----:B------:R-:W-:Y:S02]  /*38d0*/  LOP3.LUT R21, R7, UR25, RZ, 0x3c, !PT ;  /* 0x0000001907157c12 */ /* 0x000fe4000f8e3cff */
[----:B------:R-:W-:Y:S02]  /*38e0*/  SEL R15, R15, R20, P1 ;  /* 0x000000140f0f7207 */ /* 0x000fe40000800000 */
[-C--:B------:R-:W-:Y:S02]  /*38f0*/  IADD3 R13, P3, PT, RZ, -R14.reuse, RZ ;  /* 0x8000000eff0d7210 */ /* 0x080fe40007f7e0ff */
[----:B------:R-:W-:Y:S02]  /*3900*/  ISETP.GE.AND P2, PT, R21, RZ, PT ;  /* 0x000000ff1500720c */ /* 0x000fe40003f46270 */
[----:B------:R-:W-:Y:S01]  /*3910*/  ISETP.NE.U32.AND P1, PT, RZ, UR24, PT ;  /* 0x00000018ff007c0c */ /* 0x000fe2000bf25070 */
[----:B------:R-:W-:Y:S01]  /*3920*/  IMAD.X R20, RZ, RZ, ~R15, P3 ;  /* 0x000000ffff147224 */ /* 0x000fe200018e0e0f */
[----:B------:R-:W-:-:S02]  /*3930*/  SEL R14, R13, R14, !P2 ;  /* 0x0000000e0d0e7207 */ /* 0x000fc40005000000 */
[----:B------:R-:W-:Y:S02]  /*3940*/  MOV R13, 0x0 ;  /* 0x00000000000d7802 */ /* 0x000fe40000000f00 */
[----:B------:R-:W-:Y:S02]  /*3950*/  ISETP.NE.AND.EX P1, PT, RZ, UR25, PT, P1 ;  /* 0x00000019ff007c0c */ /* 0x000fe4000bf25310 */
[----:B------:R-:W-:Y:S02]  /*3960*/  SEL R15, R20, R15, !P2 ;  /* 0x0000000f140f7207 */ /* 0x000fe40005000000 */
[----:B------:R-:W-:Y:S02]  /*3970*/  SEL R14, R14, 0xffffffff, P1 ;  /* 0xffffffff0e0e7807 */ /* 0x000fe40000800000 */
[----:B------:R-:W-:Y:S01]  /*3980*/  SEL R15, R15, 0xffffffff, P1 ;  /* 0xffffffff0f0f7807 */ /* 0x000fe20000800000 */
[----:B------:R-:W-:Y:S06]  /*3990*/  RET.REL.NODEC R12 `(_Z30focal_loss_forward_cuda_kernelILb0ELi2EdldfEvPT4_PT1_PKS2_PKT2_PKflllfff) ;  /* 0xffffffc40c987950 */ /* 0x000fec0003c3ffff */
        .type           $_Z30focal_loss_forward_cuda_kernelILb0ELi2EdldfEvPT4_PT1_PKS2_PKT2_PKflllfff$__internal_accurate_pow,@function
        .size           $_Z30focal_loss_forward_cuda_kernelILb0ELi2EdldfEvPT4_PT1_PKS2_PKT2_PKflllfff$__internal_accurate_pow,(.L_x_210 - $_Z30focal_loss_forward_cuda_kernelILb0ELi2EdldfEvPT4_PT1_PKS2_PKT2_PKflllfff$__internal_accurate_pow)
$_Z30focal_loss_forward_cuda_kernelILb0ELi2EdldfEvPT4_PT1_PKS2_PKT2_PKflllfff$__internal_accurate_pow:
[----:B------:R-:W-:Y:S01]  /*39a0*/  ISETP.GT.U32.AND P1, PT, R61, 0xfffff, PT ;  /* 0x000fffff3d00780c */ /* 0x000fe20003f24070 */
[----:B------:R-:W-:Y:S01]  /*39b0*/  IMAD.MOV.U32 R20, RZ, RZ, R26 ;  /* 0x000000ffff147224 */ /* 0x000fe200078e001a */
[----:B------:R-:W-:Y:S01]  /*39c0*/  MOV R34, 0x41ad3b5a ;  /* 0x41ad3b5a00227802 */ /* 0x000fe20000000f00 */
[--C-:B------:R-:W-:Y:S01]  /*39d0*/  IMAD.MOV.U32 R21, RZ, RZ, R61.reuse ;  /* 0x000000ffff157224 */ /* 0x100fe200078e003d */
[----:B------:R-:W-:Y:S01]  /*39e0*/  UMOV UR8, 0x7d2cafe2 ;  /* 0x7d2cafe200087882 */ /* 0x000fe20000000000 */
[--C-:B------:R-:W-:Y:S01]  /*39f0*/  IMAD.MOV.U32 R27, RZ, RZ, R61.reuse ;  /* 0x000000ffff1b7224 */ /* 0x100fe200078e003d */
[----:B------:R-:W-:Y:S01]  /*3a00*/  UMOV UR9, 0x3eb0f5ff ;  /* 0x3eb0f5ff00097882 */ /* 0x000fe20000000000 */
[----:B------:R-:W-:Y:S01]  /*3a10*/  IMAD.MOV.U32 R35, RZ, RZ, 0x3ed0f5d2 ;  /* 0x3ed0f5d2ff237424 */ /* 0x000fe200078e00ff */
[----:B------:R-:W-:Y:S01]  /*3a20*/  SHF.R.U32.HI R61, RZ, 0x14, R61 ;  /* 0x00000014ff3d7819 */ /* 0x000fe2000001163d */
[----:B------:R-:W-:Y:S01]  /*3a30*/  UMOV UR24, 0x3b39803f ;  /* 0x3b39803f00187882 */ /* 0x000fe20000000000 */
[----:B------:R-:W-:-:S03]  /*3a40*/  UMOV UR25, 0x3c7abc9e ;  /* 0x3c7abc9e00197882 */ /* 0x000fc60000000000 */
        /* <DEDUP_REMOVED lines=99> */
[----:B------:R-:W-:Y:S01]  /*4080*/  IMAD.MOV.U32 R26, RZ, RZ, 0x652b82fe ;  /* 0x652b82feff1a7424 */ /* 0x000fe200078e00ff */
[----:B------:R-:W-:-:S06]  /*4090*/  MOV R27, 0x3ff71547 ;  /* 0x3ff71547001b7802 */ /* 0x000fcc0000000f00 */
        /* <DEDUP_REMOVED lines=57> */
.L_x_198:
[----:B------:R-:W-:Y:S01]  /*4430*/  DFMA R32, R32, R36, R36 ;  /* 0x000000242020722b */ /* 0x000fe20000000024 */
[----:B------:R-:W-:Y:S01]  /*4440*/  IMAD.MOV.U32 R65, RZ, RZ, 0x0 ;  /* 0x00000000ff417424 */ /* 0x000fe200078e00ff */
[----:B------:R-:W-:-:S08]  /*4450*/  DSETP.NEU.AND P1, PT, |R36|, +INF , PT ;  /* 0x7ff000002400742a */ /* 0x000fd00003f2d200 */
[----:B------:R-:W-:Y:S02]  /*4460*/  FSEL R20, R36, R32, !P1 ;  /* 0x0000002024147208 */ /* 0x000fe40004800000 */
[----:B------:R-:W-:Y:S01]  /*4470*/  FSEL R21, R37, R33, !P1 ;  /* 0x0000002125157208 */ /* 0x000fe20004800000 */
[----:B------:R-:W-:Y:S06]  /*4480*/  RET.REL.NODEC R64 `(_Z30focal_loss_forward_cuda_kernelILb0ELi2EdldfEvPT4_PT1_PKS2_PKT2_PKflllfff) ;  /* 0xffffffb840dc7950 */ /* 0x000fec0003c3ffff */
.L_x_199:
        /* <DEDUP_REMOVED lines=15> */
.L_x_210:


//--------------------- .nv.shared._Z31focal_loss_backward_cuda_kernelILi8EN3c104HalfEffEvPT0_PKT2_PKfm --------------------------
	.section	.nv.shared._Z31focal_loss_backward_cuda_kernelILi8EN3c104HalfEffEvPT0_PKT2_PKfm,"aw",@nobits
	.sectionflags	@""
	.align	16
	.zero		1024


//--------------------- .nv.shared.reserved.0     --------------------------
	.section	.nv.shared.reserved.0,"aw",@nobits
	.weak		__nv_reservedSMEM_offset_0_alias
	.size		__nv_reservedSMEM_offset_0_alias, 0, 64
	.other		__nv_reservedSMEM_offset_0_alias,@"STO_CUDA_RESERVED_SHARED STV_DEFAULT"
__nv_reservedSMEM_offset_0_alias:
	.zero		0
	.zero		64


//--------------------- .nv.global                --------------------------
	.section	.nv.global,"aw",@nobits
.nv.global:
	.type		_ZN56_INTERNAL_4ee2d566_25_focal_loss_cuda_kernel_cu_665b2e694cuda3std3__48in_placeE,@object
	.size		_ZN56_INTERNAL_4ee2d566_25_focal_loss_cuda_kernel_cu_665b2e694cuda3std3__48in_placeE,(_ZN56_INTERNAL_4ee2d566_25_focal_loss_cuda_kernel_cu_665b2e694cuda3std6ranges3__45__cpo8distanceE - _ZN56_INTERNAL_4ee2d566_25_focal_loss_cuda_kernel_cu_665b2e694cuda3std3__48in_placeE)
_ZN56_INTERNAL_4ee2d566_25_focal_loss_cuda_kernel_cu_665b2e694cuda3std3__48in_placeE:
	.zero		1
	.type		_ZN56_INTERNAL_4ee2d566_25_focal_loss_cuda_kernel_cu_665b2e694cuda3std6ranges3__45__cpo8distanceE,@object
	.size		_ZN56_INTERNAL_4ee2d566_25_focal_loss_cuda_kernel_cu_665b2e694cuda3std6ranges3__45__cpo8distanceE,(_ZN56_INTERNAL_4ee2d566_25_focal_loss_cuda_kernel_cu_665b2e694cuda3std3__45__cpo6cbeginE - _ZN56_INTERNAL_4ee2d566_25_focal_loss_cuda_kernel_cu_665b2e694cuda3std6ranges3__45__cpo8distanceE)
_ZN56_INTERNAL_4ee2d566_25_focal_loss_cuda_kernel_cu_665b2e694cuda3std6ranges3__45__cpo8distanceE:
	.zero		1
	.type		_ZN56_INTERNAL_4ee2d566_25_focal_loss_cuda_kernel_cu_665b2e694cuda3std3__45__cpo6cbeginE,@object
	.size		_ZN56_INTERNAL_4ee2d566_25_focal_loss_cuda_kernel_cu_665b2e694cuda3std3__45__cpo6cbeginE,(_ZN56_INTERNAL_4ee2d566_25_focal_loss_cuda_kernel_cu_665b2e694cuda3std6ranges3__45__cpo7advanceE - _ZN56_INTERNAL_4ee2d566_25_focal_loss_cuda_kernel_cu_665b2e694cuda3std3__45__cpo6cbeginE)
_ZN56_INTERNAL_4ee2d566_25_focal_loss_cuda_kernel_cu_665b2e694cuda3std3__45__cpo6cbeginE:
	.zero		1
	.type		_ZN56_INTERNAL_4ee2d566_25_focal_loss_cuda_kernel_cu_665b2e694cuda3std6ranges3__45__cpo7advanceE,@object
	.size		_ZN56_INTERNAL_4ee2d566_25_focal_loss_cuda_kernel_cu_665b2e694cuda3std6ranges3__45__cpo7advanceE,(_ZN56_INTERNAL_4ee2d566_25_focal_loss_cuda_kernel_cu_665b2e694cuda3std3__45__cpo7crbeginE - _ZN56_INTERNAL_4ee2d566_25_focal_loss_cuda_kernel_cu_665b2e694cuda3std6ranges3__45__cpo7advanceE)
_ZN56_INTERNAL_4ee2d566_25_focal_loss_cuda_kernel_cu_665b2e694cuda3std6ranges3__45__cpo7advanceE:
	.zero		1
	.type		_ZN56_INTERNAL_4ee2d566_25_focal_loss_cuda_kernel_cu_665b2e694cuda3std3__45__cpo7crbeginE,@object
	.size		_ZN56_INTERNAL_4ee2d566_25_focal_loss_cuda_kernel_cu_665b2e694cuda3std3__45__cpo7crbeginE,(_ZN56_INTERNAL_4ee2d566_25_focal_loss_cuda_kernel_cu_665b2e694cuda3std6ranges3__45__cpo4dataE - _ZN56_INTERNAL_4ee2d566_25_focal_loss_cuda_kernel_cu_665b2e694cuda3std3__45__cpo7crbeginE)
_ZN56_INTERNAL_4ee2d566_25_focal_loss_cuda_kernel_cu_665b2e694cuda3std3__45__cpo7crbeginE:
	.zero		1
	.type		_ZN56_INTERNAL_4ee2d566_25_focal_loss_cuda_kernel_cu_665b2e694cuda3std6ranges3__45__cpo4dataE,@object
	.size		_ZN56_INTERNAL_4ee2d566_25_focal_loss_cuda_kernel_cu_665b2e694cuda3std6ranges3__45__cpo4dataE,(_ZN56_INTERNAL_4ee2d566_25_focal_loss_cuda_kernel_cu_665b2e694cuda3std6ranges3__45__cpo5beginE - _ZN56_INTERNAL_4ee2d566_25_focal_loss_cuda_kernel_cu_665b2e694cuda3std6ranges3__45__cpo4dataE)
_ZN56_INTERNAL_4ee2d566_25_focal_loss_cuda_kernel_cu_665b2e694cuda3std6ranges3__45__cpo4dataE:
	.zero		1
	.type		_ZN56_INTERNAL_4ee2d566_25_focal_loss_cuda_kernel_cu_665b2e694cuda3std6ranges3__45__cpo5beginE,@object
	.size		_ZN56_INTERNAL_4ee2d566_25_focal_loss_cuda_kernel_cu_665b2e694cuda3std6ranges3__45__cpo5beginE,(_ZN56_INTERNAL_4ee2d566_25_focal_loss_cuda_kernel_cu_665b2e694cuda3std3__458_GLOBAL__N__4ee2d566_25_focal_loss_cuda_kernel_cu_665b2e696ignoreE - _ZN56_INTERNAL_4ee2d566_25_focal_loss_cuda_kernel_cu_665b2e694cuda3std6ranges3__45__cpo5beginE)
_ZN56_INTERNAL_4ee2d566_25_focal_loss_cuda_kernel_cu_665b2e694cuda3std6ranges3__45__cpo5beginE:
	.zero		1
	.type		_ZN56_INTERNAL_4ee2d566_25_focal_loss_cuda_kernel_cu_665b2e694cuda3std3__458_GLOBAL__N__4ee2d566_25_focal_loss_cuda_kernel_cu_665b2e696ignoreE,@object
	.size		_ZN56_INTERNAL_4ee2d566_25_focal_loss_cuda_kernel_cu_665b2e694cuda3std3__458_GLOBAL__N__4ee2d566_25_focal_loss_cuda_kernel_cu_665b2e696ignoreE,(_ZN56_INTERNAL_4ee2d566_25_focal_loss_cuda_kernel_cu_665b2e694cuda3std6ranges3__45__cpo4sizeE - _ZN56_INTERNAL_4ee2d566_25_focal_loss_cuda_kernel_cu_665b2e694cuda3std3__458_GLOBAL__N__4ee2d566_25_focal_loss_cuda_kernel_cu_665b2e696ignoreE)
_ZN56_INTERNAL_4ee2d566_25_focal_loss_cuda_kernel_cu_665b2e694cuda3std3__458_GLOBAL__N__4ee2d566_25_focal_loss_cuda_kernel_cu_665b2e696ignoreE:
	.zero		1
	.type		_ZN56_INTERNAL_4ee2d566_25_focal_loss_cuda_kernel_cu_665b2e694cuda3std6ranges3__45__cpo4sizeE,@object
	.size		_ZN56_INTERNAL_4ee2d566_25_focal_loss_cuda_kernel_cu_665b2e694cuda3std6ranges3__45__cpo4sizeE,(_ZN56_INTERNAL_4ee2d566_25_focal_loss_cuda_kernel_cu_665b2e694cuda3std3__45__cpo5beginE - _ZN56_INTERNAL_4ee2d566_25_focal_loss_cuda_kernel_cu_665b2e694cuda3std6ranges3__45__cpo4sizeE)
_ZN56_INTERNAL_4ee2d566_25_focal_loss_cuda_kernel_cu_665b2e694cuda3std6ranges3__45__cpo4sizeE:
	.zero		1
	.type		_ZN56_INTERNAL_4ee2d566_25_focal_loss_cuda_kernel_cu_665b2e694cuda3std3__45__cpo5beginE,@object
	.size		_ZN56_INTERNAL_4ee2d566_25_focal_loss_cuda_kernel_cu_665b2e694cuda3std3__45__cpo5beginE,(_ZN56_INTERNAL_4ee2d566_25_focal_loss_cuda_kernel_cu_665b2e694cuda3std6ranges3__45__cpo6cbeginE - _ZN56_INTERNAL_4ee2d566_25_focal_loss_cuda_kernel_cu_665b2e694cuda3std3__45__cpo5beginE)
_ZN56_INTERNAL_4ee2d566_25_focal_loss_cuda_kernel_cu_665b2e694cuda3std3__45__cpo5beginE:
	.zero		1
	.type		_ZN56_INTERNAL_4ee2d566_25_focal_loss_cuda_kernel_cu_665b2e694cuda3std6ranges3__45__cpo6cbeginE,@object
	.size		_ZN56_INTERNAL_4ee2d566_25_focal_loss_cuda_kernel_cu_665b2e694cuda3std6ranges3__45__cpo6cbeginE,(_ZN56_INTERNAL_4ee2d566_25_focal_loss_cuda_kernel_cu_665b2e694cuda3std3__45__cpo6rbeginE - _ZN56_INTERNAL_4ee2d566_25_focal_loss_cuda_kernel_cu_665b2e694cuda3std6ranges3__45__cpo6cbeginE)
_ZN56_INTERNAL_4ee2d566_25_focal_loss_cuda_kernel_cu_665b2e694cuda3std6ranges3__45__cpo6cbeginE:
	.zero		1
	.type		_ZN56_INTERNAL_4ee2d566_25_focal_loss_cuda_kernel_cu_665b2e694cuda3std3__45__cpo6rbeginE,@object
	.size		_ZN56_INTERNAL_4ee2d566_25_focal_loss_cuda_kernel_cu_665b2e694cuda3std3__45__cpo6rbeginE,(_ZN56_INTERNAL_4ee2d566_25_focal_loss_cuda_kernel_cu_665b2e694cuda3std6ranges3__45__cpo4nextE - _ZN56_INTERNAL_4ee2d566_25_focal_loss_cuda_kernel_cu_665b2e694cuda3std3__45__cpo6rbeginE)
_ZN56_INTERNAL_4ee2d566_25_focal_loss_cuda_kernel_cu_665b2e694cuda3std3__45__cpo6rbeginE:
	.zero		1
	.type		_ZN56_INTERNAL_4ee2d566_25_focal_loss_cuda_kernel_cu_665b2e694cuda3std6ranges3__45__cpo4nextE,@object
	.size		_ZN56_INTERNAL_4ee2d566_25_focal_loss_cuda_kernel_cu_665b2e694cuda3std6ranges3__45__cpo4nextE,(_ZN56_INTERNAL_4ee2d566_25_focal_loss_cuda_kernel_cu_665b2e694cuda3std6ranges3__45__cpo4swapE - _ZN56_INTERNAL_4ee2d566_25_focal_loss_cuda_kernel_cu_665b2e694cuda3std6ranges3__45__cpo4nextE)
_ZN56_INTERNAL_4ee2d566_25_focal_loss_cuda_kernel_cu_665b2e694cuda3std6ranges3__45__cpo4nextE:
	.zero		1
	.type		_ZN56_INTERNAL_4ee2d566_25_focal_loss_cuda_kernel_cu_665b2e694cuda3std6ranges3__45__cpo4swapE,@object
	.size		_ZN56_INTERNAL_4ee2d566_25_focal_loss_cuda_kernel_cu_665b2e694cuda3std6ranges3__45__cpo4swapE,(_ZN56_INTERNAL_4ee2d566_25_focal_loss_cuda_kernel_cu_665b2e694cuda3std3__420unreachable_sentinelE - _ZN56_INTERNAL_4ee2d566_25_focal_loss_cuda_kernel_cu_665b2e694cuda3std6ranges3__45__cpo4swapE)
_ZN56_INTERNAL_4ee2d566_25_focal_loss_cuda_kernel_cu_665b2e694cuda3std6ranges3__45__cpo4swapE:
	.zero		1
	.type		_ZN56_INTERNAL_4ee2d566_25_focal_loss_cuda_kernel_cu_665b2e694cuda3std3__420unreachable_sentinelE,@object
	.size		_ZN56_INTERNAL_4ee2d566_25_focal_loss_cuda_kernel_cu_665b2e694cuda3std3__420unreachable_sentinelE,(_ZN56_INTERNAL_4ee2d566_25_focal_loss_cuda_kernel_cu_665b2e696thrust24THRUST_300001_SM_1000_NS6system6detail10sequential3seqE - _ZN56_INTERNAL_4ee2d566_25_focal_loss_cuda_kernel_cu_665b2e694cuda3std3__420unreachable_sentinelE)
_ZN56_INTERNAL_4ee2d566_25_focal_loss_cuda_kernel_cu_665b2e694cuda3std3__420unreachable_sentinelE:
	.zero		1
	.type		_ZN56_INTERNAL_4ee2d566_25_focal_loss_cuda_kernel_cu_665b2e696thrust24THRUST_300001_SM_1000_NS6system6detail10sequential3seqE,@object
	.size		_ZN56_INTERNAL_4ee2d566_25_focal_loss_cuda_kernel_cu_665b2e696thrust24THRUST_300001_SM_1000_NS6system6detail10sequential3seqE,(_ZN56_INTERNAL_4ee2d566_25_focal_loss_cuda_kernel_cu_665b2e694cuda3std3__45__cpo4cendE - _ZN56_INTERNAL_4ee2d566_25_focal_loss_cuda_kernel_cu_665b2e696thrust24THRUST_300001_SM_1000_NS6system6detail10sequential3seqE)
_ZN56_INTERNAL_4ee2d566_25_focal_loss_cuda_kernel_cu_665b2e696thrust24THRUST_300001_SM_1000_NS6system6detail10sequential3seqE:
	.zero		1
	.type		_ZN56_INTERNAL_4ee2d566_25_focal_loss_cuda_kernel_cu_665b2e694cuda3std3__45__cpo4cendE,@object
	.size		_ZN56_INTERNAL_4ee2d566_25_focal_loss_cuda_kernel_cu_665b2e694cuda3std3__45__cpo4cendE,(_ZN56_INTERNAL_4ee2d566_25_focal_loss_cuda_kernel_cu_665b2e694cuda3std6ranges3__45__cpo9iter_swapE - _ZN56_INTERNAL_4ee2d566_25_focal_loss_cuda_kernel_cu_665b2e694cuda3std3__45__cpo4cendE)
_ZN56_INTERNAL_4ee2d566_25_focal_loss_cuda_kernel_cu_665b2e694cuda3std3__45__cpo4cendE:
	.zero		1
	.type		_ZN56_INTERNAL_4ee2d566_25_focal_loss_cuda_kernel_cu_665b2e694cuda3std6ranges3__45__cpo9iter_swapE,@object
	.size		_ZN56_INTERNAL_4ee2d566_25_focal_loss_cuda_kernel_cu_665b2e694cuda3std6ranges3__45__cpo9iter_swapE,(_ZN56_INTERNAL_4ee2d566_25_focal_loss_cuda_kernel_cu_665b2e694cuda3std3__45__cpo5crendE - _ZN56_INTERNAL_4ee2d566_25_focal_loss_cuda_kernel_cu_665b2e694cuda3std6ranges3__45__cpo9iter_swapE)
_ZN56_INTERNAL_4ee2d566_25_focal_loss_cuda_kernel_cu_665b2e694cuda3std6ranges3__45__cpo9iter_swapE:
	.zero		1
	.type		_ZN56_INTERNAL_4ee2d566_25_focal_loss_cuda_kernel_cu_665b2e694cuda3std3__45__cpo5crendE,@object
	.size		_ZN56_INTERNAL_4ee2d566_25_focal_loss_cuda_kernel_cu_665b2e694cuda3std3__45__cpo5crendE,(_ZN56_INTERNAL_4ee2d566_25_focal_loss_cuda_kernel_cu_665b2e694cuda3std6ranges3__45__cpo5cdataE - _ZN56_INTERNAL_4ee2d566_25_focal_loss_cuda_kernel_cu_665b2e694cuda3std3__45__cpo5crendE)
_ZN56_INTERNAL_4ee2d566_25_focal_loss_cuda_kernel_cu_665b2e694cuda3std3__45__cpo5crendE:
	.zero		1
	.type		_ZN56_INTERNAL_4ee2d566_25_focal_loss_cuda_kernel_cu_665b2e694cuda3std6ranges3__45__cpo5cdataE,@object
	.size		_ZN56_INTERNAL_4ee2d566_25_focal_loss_cuda_kernel_cu_665b2e694cuda3std6ranges3__45__cpo5cdataE,(_ZN56_INTERNAL_4ee2d566_25_focal_loss_cuda_kernel_cu_665b2e694cuda3std6ranges3__45__cpo3endE - _ZN56_INTERNAL_4ee2d566_25_focal_loss_cuda_kernel_cu_665b2e694cuda3std6ranges3__45__cpo5cdataE)
_ZN56_INTERNAL_4ee2d566_25_focal_loss_cuda_kernel_cu_665b2e694cuda3std6ranges3__45__cpo5cdataE:
	.zero		1
	.type		_ZN56_INTERNAL_4ee2d566_25_focal_loss_cuda_kernel_cu_665b2e694cuda3std6ranges3__45__cpo3endE,@object
	.size		_ZN56_INTERNAL_4ee2d566_25_focal_loss_cuda_kernel_cu_665b2e694cuda3std6ranges3__45__cpo3endE,(_ZN56_INTERNAL_4ee2d566_25_focal_loss_cuda_kernel_cu_665b2e694cuda3std3__419piecewise_constructE - _ZN56_INTERNAL_4ee2d566_25_focal_loss_cuda_kernel_cu_665b2e694cuda3std6ranges3__45__cpo3endE)
_ZN56_INTERNAL_4ee2d566_25_focal_loss_cuda_kernel_cu_665b2e694cuda3std6ranges3__45__cpo3endE:
	.zero		1
	.type		_ZN56_INTERNAL_4ee2d566_25_focal_loss_cuda_kernel_cu_665b2e694cuda3std3__419piecewise_constructE,@object
	.size		_ZN56_INTERNAL_4ee2d566_25_focal_loss_cuda_kernel_cu_665b2e694cuda3std3__419piecewise_constructE,(_ZN56_INTERNAL_4ee2d566_25_focal_loss_cuda_kernel_cu_665b2e694cuda3std6ranges3__45__cpo5ssizeE - _ZN56_INTERNAL_4ee2d566_25_focal_loss_cuda_kernel_cu_665b2e694cuda3std3__419piecewise_constructE)
_ZN56_INTERNAL_4ee2d566_25_focal_loss_cuda_kernel_cu_665b2e694cuda3std3__419piecewise_constructE:
	.zero		1
	.type		_ZN56_INTERNAL_4ee2d566_25_focal_loss_cuda_kernel_cu_665b2e694cuda3std6ranges3__45__cpo5ssizeE,@object
	.size		_ZN56_INTERNAL_4ee2d566_25_focal_loss_cuda_kernel_cu_665b2e694cuda3std6ranges3__45__cpo5ssizeE,(_ZN56_INTERNAL_4ee2d566_25_focal_loss_cuda_kernel_cu_665b2e694cuda3std3__45__cpo3endE - _ZN56_INTERNAL_4ee2d566_25_focal_loss_cuda_kernel_cu_665b2e694cuda3std6ranges3__45__cpo5ssizeE)
_ZN56_INTERNAL_4ee2d566_25_focal_loss_cuda_kernel_cu_665b2e694cuda3std6ranges3__45__cpo5ssizeE:
	.zero		1
	.type		_ZN56_INTERNAL_4ee2d566_25_focal_loss_cuda_kernel_cu_665b2e694cuda3std3__45__cpo3endE,@object
	.size		_ZN56_INTERNAL_4ee2d566_25_focal_loss_cuda_kernel_cu_665b2e694cuda3std3__45__cpo3endE,(_ZN56_INTERNAL_4ee2d566_25_focal_loss_cuda_kernel_cu_665b2e694cuda3std6ranges3__45__cpo4cendE - _ZN56_INTERNAL_4ee2d566_25_focal_loss_cuda_kernel_cu_665b2e694cuda3std3__45__cpo3endE)
_ZN56_INTERNAL_4ee2d566_25_focal_loss_cuda_kernel_cu_665b2e694cuda3std3__45__cpo3endE:
	.zero		1
	.type		_ZN56_INTERNAL_4ee2d566_25_focal_loss_cuda_kernel_cu_665b2e694cuda3std6ranges3__45__cpo4cendE,@object
	.size		_ZN56_INTERNAL_4ee2d566_25_focal_loss_cuda_kernel_cu_665b2e694cuda3std6ranges3__45__cpo4cendE,(_ZN56_INTERNAL_4ee2d566_25_focal_loss_cuda_kernel_cu_665b2e694cuda3std3__45__cpo4rendE - _ZN56_INTERNAL_4ee2d566_25_focal_loss_cuda_kernel_cu_665b2e694cuda3std6ranges3__45__cpo4cendE)
_ZN56_INTERNAL_4ee2d566_25_focal_loss_cuda_kernel_cu_665b2e694cuda3std6ranges3__45__cpo4cendE:
	.zero		1
	.type		_ZN56_INTERNAL_4ee2d566_25_focal_loss_cuda_kernel_cu_665b2e694cuda3std3__45__cpo4rendE,@object
	.size		_ZN56_INTERNAL_4ee2d566_25_focal_loss_cuda_kernel_cu_665b2e694cuda3std3__45__cpo4rendE,(_ZN56_INTERNAL_4ee2d566_25_focal_loss_cuda_kernel_cu_665b2e694cuda3std6ranges3__45__cpo4prevE - _ZN56_INTERNAL_4ee2d566_25_focal_loss_cuda_kernel_cu_665b2e694cuda3std3__45__cpo4rendE)
_ZN56_INTERNAL_4ee2d566_25_focal_loss_cuda_kernel_cu_665b2e694cuda3std3__45__cpo4rendE:
	.zero		1
	.type		_ZN56_INTERNAL_4ee2d566_25_focal_loss_cuda_kernel_cu_665b2e694cuda3std6ranges3__45__cpo4prevE,@object
	.size		_ZN56_INTERNAL_4ee2d566_25_focal_loss_cuda_kernel_cu_665b2e694cuda3std6ranges3__45__cpo4prevE,(_ZN56_INTERNAL_4ee2d566_25_focal_loss_cuda_kernel_cu_665b2e694cuda3std6ranges3__45__cpo9iter_moveE - _ZN56_INTERNAL_4ee2d566_25_focal_loss_cuda_kernel_cu_665b2e694cuda3std6ranges3__45__cpo4prevE)
_ZN56_INTERNAL_4ee2d566_25_focal_loss_cuda_kernel_cu_665b2e694cuda3std6ranges3__45__cpo4prevE:
	.zero		1
	.type		_ZN56_INTERNAL_4ee2d566_25_focal_loss_cuda_kernel_cu_665b2e694cuda3std6ranges3__45__cpo9iter_moveE,@object
	.size		_ZN56_INTERNAL_4ee2d566_25_focal_loss_cuda_kernel_cu_665b2e694cuda3std6ranges3__45__cpo9iter_moveE,(.L_13 - _ZN56_INTERNAL_4ee2d566_25_focal_loss_cuda_kernel_cu_665b2e694cuda3std6ranges3__45__cpo9iter_moveE)
_ZN56_INTERNAL_4ee2d566_25_focal_loss_cuda_kernel_cu_665b2e694cuda3std6ranges3__45__cpo9iter_moveE:
	.zero		1
.L_13:


//--------------------- .nv.shared._Z31focal_loss_backward_cuda_kernelILi4EfffEvPT0_PKT2_PKfm --------------------------
	.section	.nv.shared._Z31focal_loss_backward_cuda_kernelILi4EfffEvPT0_PKT2_PKfm,"aw",@nobits
	.sectionflags	@""
	.align	16
	.zero		1024


//--------------------- .nv.shared._Z31focal_loss_backward_cuda_kernelILi2EddfEvPT0_PKT2_PKfm --------------------------
	.section	.nv.shared._Z31focal_loss_backward_cuda_kernelILi2EddfEvPT0_PKT2_PKfm,"aw",@nobits
	.sectionflags	@""
	.align	16
	.zero		1024


//--------------------- .nv.shared._Z30focal_loss_forward_cuda_kernelILb1ELi8EN3c104HalfElffEvPT4_PT1_PKS4_PKT2_PKflllfff --------------------------
	.section	.nv.shared._Z30focal_loss_forward_cuda_kernelILb1ELi8EN3c104HalfElffEvPT4_PT1_PKS4_PKT2_PKflllfff,"aw",@nobits
	.sectionflags	@""
	.align	16
	.zero		1024


//--------------------- .nv.shared._Z30focal_loss_forward_cuda_kernelILb1ELi4EflffEvPT4_PT1_PKS2_PKT2_PKflllfff --------------------------
	.section	.nv.shared._Z30focal_loss_forward_cuda_kernelILb1ELi4EflffEvPT4_PT1_PKS2_PKT2_PKflllfff,"aw",@nobits
	.sectionflags	@""
	.align	16
	.zero		1024


//--------------------- .nv.shared._Z30focal_loss_forward_cuda_kernelILb1ELi2EdldfEvPT4_PT1_PKS2_PKT2_PKflllfff --------------------------
	.section	.nv.shared._Z30focal_loss_forward_cuda_kernelILb1ELi2EdldfEvPT4_PT1_PKS2_PKT2_PKflllfff,"aw",@nobits
	.sectionflags	@""
	.align	16
	.zero		1024


//--------------------- .nv.shared._Z30focal_loss_forward_cuda_kernelILb0ELi8EN3c104HalfElffEvPT4_PT1_PKS4_PKT2_PKflllfff --------------------------
	.section	.nv.shared._Z30focal_loss_forward_cuda_kernelILb0ELi8EN3c104HalfElffEvPT4_PT1_PKS4_PKT2_PKflllfff,"aw",@nobits
	.sectionflags	@""
	.align	16
	.zero		1024


//--------------------- .nv.shared._Z30focal_loss_forward_cuda_kernelILb0ELi4EflffEvPT4_PT1_PKS2_PKT2_PKflllfff --------------------------
	.section	.nv.shared._Z30focal_loss_forward_cuda_kernelILb0ELi4EflffEvPT4_PT1_PKS2_PKT2_PKflllfff,"aw",@nobits
	.sectionflags	@""
	.align	16
	.zero		1024


//--------------------- .nv.shared._Z30focal_loss_forward_cuda_kernelILb0ELi2EdldfEvPT4_PT1_PKS2_PKT2_PKflllfff --------------------------
	.section	.nv.shared._Z30focal_loss_forward_cuda_kernelILb0ELi2EdldfEvPT4_PT1_PKS2_PKT2_PKflllfff,"aw",@nobits
	.sectionflags	@""
	.align	16
	.zero		1024


//--------------------- .nv.constant0._Z31focal_loss_backward_cuda_kernelILi8EN3c104HalfEffEvPT0_PKT2_PKfm --------------------------
	.section	.nv.constant0._Z31focal_loss_backward_cuda_kernelILi8EN3c104HalfEffEvPT0_PKT2_PKfm,"a",@progbits
	.sectionflags	@""
	.align	4
.nv.constant0._Z31focal_loss_backward_cuda_kernelILi8EN3c104HalfEffEvPT0_PKT2_PKfm:
	.zero		928


//--------------------- .nv.constant0._Z31focal_loss_backward_cuda_kernelILi4EfffEvPT0_PKT2_PKfm --------------------------
	.section	.nv.constant0._Z31focal_loss_backward_cuda_kernelILi4EfffEvPT0_PKT2_PKfm,"a",@progbits
	.sectionflags	@""
	.align	4
.nv.constant0._Z31focal_loss_backward_cuda_kernelILi4EfffEvPT0_PKT2_PKfm:
	.zero		928


//--------------------- .nv.constant0._Z31focal_loss_backward_cuda_kernelILi2EddfEvPT0_PKT2_PKfm --------------------------
	.section	.nv.constant0._Z31focal_loss_backward_cuda_kernelILi2EddfEvPT0_PKT2_PKfm,"a",@progbits
	.sectionflags	@""
	.align	4
.nv.constant0._Z31focal_loss_backward_cuda_kernelILi2EddfEvPT0_PKT2_PKfm:
	.zero		928


//--------------------- .nv.constant0._Z30focal_loss_forward_cuda_kernelILb1ELi8EN3c104HalfElffEvPT4_PT1_PKS4_PKT2_PKflllfff --------------------------
	.section	.nv.constant0._Z30focal_loss_forward_cuda_kernelILb1ELi8EN3c104HalfElffEvPT4_PT1_PKS4_PKT2_PKflllfff,"a",@progbits
	.sectionflags	@""
	.align	4
.nv.constant0._Z30focal_loss_forward_cuda_kernelILb1ELi8EN3c104HalfElffEvPT4_PT1_PKS4_PKT2_PKflllfff:
	.zero		972


//--------------------- .nv.constant0._Z30focal_loss_forward_cuda_kernelILb1ELi4EflffEvPT4_PT1_PKS2_PKT2_PKflllfff --------------------------
	.section	.nv.constant0._Z30focal_loss_forward_cuda_kernelILb1ELi4EflffEvPT4_PT1_PKS2_PKT2_PKflllfff,"a",@progbits
	.sectionflags	@""
	.align	4
.nv.constant0._Z30focal_loss_forward_cuda_kernelILb1ELi4EflffEvPT4_PT1_PKS2_PKT2_PKflllfff:
	.zero		972


//--------------------- .nv.constant0._Z30focal_loss_forward_cuda_kernelILb1ELi2EdldfEvPT4_PT1_PKS2_PKT2_PKflllfff --------------------------
	.section	.nv.constant0._Z30focal_loss_forward_cuda_kernelILb1ELi2EdldfEvPT4_PT1_PKS2_PKT2_PKflllfff,"a",@progbits
	.sectionflags	@""
	.align	4
.nv.constant0._Z30focal_loss_forward_cuda_kernelILb1ELi2EdldfEvPT4_PT1_PKS2_PKT2_PKflllfff:
	.zero		972


//--------------------- .nv.constant0._Z30focal_loss_forward_cuda_kernelILb0ELi8EN3c104HalfElffEvPT4_PT1_PKS4_PKT2_PKflllfff --------------------------
	.section	.nv.constant0._Z30focal_loss_forward_cuda_kernelILb0ELi8EN3c104HalfElffEvPT4_PT1_PKS4_PKT2_PKflllfff,"a",@progbits
	.sectionflags	@""
	.align	4
.nv.constant0._Z30focal_loss_forward_cuda_kernelILb0ELi8EN3c104HalfElffEvPT4_PT1_PKS4_PKT2_PKflllfff:
	.zero		972


//--------------------- .nv.constant0._Z30focal_loss_forward_cuda_kernelILb0ELi4EflffEvPT4_PT1_PKS2_PKT2_PKflllfff --------------------------
	.section	.nv.constant0._Z30focal_loss_forward_cuda_kernelILb0ELi4EflffEvPT4_PT1_PKS2_PKT2_PKflllfff,"a",@progbits
	.sectionflags	@""
	.align	4
.nv.constant0._Z30focal_loss_forward_cuda_kernelILb0ELi4EflffEvPT4_PT1_PKS2_PKT2_PKflllfff:
	.zero		972


//--------------------- .nv.constant0._Z30focal_loss_forward_cuda_kernelILb0ELi2EdldfEvPT4_PT1_PKS2_PKT2_PKflllfff --------------------------
	.section	.nv.constant0._Z30focal_loss_forward_cuda_kernelILb0ELi2EdldfEvPT4_PT1_PKS2_PKT2_PKflllfff,"a",@progbits
	.sectionflags	@""
	.align	4
.nv.constant0._Z30focal_loss_forward_cuda_kernelILb0ELi2EdldfEvPT4_PT1_PKS2_PKT2_PKflllfff:
	.zero		972


//--------------------- SYMBOLS --------------------------

	.type		.nv.reservedSmem.offset0,@object
	.size		.nv.reservedSmem.offset0,0x4
	.type		.nv.reservedSmem.cap,@object
	.size		.nv.reservedSmem.cap,0x4
